//
// Generated by NVIDIA NVVM Compiler
//
// Compiler Build ID: CL-36424714
// Cuda compilation tools, release 13.0, V13.0.88
// Based on NVVM 20.0.0
//

.version 9.0
.target sm_100
.address_size 64

	// .globl	argon2id_fill_kernel

.visible .entry argon2id_fill_kernel(
	.param .u64 .ptr .align 1 argon2id_fill_kernel_param_0,
	.param .u32 argon2id_fill_kernel_param_1,
	.param .u32 argon2id_fill_kernel_param_2,
	.param .u32 argon2id_fill_kernel_param_3,
	.param .u64 .ptr .align 1 argon2id_fill_kernel_param_4,
	.param .u64 .ptr .align 1 argon2id_fill_kernel_param_5,
	.param .u64 .ptr .align 1 argon2id_fill_kernel_param_6
)
{
	.local .align 16 .b8 	__local_depot0[1024];
	.reg .b64 	%SP;
	.reg .b64 	%SPL;
	.reg .pred 	%p<24>;
	.reg .b32 	%r<4327>;
	.reg .b64 	%rd<9601>;

	mov.u64 	%SPL, __local_depot0;
	ld.param.u64 	%rd178, [argon2id_fill_kernel_param_0];
	ld.param.u32 	%r19, [argon2id_fill_kernel_param_1];
	ld.param.u32 	%r17, [argon2id_fill_kernel_param_2];
	ld.param.u64 	%rd179, [argon2id_fill_kernel_param_4];
	add.u64 	%rd1, %SPL, 0;
	mov.u32 	%r20, %ctaid.x;
	mov.u32 	%r21, %ntid.x;
	mov.u32 	%r22, %tid.x;
	mad.lo.s32 	%r1, %r20, %r21, %r22;
	setp.ge.u32 	%p2, %r1, %r19;
	setp.lt.u32 	%p3, %r17, 8;
	or.pred  	%p4, %p2, %p3;
	@%p4 bra 	$L__BB0_29;
	ld.param.u32 	%r4319, [argon2id_fill_kernel_param_3];
	ld.param.u32 	%r4311, [argon2id_fill_kernel_param_2];
	cvta.to.global.u64 	%rd183, %rd179;
	cvta.to.global.u64 	%rd184, %rd178;
	mul.wide.u32 	%rd185, %r4311, %r1;
	shl.b64 	%rd186, %rd185, 10;
	add.s64 	%rd2, %rd183, %rd186;
	mul.wide.u32 	%rd187, %r1, 2048;
	add.s64 	%rd188, %rd184, %rd187;
	ld.global.u64 	%rd189, [%rd188];
	st.global.u64 	[%rd2], %rd189;
	ld.global.u64 	%rd190, [%rd188+8];
	st.global.u64 	[%rd2+8], %rd190;
	ld.global.u64 	%rd191, [%rd188+16];
	st.global.u64 	[%rd2+16], %rd191;
	ld.global.u64 	%rd192, [%rd188+24];
	st.global.u64 	[%rd2+24], %rd192;
	ld.global.u64 	%rd193, [%rd188+32];
	st.global.u64 	[%rd2+32], %rd193;
	ld.global.u64 	%rd194, [%rd188+40];
	st.global.u64 	[%rd2+40], %rd194;
	ld.global.u64 	%rd195, [%rd188+48];
	st.global.u64 	[%rd2+48], %rd195;
	ld.global.u64 	%rd196, [%rd188+56];
	st.global.u64 	[%rd2+56], %rd196;
	ld.global.u64 	%rd197, [%rd188+64];
	st.global.u64 	[%rd2+64], %rd197;
	ld.global.u64 	%rd198, [%rd188+72];
	st.global.u64 	[%rd2+72], %rd198;
	ld.global.u64 	%rd199, [%rd188+80];
	st.global.u64 	[%rd2+80], %rd199;
	ld.global.u64 	%rd200, [%rd188+88];
	st.global.u64 	[%rd2+88], %rd200;
	ld.global.u64 	%rd201, [%rd188+96];
	st.global.u64 	[%rd2+96], %rd201;
	ld.global.u64 	%rd202, [%rd188+104];
	st.global.u64 	[%rd2+104], %rd202;
	ld.global.u64 	%rd203, [%rd188+112];
	st.global.u64 	[%rd2+112], %rd203;
	ld.global.u64 	%rd204, [%rd188+120];
	st.global.u64 	[%rd2+120], %rd204;
	ld.global.u64 	%rd205, [%rd188+128];
	st.global.u64 	[%rd2+128], %rd205;
	ld.global.u64 	%rd206, [%rd188+136];
	st.global.u64 	[%rd2+136], %rd206;
	ld.global.u64 	%rd207, [%rd188+144];
	st.global.u64 	[%rd2+144], %rd207;
	ld.global.u64 	%rd208, [%rd188+152];
	st.global.u64 	[%rd2+152], %rd208;
	ld.global.u64 	%rd209, [%rd188+160];
	st.global.u64 	[%rd2+160], %rd209;
	ld.global.u64 	%rd210, [%rd188+168];
	st.global.u64 	[%rd2+168], %rd210;
	ld.global.u64 	%rd211, [%rd188+176];
	st.global.u64 	[%rd2+176], %rd211;
	ld.global.u64 	%rd212, [%rd188+184];
	st.global.u64 	[%rd2+184], %rd212;
	ld.global.u64 	%rd213, [%rd188+192];
	st.global.u64 	[%rd2+192], %rd213;
	ld.global.u64 	%rd214, [%rd188+200];
	st.global.u64 	[%rd2+200], %rd214;
	ld.global.u64 	%rd215, [%rd188+208];
	st.global.u64 	[%rd2+208], %rd215;
	ld.global.u64 	%rd216, [%rd188+216];
	st.global.u64 	[%rd2+216], %rd216;
	ld.global.u64 	%rd217, [%rd188+224];
	st.global.u64 	[%rd2+224], %rd217;
	ld.global.u64 	%rd218, [%rd188+232];
	st.global.u64 	[%rd2+232], %rd218;
	ld.global.u64 	%rd219, [%rd188+240];
	st.global.u64 	[%rd2+240], %rd219;
	ld.global.u64 	%rd220, [%rd188+248];
	st.global.u64 	[%rd2+248], %rd220;
	ld.global.u64 	%rd221, [%rd188+256];
	st.global.u64 	[%rd2+256], %rd221;
	ld.global.u64 	%rd222, [%rd188+264];
	st.global.u64 	[%rd2+264], %rd222;
	ld.global.u64 	%rd223, [%rd188+272];
	st.global.u64 	[%rd2+272], %rd223;
	ld.global.u64 	%rd224, [%rd188+280];
	st.global.u64 	[%rd2+280], %rd224;
	ld.global.u64 	%rd225, [%rd188+288];
	st.global.u64 	[%rd2+288], %rd225;
	ld.global.u64 	%rd226, [%rd188+296];
	st.global.u64 	[%rd2+296], %rd226;
	ld.global.u64 	%rd227, [%rd188+304];
	st.global.u64 	[%rd2+304], %rd227;
	ld.global.u64 	%rd228, [%rd188+312];
	st.global.u64 	[%rd2+312], %rd228;
	ld.global.u64 	%rd229, [%rd188+320];
	st.global.u64 	[%rd2+320], %rd229;
	ld.global.u64 	%rd230, [%rd188+328];
	st.global.u64 	[%rd2+328], %rd230;
	ld.global.u64 	%rd231, [%rd188+336];
	st.global.u64 	[%rd2+336], %rd231;
	ld.global.u64 	%rd232, [%rd188+344];
	st.global.u64 	[%rd2+344], %rd232;
	ld.global.u64 	%rd233, [%rd188+352];
	st.global.u64 	[%rd2+352], %rd233;
	ld.global.u64 	%rd234, [%rd188+360];
	st.global.u64 	[%rd2+360], %rd234;
	ld.global.u64 	%rd235, [%rd188+368];
	st.global.u64 	[%rd2+368], %rd235;
	ld.global.u64 	%rd236, [%rd188+376];
	st.global.u64 	[%rd2+376], %rd236;
	ld.global.u64 	%rd237, [%rd188+384];
	st.global.u64 	[%rd2+384], %rd237;
	ld.global.u64 	%rd238, [%rd188+392];
	st.global.u64 	[%rd2+392], %rd238;
	ld.global.u64 	%rd239, [%rd188+400];
	st.global.u64 	[%rd2+400], %rd239;
	ld.global.u64 	%rd240, [%rd188+408];
	st.global.u64 	[%rd2+408], %rd240;
	ld.global.u64 	%rd241, [%rd188+416];
	st.global.u64 	[%rd2+416], %rd241;
	ld.global.u64 	%rd242, [%rd188+424];
	st.global.u64 	[%rd2+424], %rd242;
	ld.global.u64 	%rd243, [%rd188+432];
	st.global.u64 	[%rd2+432], %rd243;
	ld.global.u64 	%rd244, [%rd188+440];
	st.global.u64 	[%rd2+440], %rd244;
	ld.global.u64 	%rd245, [%rd188+448];
	st.global.u64 	[%rd2+448], %rd245;
	ld.global.u64 	%rd246, [%rd188+456];
	st.global.u64 	[%rd2+456], %rd246;
	ld.global.u64 	%rd247, [%rd188+464];
	st.global.u64 	[%rd2+464], %rd247;
	ld.global.u64 	%rd248, [%rd188+472];
	st.global.u64 	[%rd2+472], %rd248;
	ld.global.u64 	%rd249, [%rd188+480];
	st.global.u64 	[%rd2+480], %rd249;
	ld.global.u64 	%rd250, [%rd188+488];
	st.global.u64 	[%rd2+488], %rd250;
	ld.global.u64 	%rd251, [%rd188+496];
	st.global.u64 	[%rd2+496], %rd251;
	ld.global.u64 	%rd252, [%rd188+504];
	st.global.u64 	[%rd2+504], %rd252;
	ld.global.u64 	%rd253, [%rd188+512];
	st.global.u64 	[%rd2+512], %rd253;
	ld.global.u64 	%rd254, [%rd188+520];
	st.global.u64 	[%rd2+520], %rd254;
	ld.global.u64 	%rd255, [%rd188+528];
	st.global.u64 	[%rd2+528], %rd255;
	ld.global.u64 	%rd256, [%rd188+536];
	st.global.u64 	[%rd2+536], %rd256;
	ld.global.u64 	%rd257, [%rd188+544];
	st.global.u64 	[%rd2+544], %rd257;
	ld.global.u64 	%rd258, [%rd188+552];
	st.global.u64 	[%rd2+552], %rd258;
	ld.global.u64 	%rd259, [%rd188+560];
	st.global.u64 	[%rd2+560], %rd259;
	ld.global.u64 	%rd260, [%rd188+568];
	st.global.u64 	[%rd2+568], %rd260;
	ld.global.u64 	%rd261, [%rd188+576];
	st.global.u64 	[%rd2+576], %rd261;
	ld.global.u64 	%rd262, [%rd188+584];
	st.global.u64 	[%rd2+584], %rd262;
	ld.global.u64 	%rd263, [%rd188+592];
	st.global.u64 	[%rd2+592], %rd263;
	ld.global.u64 	%rd264, [%rd188+600];
	st.global.u64 	[%rd2+600], %rd264;
	ld.global.u64 	%rd265, [%rd188+608];
	st.global.u64 	[%rd2+608], %rd265;
	ld.global.u64 	%rd266, [%rd188+616];
	st.global.u64 	[%rd2+616], %rd266;
	ld.global.u64 	%rd267, [%rd188+624];
	st.global.u64 	[%rd2+624], %rd267;
	ld.global.u64 	%rd268, [%rd188+632];
	st.global.u64 	[%rd2+632], %rd268;
	ld.global.u64 	%rd269, [%rd188+640];
	st.global.u64 	[%rd2+640], %rd269;
	ld.global.u64 	%rd270, [%rd188+648];
	st.global.u64 	[%rd2+648], %rd270;
	ld.global.u64 	%rd271, [%rd188+656];
	st.global.u64 	[%rd2+656], %rd271;
	ld.global.u64 	%rd272, [%rd188+664];
	st.global.u64 	[%rd2+664], %rd272;
	ld.global.u64 	%rd273, [%rd188+672];
	st.global.u64 	[%rd2+672], %rd273;
	ld.global.u64 	%rd274, [%rd188+680];
	st.global.u64 	[%rd2+680], %rd274;
	ld.global.u64 	%rd275, [%rd188+688];
	st.global.u64 	[%rd2+688], %rd275;
	ld.global.u64 	%rd276, [%rd188+696];
	st.global.u64 	[%rd2+696], %rd276;
	ld.global.u64 	%rd277, [%rd188+704];
	st.global.u64 	[%rd2+704], %rd277;
	ld.global.u64 	%rd278, [%rd188+712];
	st.global.u64 	[%rd2+712], %rd278;
	ld.global.u64 	%rd279, [%rd188+720];
	st.global.u64 	[%rd2+720], %rd279;
	ld.global.u64 	%rd280, [%rd188+728];
	st.global.u64 	[%rd2+728], %rd280;
	ld.global.u64 	%rd281, [%rd188+736];
	st.global.u64 	[%rd2+736], %rd281;
	ld.global.u64 	%rd282, [%rd188+744];
	st.global.u64 	[%rd2+744], %rd282;
	ld.global.u64 	%rd283, [%rd188+752];
	st.global.u64 	[%rd2+752], %rd283;
	ld.global.u64 	%rd284, [%rd188+760];
	st.global.u64 	[%rd2+760], %rd284;
	ld.global.u64 	%rd285, [%rd188+768];
	st.global.u64 	[%rd2+768], %rd285;
	ld.global.u64 	%rd286, [%rd188+776];
	st.global.u64 	[%rd2+776], %rd286;
	ld.global.u64 	%rd287, [%rd188+784];
	st.global.u64 	[%rd2+784], %rd287;
	ld.global.u64 	%rd288, [%rd188+792];
	st.global.u64 	[%rd2+792], %rd288;
	ld.global.u64 	%rd289, [%rd188+800];
	st.global.u64 	[%rd2+800], %rd289;
	ld.global.u64 	%rd290, [%rd188+808];
	st.global.u64 	[%rd2+808], %rd290;
	ld.global.u64 	%rd291, [%rd188+816];
	st.global.u64 	[%rd2+816], %rd291;
	ld.global.u64 	%rd292, [%rd188+824];
	st.global.u64 	[%rd2+824], %rd292;
	ld.global.u64 	%rd293, [%rd188+832];
	st.global.u64 	[%rd2+832], %rd293;
	ld.global.u64 	%rd294, [%rd188+840];
	st.global.u64 	[%rd2+840], %rd294;
	ld.global.u64 	%rd295, [%rd188+848];
	st.global.u64 	[%rd2+848], %rd295;
	ld.global.u64 	%rd296, [%rd188+856];
	st.global.u64 	[%rd2+856], %rd296;
	ld.global.u64 	%rd297, [%rd188+864];
	st.global.u64 	[%rd2+864], %rd297;
	ld.global.u64 	%rd298, [%rd188+872];
	st.global.u64 	[%rd2+872], %rd298;
	ld.global.u64 	%rd299, [%rd188+880];
	st.global.u64 	[%rd2+880], %rd299;
	ld.global.u64 	%rd300, [%rd188+888];
	st.global.u64 	[%rd2+888], %rd300;
	ld.global.u64 	%rd301, [%rd188+896];
	st.global.u64 	[%rd2+896], %rd301;
	ld.global.u64 	%rd302, [%rd188+904];
	st.global.u64 	[%rd2+904], %rd302;
	ld.global.u64 	%rd303, [%rd188+912];
	st.global.u64 	[%rd2+912], %rd303;
	ld.global.u64 	%rd304, [%rd188+920];
	st.global.u64 	[%rd2+920], %rd304;
	ld.global.u64 	%rd305, [%rd188+928];
	st.global.u64 	[%rd2+928], %rd305;
	ld.global.u64 	%rd306, [%rd188+936];
	st.global.u64 	[%rd2+936], %rd306;
	ld.global.u64 	%rd307, [%rd188+944];
	st.global.u64 	[%rd2+944], %rd307;
	ld.global.u64 	%rd308, [%rd188+952];
	st.global.u64 	[%rd2+952], %rd308;
	ld.global.u64 	%rd309, [%rd188+960];
	st.global.u64 	[%rd2+960], %rd309;
	ld.global.u64 	%rd310, [%rd188+968];
	st.global.u64 	[%rd2+968], %rd310;
	ld.global.u64 	%rd311, [%rd188+976];
	st.global.u64 	[%rd2+976], %rd311;
	ld.global.u64 	%rd312, [%rd188+984];
	st.global.u64 	[%rd2+984], %rd312;
	ld.global.u64 	%rd313, [%rd188+992];
	st.global.u64 	[%rd2+992], %rd313;
	ld.global.u64 	%rd314, [%rd188+1000];
	st.global.u64 	[%rd2+1000], %rd314;
	ld.global.u64 	%rd315, [%rd188+1008];
	st.global.u64 	[%rd2+1008], %rd315;
	ld.global.u64 	%rd316, [%rd188+1016];
	st.global.u64 	[%rd2+1016], %rd316;
	ld.global.u64 	%rd317, [%rd188+1024];
	st.global.u64 	[%rd2+1024], %rd317;
	ld.global.u64 	%rd318, [%rd188+1032];
	st.global.u64 	[%rd2+1032], %rd318;
	ld.global.u64 	%rd319, [%rd188+1040];
	st.global.u64 	[%rd2+1040], %rd319;
	ld.global.u64 	%rd320, [%rd188+1048];
	st.global.u64 	[%rd2+1048], %rd320;
	ld.global.u64 	%rd321, [%rd188+1056];
	st.global.u64 	[%rd2+1056], %rd321;
	ld.global.u64 	%rd322, [%rd188+1064];
	st.global.u64 	[%rd2+1064], %rd322;
	ld.global.u64 	%rd323, [%rd188+1072];
	st.global.u64 	[%rd2+1072], %rd323;
	ld.global.u64 	%rd324, [%rd188+1080];
	st.global.u64 	[%rd2+1080], %rd324;
	ld.global.u64 	%rd325, [%rd188+1088];
	st.global.u64 	[%rd2+1088], %rd325;
	ld.global.u64 	%rd326, [%rd188+1096];
	st.global.u64 	[%rd2+1096], %rd326;
	ld.global.u64 	%rd327, [%rd188+1104];
	st.global.u64 	[%rd2+1104], %rd327;
	ld.global.u64 	%rd328, [%rd188+1112];
	st.global.u64 	[%rd2+1112], %rd328;
	ld.global.u64 	%rd329, [%rd188+1120];
	st.global.u64 	[%rd2+1120], %rd329;
	ld.global.u64 	%rd330, [%rd188+1128];
	st.global.u64 	[%rd2+1128], %rd330;
	ld.global.u64 	%rd331, [%rd188+1136];
	st.global.u64 	[%rd2+1136], %rd331;
	ld.global.u64 	%rd332, [%rd188+1144];
	st.global.u64 	[%rd2+1144], %rd332;
	ld.global.u64 	%rd333, [%rd188+1152];
	st.global.u64 	[%rd2+1152], %rd333;
	ld.global.u64 	%rd334, [%rd188+1160];
	st.global.u64 	[%rd2+1160], %rd334;
	ld.global.u64 	%rd335, [%rd188+1168];
	st.global.u64 	[%rd2+1168], %rd335;
	ld.global.u64 	%rd336, [%rd188+1176];
	st.global.u64 	[%rd2+1176], %rd336;
	ld.global.u64 	%rd337, [%rd188+1184];
	st.global.u64 	[%rd2+1184], %rd337;
	ld.global.u64 	%rd338, [%rd188+1192];
	st.global.u64 	[%rd2+1192], %rd338;
	ld.global.u64 	%rd339, [%rd188+1200];
	st.global.u64 	[%rd2+1200], %rd339;
	ld.global.u64 	%rd340, [%rd188+1208];
	st.global.u64 	[%rd2+1208], %rd340;
	ld.global.u64 	%rd341, [%rd188+1216];
	st.global.u64 	[%rd2+1216], %rd341;
	ld.global.u64 	%rd342, [%rd188+1224];
	st.global.u64 	[%rd2+1224], %rd342;
	ld.global.u64 	%rd343, [%rd188+1232];
	st.global.u64 	[%rd2+1232], %rd343;
	ld.global.u64 	%rd344, [%rd188+1240];
	st.global.u64 	[%rd2+1240], %rd344;
	ld.global.u64 	%rd345, [%rd188+1248];
	st.global.u64 	[%rd2+1248], %rd345;
	ld.global.u64 	%rd346, [%rd188+1256];
	st.global.u64 	[%rd2+1256], %rd346;
	ld.global.u64 	%rd347, [%rd188+1264];
	st.global.u64 	[%rd2+1264], %rd347;
	ld.global.u64 	%rd348, [%rd188+1272];
	st.global.u64 	[%rd2+1272], %rd348;
	ld.global.u64 	%rd349, [%rd188+1280];
	st.global.u64 	[%rd2+1280], %rd349;
	ld.global.u64 	%rd350, [%rd188+1288];
	st.global.u64 	[%rd2+1288], %rd350;
	ld.global.u64 	%rd351, [%rd188+1296];
	st.global.u64 	[%rd2+1296], %rd351;
	ld.global.u64 	%rd352, [%rd188+1304];
	st.global.u64 	[%rd2+1304], %rd352;
	ld.global.u64 	%rd353, [%rd188+1312];
	st.global.u64 	[%rd2+1312], %rd353;
	ld.global.u64 	%rd354, [%rd188+1320];
	st.global.u64 	[%rd2+1320], %rd354;
	ld.global.u64 	%rd355, [%rd188+1328];
	st.global.u64 	[%rd2+1328], %rd355;
	ld.global.u64 	%rd356, [%rd188+1336];
	st.global.u64 	[%rd2+1336], %rd356;
	ld.global.u64 	%rd357, [%rd188+1344];
	st.global.u64 	[%rd2+1344], %rd357;
	ld.global.u64 	%rd358, [%rd188+1352];
	st.global.u64 	[%rd2+1352], %rd358;
	ld.global.u64 	%rd359, [%rd188+1360];
	st.global.u64 	[%rd2+1360], %rd359;
	ld.global.u64 	%rd360, [%rd188+1368];
	st.global.u64 	[%rd2+1368], %rd360;
	ld.global.u64 	%rd361, [%rd188+1376];
	st.global.u64 	[%rd2+1376], %rd361;
	ld.global.u64 	%rd362, [%rd188+1384];
	st.global.u64 	[%rd2+1384], %rd362;
	ld.global.u64 	%rd363, [%rd188+1392];
	st.global.u64 	[%rd2+1392], %rd363;
	ld.global.u64 	%rd364, [%rd188+1400];
	st.global.u64 	[%rd2+1400], %rd364;
	ld.global.u64 	%rd365, [%rd188+1408];
	st.global.u64 	[%rd2+1408], %rd365;
	ld.global.u64 	%rd366, [%rd188+1416];
	st.global.u64 	[%rd2+1416], %rd366;
	ld.global.u64 	%rd367, [%rd188+1424];
	st.global.u64 	[%rd2+1424], %rd367;
	ld.global.u64 	%rd368, [%rd188+1432];
	st.global.u64 	[%rd2+1432], %rd368;
	ld.global.u64 	%rd369, [%rd188+1440];
	st.global.u64 	[%rd2+1440], %rd369;
	ld.global.u64 	%rd370, [%rd188+1448];
	st.global.u64 	[%rd2+1448], %rd370;
	ld.global.u64 	%rd371, [%rd188+1456];
	st.global.u64 	[%rd2+1456], %rd371;
	ld.global.u64 	%rd372, [%rd188+1464];
	st.global.u64 	[%rd2+1464], %rd372;
	ld.global.u64 	%rd373, [%rd188+1472];
	st.global.u64 	[%rd2+1472], %rd373;
	ld.global.u64 	%rd374, [%rd188+1480];
	st.global.u64 	[%rd2+1480], %rd374;
	ld.global.u64 	%rd375, [%rd188+1488];
	st.global.u64 	[%rd2+1488], %rd375;
	ld.global.u64 	%rd376, [%rd188+1496];
	st.global.u64 	[%rd2+1496], %rd376;
	ld.global.u64 	%rd377, [%rd188+1504];
	st.global.u64 	[%rd2+1504], %rd377;
	ld.global.u64 	%rd378, [%rd188+1512];
	st.global.u64 	[%rd2+1512], %rd378;
	ld.global.u64 	%rd379, [%rd188+1520];
	st.global.u64 	[%rd2+1520], %rd379;
	ld.global.u64 	%rd380, [%rd188+1528];
	st.global.u64 	[%rd2+1528], %rd380;
	ld.global.u64 	%rd381, [%rd188+1536];
	st.global.u64 	[%rd2+1536], %rd381;
	ld.global.u64 	%rd382, [%rd188+1544];
	st.global.u64 	[%rd2+1544], %rd382;
	ld.global.u64 	%rd383, [%rd188+1552];
	st.global.u64 	[%rd2+1552], %rd383;
	ld.global.u64 	%rd384, [%rd188+1560];
	st.global.u64 	[%rd2+1560], %rd384;
	ld.global.u64 	%rd385, [%rd188+1568];
	st.global.u64 	[%rd2+1568], %rd385;
	ld.global.u64 	%rd386, [%rd188+1576];
	st.global.u64 	[%rd2+1576], %rd386;
	ld.global.u64 	%rd387, [%rd188+1584];
	st.global.u64 	[%rd2+1584], %rd387;
	ld.global.u64 	%rd388, [%rd188+1592];
	st.global.u64 	[%rd2+1592], %rd388;
	ld.global.u64 	%rd389, [%rd188+1600];
	st.global.u64 	[%rd2+1600], %rd389;
	ld.global.u64 	%rd390, [%rd188+1608];
	st.global.u64 	[%rd2+1608], %rd390;
	ld.global.u64 	%rd391, [%rd188+1616];
	st.global.u64 	[%rd2+1616], %rd391;
	ld.global.u64 	%rd392, [%rd188+1624];
	st.global.u64 	[%rd2+1624], %rd392;
	ld.global.u64 	%rd393, [%rd188+1632];
	st.global.u64 	[%rd2+1632], %rd393;
	ld.global.u64 	%rd394, [%rd188+1640];
	st.global.u64 	[%rd2+1640], %rd394;
	ld.global.u64 	%rd395, [%rd188+1648];
	st.global.u64 	[%rd2+1648], %rd395;
	ld.global.u64 	%rd396, [%rd188+1656];
	st.global.u64 	[%rd2+1656], %rd396;
	ld.global.u64 	%rd397, [%rd188+1664];
	st.global.u64 	[%rd2+1664], %rd397;
	ld.global.u64 	%rd398, [%rd188+1672];
	st.global.u64 	[%rd2+1672], %rd398;
	ld.global.u64 	%rd399, [%rd188+1680];
	st.global.u64 	[%rd2+1680], %rd399;
	ld.global.u64 	%rd400, [%rd188+1688];
	st.global.u64 	[%rd2+1688], %rd400;
	ld.global.u64 	%rd401, [%rd188+1696];
	st.global.u64 	[%rd2+1696], %rd401;
	ld.global.u64 	%rd402, [%rd188+1704];
	st.global.u64 	[%rd2+1704], %rd402;
	ld.global.u64 	%rd403, [%rd188+1712];
	st.global.u64 	[%rd2+1712], %rd403;
	ld.global.u64 	%rd404, [%rd188+1720];
	st.global.u64 	[%rd2+1720], %rd404;
	ld.global.u64 	%rd405, [%rd188+1728];
	st.global.u64 	[%rd2+1728], %rd405;
	ld.global.u64 	%rd406, [%rd188+1736];
	st.global.u64 	[%rd2+1736], %rd406;
	ld.global.u64 	%rd407, [%rd188+1744];
	st.global.u64 	[%rd2+1744], %rd407;
	ld.global.u64 	%rd408, [%rd188+1752];
	st.global.u64 	[%rd2+1752], %rd408;
	ld.global.u64 	%rd409, [%rd188+1760];
	st.global.u64 	[%rd2+1760], %rd409;
	ld.global.u64 	%rd410, [%rd188+1768];
	st.global.u64 	[%rd2+1768], %rd410;
	ld.global.u64 	%rd411, [%rd188+1776];
	st.global.u64 	[%rd2+1776], %rd411;
	ld.global.u64 	%rd412, [%rd188+1784];
	st.global.u64 	[%rd2+1784], %rd412;
	ld.global.u64 	%rd413, [%rd188+1792];
	st.global.u64 	[%rd2+1792], %rd413;
	ld.global.u64 	%rd414, [%rd188+1800];
	st.global.u64 	[%rd2+1800], %rd414;
	ld.global.u64 	%rd415, [%rd188+1808];
	st.global.u64 	[%rd2+1808], %rd415;
	ld.global.u64 	%rd416, [%rd188+1816];
	st.global.u64 	[%rd2+1816], %rd416;
	ld.global.u64 	%rd417, [%rd188+1824];
	st.global.u64 	[%rd2+1824], %rd417;
	ld.global.u64 	%rd418, [%rd188+1832];
	st.global.u64 	[%rd2+1832], %rd418;
	ld.global.u64 	%rd419, [%rd188+1840];
	st.global.u64 	[%rd2+1840], %rd419;
	ld.global.u64 	%rd420, [%rd188+1848];
	st.global.u64 	[%rd2+1848], %rd420;
	ld.global.u64 	%rd421, [%rd188+1856];
	st.global.u64 	[%rd2+1856], %rd421;
	ld.global.u64 	%rd422, [%rd188+1864];
	st.global.u64 	[%rd2+1864], %rd422;
	ld.global.u64 	%rd423, [%rd188+1872];
	st.global.u64 	[%rd2+1872], %rd423;
	ld.global.u64 	%rd424, [%rd188+1880];
	st.global.u64 	[%rd2+1880], %rd424;
	ld.global.u64 	%rd425, [%rd188+1888];
	st.global.u64 	[%rd2+1888], %rd425;
	ld.global.u64 	%rd426, [%rd188+1896];
	st.global.u64 	[%rd2+1896], %rd426;
	ld.global.u64 	%rd427, [%rd188+1904];
	st.global.u64 	[%rd2+1904], %rd427;
	ld.global.u64 	%rd428, [%rd188+1912];
	st.global.u64 	[%rd2+1912], %rd428;
	ld.global.u64 	%rd429, [%rd188+1920];
	st.global.u64 	[%rd2+1920], %rd429;
	ld.global.u64 	%rd430, [%rd188+1928];
	st.global.u64 	[%rd2+1928], %rd430;
	ld.global.u64 	%rd431, [%rd188+1936];
	st.global.u64 	[%rd2+1936], %rd431;
	ld.global.u64 	%rd432, [%rd188+1944];
	st.global.u64 	[%rd2+1944], %rd432;
	ld.global.u64 	%rd433, [%rd188+1952];
	st.global.u64 	[%rd2+1952], %rd433;
	ld.global.u64 	%rd434, [%rd188+1960];
	st.global.u64 	[%rd2+1960], %rd434;
	ld.global.u64 	%rd435, [%rd188+1968];
	st.global.u64 	[%rd2+1968], %rd435;
	ld.global.u64 	%rd436, [%rd188+1976];
	st.global.u64 	[%rd2+1976], %rd436;
	ld.global.u64 	%rd437, [%rd188+1984];
	st.global.u64 	[%rd2+1984], %rd437;
	ld.global.u64 	%rd438, [%rd188+1992];
	st.global.u64 	[%rd2+1992], %rd438;
	ld.global.u64 	%rd439, [%rd188+2000];
	st.global.u64 	[%rd2+2000], %rd439;
	ld.global.u64 	%rd440, [%rd188+2008];
	st.global.u64 	[%rd2+2008], %rd440;
	ld.global.u64 	%rd441, [%rd188+2016];
	st.global.u64 	[%rd2+2016], %rd441;
	ld.global.u64 	%rd442, [%rd188+2024];
	st.global.u64 	[%rd2+2024], %rd442;
	ld.global.u64 	%rd443, [%rd188+2032];
	st.global.u64 	[%rd2+2032], %rd443;
	ld.global.u64 	%rd444, [%rd188+2040];
	st.global.u64 	[%rd2+2040], %rd444;
	mov.b64 	%rd445, 0;
	st.local.v2.u64 	[%rd1], {%rd445, %rd445};
	st.local.v2.u64 	[%rd1+16], {%rd445, %rd445};
	st.local.v2.u64 	[%rd1+32], {%rd445, %rd445};
	st.local.v2.u64 	[%rd1+48], {%rd445, %rd445};
	st.local.v2.u64 	[%rd1+64], {%rd445, %rd445};
	st.local.v2.u64 	[%rd1+80], {%rd445, %rd445};
	st.local.v2.u64 	[%rd1+96], {%rd445, %rd445};
	st.local.v2.u64 	[%rd1+112], {%rd445, %rd445};
	st.local.v2.u64 	[%rd1+128], {%rd445, %rd445};
	st.local.v2.u64 	[%rd1+144], {%rd445, %rd445};
	st.local.v2.u64 	[%rd1+160], {%rd445, %rd445};
	st.local.v2.u64 	[%rd1+176], {%rd445, %rd445};
	st.local.v2.u64 	[%rd1+192], {%rd445, %rd445};
	st.local.v2.u64 	[%rd1+208], {%rd445, %rd445};
	st.local.v2.u64 	[%rd1+224], {%rd445, %rd445};
	st.local.v2.u64 	[%rd1+240], {%rd445, %rd445};
	st.local.v2.u64 	[%rd1+256], {%rd445, %rd445};
	st.local.v2.u64 	[%rd1+272], {%rd445, %rd445};
	st.local.v2.u64 	[%rd1+288], {%rd445, %rd445};
	st.local.v2.u64 	[%rd1+304], {%rd445, %rd445};
	st.local.v2.u64 	[%rd1+320], {%rd445, %rd445};
	st.local.v2.u64 	[%rd1+336], {%rd445, %rd445};
	st.local.v2.u64 	[%rd1+352], {%rd445, %rd445};
	st.local.v2.u64 	[%rd1+368], {%rd445, %rd445};
	st.local.v2.u64 	[%rd1+384], {%rd445, %rd445};
	st.local.v2.u64 	[%rd1+400], {%rd445, %rd445};
	st.local.v2.u64 	[%rd1+416], {%rd445, %rd445};
	st.local.v2.u64 	[%rd1+432], {%rd445, %rd445};
	st.local.v2.u64 	[%rd1+448], {%rd445, %rd445};
	st.local.v2.u64 	[%rd1+464], {%rd445, %rd445};
	st.local.v2.u64 	[%rd1+480], {%rd445, %rd445};
	st.local.v2.u64 	[%rd1+496], {%rd445, %rd445};
	st.local.v2.u64 	[%rd1+512], {%rd445, %rd445};
	st.local.v2.u64 	[%rd1+528], {%rd445, %rd445};
	st.local.v2.u64 	[%rd1+544], {%rd445, %rd445};
	st.local.v2.u64 	[%rd1+560], {%rd445, %rd445};
	st.local.v2.u64 	[%rd1+576], {%rd445, %rd445};
	st.local.v2.u64 	[%rd1+592], {%rd445, %rd445};
	st.local.v2.u64 	[%rd1+608], {%rd445, %rd445};
	st.local.v2.u64 	[%rd1+624], {%rd445, %rd445};
	st.local.v2.u64 	[%rd1+640], {%rd445, %rd445};
	st.local.v2.u64 	[%rd1+656], {%rd445, %rd445};
	st.local.v2.u64 	[%rd1+672], {%rd445, %rd445};
	st.local.v2.u64 	[%rd1+688], {%rd445, %rd445};
	st.local.v2.u64 	[%rd1+704], {%rd445, %rd445};
	st.local.v2.u64 	[%rd1+720], {%rd445, %rd445};
	st.local.v2.u64 	[%rd1+736], {%rd445, %rd445};
	st.local.v2.u64 	[%rd1+752], {%rd445, %rd445};
	st.local.v2.u64 	[%rd1+768], {%rd445, %rd445};
	st.local.v2.u64 	[%rd1+784], {%rd445, %rd445};
	st.local.v2.u64 	[%rd1+800], {%rd445, %rd445};
	st.local.v2.u64 	[%rd1+816], {%rd445, %rd445};
	st.local.v2.u64 	[%rd1+832], {%rd445, %rd445};
	st.local.v2.u64 	[%rd1+848], {%rd445, %rd445};
	st.local.v2.u64 	[%rd1+864], {%rd445, %rd445};
	st.local.v2.u64 	[%rd1+880], {%rd445, %rd445};
	st.local.v2.u64 	[%rd1+896], {%rd445, %rd445};
	st.local.v2.u64 	[%rd1+912], {%rd445, %rd445};
	st.local.v2.u64 	[%rd1+928], {%rd445, %rd445};
	st.local.v2.u64 	[%rd1+944], {%rd445, %rd445};
	st.local.v2.u64 	[%rd1+960], {%rd445, %rd445};
	st.local.v2.u64 	[%rd1+976], {%rd445, %rd445};
	st.local.v2.u64 	[%rd1+992], {%rd445, %rd445};
	st.local.v2.u64 	[%rd1+1008], {%rd445, %rd445};
	setp.eq.s32 	%p5, %r4319, 0;
	@%p5 bra 	$L__BB0_27;
	mov.b32 	%r4322, 0;
	mov.b64 	%rd9589, 0;
	mov.u64 	%rd9590, %rd9589;
	mov.u64 	%rd9591, %rd9589;
	mov.u64 	%rd9592, %rd9589;
	mov.u64 	%rd9594, %rd9589;
$L__BB0_3:
	mov.b32 	%r4323, 0;
$L__BB0_4:
	setp.eq.s32 	%p6, %r4322, 0;
	setp.lt.u32 	%p7, %r4323, 2;
	and.pred  	%p1, %p6, %p7;
	not.pred 	%p8, %p1;
	@%p8 bra 	$L__BB0_6;
	ld.param.u32 	%r4320, [argon2id_fill_kernel_param_3];
	ld.param.u32 	%r4312, [argon2id_fill_kernel_param_2];
	cvt.u64.u32 	%rd9590, %r4312;
	cvt.u64.u32 	%rd9591, %r4320;
	mov.b64 	%rd9594, 0;
	st.local.v2.u64 	[%rd1], {%rd9594, %rd9594};
	st.local.v2.u64 	[%rd1+16], {%rd9594, %rd9594};
	st.local.v2.u64 	[%rd1+32], {%rd9594, %rd9594};
	st.local.v2.u64 	[%rd1+48], {%rd9594, %rd9594};
	st.local.v2.u64 	[%rd1+64], {%rd9594, %rd9594};
	st.local.v2.u64 	[%rd1+80], {%rd9594, %rd9594};
	st.local.v2.u64 	[%rd1+96], {%rd9594, %rd9594};
	st.local.v2.u64 	[%rd1+112], {%rd9594, %rd9594};
	st.local.v2.u64 	[%rd1+128], {%rd9594, %rd9594};
	st.local.v2.u64 	[%rd1+144], {%rd9594, %rd9594};
	st.local.v2.u64 	[%rd1+160], {%rd9594, %rd9594};
	st.local.v2.u64 	[%rd1+176], {%rd9594, %rd9594};
	st.local.v2.u64 	[%rd1+192], {%rd9594, %rd9594};
	st.local.v2.u64 	[%rd1+208], {%rd9594, %rd9594};
	st.local.v2.u64 	[%rd1+224], {%rd9594, %rd9594};
	st.local.v2.u64 	[%rd1+240], {%rd9594, %rd9594};
	st.local.v2.u64 	[%rd1+256], {%rd9594, %rd9594};
	st.local.v2.u64 	[%rd1+272], {%rd9594, %rd9594};
	st.local.v2.u64 	[%rd1+288], {%rd9594, %rd9594};
	st.local.v2.u64 	[%rd1+304], {%rd9594, %rd9594};
	st.local.v2.u64 	[%rd1+320], {%rd9594, %rd9594};
	st.local.v2.u64 	[%rd1+336], {%rd9594, %rd9594};
	st.local.v2.u64 	[%rd1+352], {%rd9594, %rd9594};
	st.local.v2.u64 	[%rd1+368], {%rd9594, %rd9594};
	st.local.v2.u64 	[%rd1+384], {%rd9594, %rd9594};
	st.local.v2.u64 	[%rd1+400], {%rd9594, %rd9594};
	st.local.v2.u64 	[%rd1+416], {%rd9594, %rd9594};
	st.local.v2.u64 	[%rd1+432], {%rd9594, %rd9594};
	st.local.v2.u64 	[%rd1+448], {%rd9594, %rd9594};
	st.local.v2.u64 	[%rd1+464], {%rd9594, %rd9594};
	st.local.v2.u64 	[%rd1+480], {%rd9594, %rd9594};
	st.local.v2.u64 	[%rd1+496], {%rd9594, %rd9594};
	st.local.v2.u64 	[%rd1+512], {%rd9594, %rd9594};
	st.local.v2.u64 	[%rd1+528], {%rd9594, %rd9594};
	st.local.v2.u64 	[%rd1+544], {%rd9594, %rd9594};
	st.local.v2.u64 	[%rd1+560], {%rd9594, %rd9594};
	st.local.v2.u64 	[%rd1+576], {%rd9594, %rd9594};
	st.local.v2.u64 	[%rd1+592], {%rd9594, %rd9594};
	st.local.v2.u64 	[%rd1+608], {%rd9594, %rd9594};
	st.local.v2.u64 	[%rd1+624], {%rd9594, %rd9594};
	st.local.v2.u64 	[%rd1+640], {%rd9594, %rd9594};
	st.local.v2.u64 	[%rd1+656], {%rd9594, %rd9594};
	st.local.v2.u64 	[%rd1+672], {%rd9594, %rd9594};
	st.local.v2.u64 	[%rd1+688], {%rd9594, %rd9594};
	st.local.v2.u64 	[%rd1+704], {%rd9594, %rd9594};
	st.local.v2.u64 	[%rd1+720], {%rd9594, %rd9594};
	st.local.v2.u64 	[%rd1+736], {%rd9594, %rd9594};
	st.local.v2.u64 	[%rd1+752], {%rd9594, %rd9594};
	st.local.v2.u64 	[%rd1+768], {%rd9594, %rd9594};
	st.local.v2.u64 	[%rd1+784], {%rd9594, %rd9594};
	st.local.v2.u64 	[%rd1+800], {%rd9594, %rd9594};
	st.local.v2.u64 	[%rd1+816], {%rd9594, %rd9594};
	st.local.v2.u64 	[%rd1+832], {%rd9594, %rd9594};
	st.local.v2.u64 	[%rd1+848], {%rd9594, %rd9594};
	st.local.v2.u64 	[%rd1+864], {%rd9594, %rd9594};
	st.local.v2.u64 	[%rd1+880], {%rd9594, %rd9594};
	st.local.v2.u64 	[%rd1+896], {%rd9594, %rd9594};
	st.local.v2.u64 	[%rd1+912], {%rd9594, %rd9594};
	st.local.v2.u64 	[%rd1+928], {%rd9594, %rd9594};
	st.local.v2.u64 	[%rd1+944], {%rd9594, %rd9594};
	st.local.v2.u64 	[%rd1+960], {%rd9594, %rd9594};
	st.local.v2.u64 	[%rd1+976], {%rd9594, %rd9594};
	st.local.v2.u64 	[%rd1+992], {%rd9594, %rd9594};
	st.local.v2.u64 	[%rd1+1008], {%rd9594, %rd9594};
	cvt.u64.u32 	%rd9589, %r4323;
	mov.b64 	%rd9592, 2;
$L__BB0_6:
	ld.param.u32 	%r4313, [argon2id_fill_kernel_param_2];
	or.b32  	%r25, %r4323, %r4322;
	setp.ne.s32 	%p9, %r25, 0;
	selp.b32 	%r4324, 0, 2, %p9;
	shr.u32 	%r26, %r4313, 2;
	mad.lo.s32 	%r4325, %r4323, %r26, %r4324;
	setp.eq.s32 	%p10, %r4323, 0;
	add.s32 	%r27, %r4313, -1;
	selp.b32 	%r28, %r27, -1, %p9;
	selp.b32 	%r6, %r28, -1, %p10;
	setp.ge.u32 	%p11, %r4324, %r26;
	@%p11 bra 	$L__BB0_25;
	mov.b64 	{%r29, %r30}, %rd9591;
	mov.b64 	%rd449, {%r30, %r29};
	xor.b64  	%rd450, %rd449, %rd9591;
	mov.b64 	{%r31, %r32}, %rd450;
	shf.l.wrap.b32 	%r33, %r32, %r31, 8;
	shf.l.wrap.b32 	%r34, %r31, %r32, 8;
	mov.b64 	%rd451, {%r34, %r33};
	add.s64 	%rd452, %rd451, %rd9591;
	shl.b64 	%rd453, %rd9591, 1;
	and.b64  	%rd454, %rd453, 8589934590;
	and.b64  	%rd455, %rd451, 4294967295;
	mad.lo.s64 	%rd456, %rd455, %rd454, %rd452;
	xor.b64  	%rd457, %rd456, %rd449;
	mov.b64 	{%r35, %r36}, %rd457;
	shf.l.wrap.b32 	%r37, %r36, %r35, 16;
	shf.l.wrap.b32 	%r38, %r35, %r36, 16;
	mov.b64 	%rd21, {%r38, %r37};
	add.s64 	%rd458, %rd21, %rd449;
	shl.b64 	%rd459, %rd449, 1;
	and.b64  	%rd460, %rd459, 8589934590;
	and.b64  	%rd461, %rd21, 4294967295;
	mad.lo.s64 	%rd22, %rd461, %rd460, %rd458;
	xor.b64  	%rd462, %rd22, %rd451;
	mov.b64 	{%r39, %r40}, %rd462;
	shf.l.wrap.b32 	%r41, %r39, %r40, 1;
	shf.l.wrap.b32 	%r42, %r40, %r39, 1;
	mov.b64 	%rd23, {%r42, %r41};
	mov.b64 	{%r43, %r44}, %rd9592;
	mov.b64 	%rd463, {%r44, %r43};
	xor.b64  	%rd464, %rd463, %rd9592;
	mov.b64 	{%r45, %r46}, %rd464;
	shf.l.wrap.b32 	%r47, %r46, %r45, 8;
	shf.l.wrap.b32 	%r48, %r45, %r46, 8;
	mov.b64 	%rd465, {%r48, %r47};
	add.s64 	%rd466, %rd465, %rd9592;
	shl.b64 	%rd467, %rd9592, 1;
	and.b64  	%rd468, %rd467, 8589934590;
	and.b64  	%rd469, %rd465, 4294967295;
	mad.lo.s64 	%rd24, %rd469, %rd468, %rd466;
	xor.b64  	%rd470, %rd24, %rd463;
	mov.b64 	{%r49, %r50}, %rd470;
	shf.l.wrap.b32 	%r51, %r50, %r49, 16;
	shf.l.wrap.b32 	%r52, %r49, %r50, 16;
	mov.b64 	%rd25, {%r52, %r51};
	add.s64 	%rd471, %rd25, %rd463;
	shl.b64 	%rd472, %rd463, 1;
	and.b64  	%rd473, %rd472, 8589934590;
	and.b64  	%rd474, %rd25, 4294967295;
	mad.lo.s64 	%rd26, %rd474, %rd473, %rd471;
	xor.b64  	%rd475, %rd26, %rd465;
	mov.b64 	{%r53, %r54}, %rd475;
	shf.l.wrap.b32 	%r55, %r53, %r54, 1;
	shf.l.wrap.b32 	%r56, %r54, %r53, 1;
	mov.b64 	%rd27, {%r56, %r55};
	mov.b64 	{%r57, %r58}, %rd9590;
	mov.b64 	%rd476, {%r58, %r57};
	shf.l.wrap.b32 	%r59, %r57, %r58, 8;
	shf.l.wrap.b32 	%r60, %r58, %r57, 8;
	mov.b64 	%rd477, {%r60, %r59};
	add.s64 	%rd478, %rd477, %rd9590;
	shl.b64 	%rd479, %rd9590, 1;
	and.b64  	%rd480, %rd479, 8589934590;
	and.b64  	%rd481, %rd477, 4294967295;
	mad.lo.s64 	%rd482, %rd481, %rd480, %rd478;
	xor.b64  	%rd483, %rd482, %rd476;
	mov.b64 	{%r61, %r62}, %rd483;
	shf.l.wrap.b32 	%r63, %r62, %r61, 16;
	shf.l.wrap.b32 	%r64, %r61, %r62, 16;
	mov.b64 	%rd484, {%r64, %r63};
	add.s64 	%rd485, %rd484, %rd476;
	shl.b64 	%rd486, %rd476, 1;
	and.b64  	%rd487, %rd486, 8589934590;
	and.b64  	%rd488, %rd484, 4294967295;
	mad.lo.s64 	%rd28, %rd488, %rd487, %rd485;
	xor.b64  	%rd489, %rd28, %rd477;
	mov.b64 	{%r65, %r66}, %rd489;
	shf.l.wrap.b32 	%r67, %r65, %r66, 1;
	shf.l.wrap.b32 	%r68, %r66, %r65, 1;
	mov.b64 	%rd29, {%r68, %r67};
	add.s64 	%rd490, %rd27, %rd456;
	shl.b64 	%rd491, %rd456, 1;
	and.b64  	%rd492, %rd491, 8589934590;
	and.b64  	%rd493, %rd27, 4294967295;
	mad.lo.s64 	%rd30, %rd492, %rd493, %rd490;
	xor.b64  	%rd494, %rd30, %rd484;
	mov.b64 	{%r69, %r70}, %rd494;
	mov.b64 	%rd31, {%r70, %r69};
	add.s64 	%rd495, %rd23, %rd482;
	shl.b64 	%rd496, %rd482, 1;
	and.b64  	%rd497, %rd496, 8589934590;
	and.b64  	%rd498, %rd23, 4294967295;
	mad.lo.s64 	%rd32, %rd497, %rd498, %rd495;
	add.s32 	%r4326, %r6, %r4325;
$L__BB0_8:
	mov.u32 	%r10, %r4325;
	@%p8 bra 	$L__BB0_12;
	and.b32  	%r11, %r4324, 127;
	setp.ne.s32 	%p13, %r11, 0;
	@%p13 bra 	$L__BB0_11;
	add.s64 	%rd9594, %rd9594, 1;
	add.s64 	%rd501, %rd9594, %rd9589;
	and.b64  	%rd502, %rd9594, 4294967295;
	shl.b64 	%rd503, %rd9589, 1;
	and.b64  	%rd504, %rd503, 8589934590;
	mad.lo.s64 	%rd505, %rd504, %rd502, %rd501;
	mov.b64 	{%r71, %r72}, %rd505;
	mov.b64 	%rd506, {%r72, %r71};
	xor.b64  	%rd507, %rd506, %rd9594;
	mov.b64 	{%r73, %r74}, %rd507;
	shf.l.wrap.b32 	%r75, %r74, %r73, 8;
	shf.l.wrap.b32 	%r76, %r73, %r74, 8;
	mov.b64 	%rd508, {%r76, %r75};
	add.s64 	%rd509, %rd508, %rd505;
	shl.b64 	%rd510, %rd505, 1;
	and.b64  	%rd511, %rd510, 8589934590;
	and.b64  	%rd512, %rd508, 4294967295;
	mad.lo.s64 	%rd513, %rd512, %rd511, %rd509;
	xor.b64  	%rd514, %rd513, %rd506;
	mov.b64 	{%r77, %r78}, %rd514;
	shf.l.wrap.b32 	%r79, %r78, %r77, 16;
	shf.l.wrap.b32 	%r80, %r77, %r78, 16;
	mov.b64 	%rd515, {%r80, %r79};
	add.s64 	%rd516, %rd515, %rd506;
	shl.b64 	%rd517, %rd506, 1;
	and.b64  	%rd518, %rd517, 8589934590;
	and.b64  	%rd519, %rd515, 4294967295;
	mad.lo.s64 	%rd520, %rd519, %rd518, %rd516;
	xor.b64  	%rd521, %rd520, %rd508;
	mov.b64 	{%r81, %r82}, %rd521;
	shf.l.wrap.b32 	%r83, %r81, %r82, 1;
	shf.l.wrap.b32 	%r84, %r82, %r81, 1;
	mov.b64 	%rd522, {%r84, %r83};
	add.s64 	%rd523, %rd31, %rd520;
	shl.b64 	%rd524, %rd520, 1;
	and.b64  	%rd525, %rd524, 8589934590;
	and.b64  	%rd526, %rd31, 4294967295;
	mad.lo.s64 	%rd527, %rd525, %rd526, %rd523;
	xor.b64  	%rd528, %rd527, %rd27;
	mov.b64 	{%r85, %r86}, %rd528;
	shf.l.wrap.b32 	%r87, %r86, %r85, 8;
	shf.l.wrap.b32 	%r88, %r85, %r86, 8;
	mov.b64 	%rd529, {%r88, %r87};
	add.s64 	%rd530, %rd529, %rd30;
	and.b64  	%rd531, %rd529, 4294967295;
	shl.b64 	%rd532, %rd30, 1;
	and.b64  	%rd533, %rd532, 8589934590;
	mad.lo.s64 	%rd534, %rd531, %rd533, %rd530;
	xor.b64  	%rd535, %rd534, %rd31;
	mov.b64 	{%r89, %r90}, %rd535;
	shf.l.wrap.b32 	%r91, %r90, %r89, 16;
	shf.l.wrap.b32 	%r92, %r89, %r90, 16;
	mov.b64 	%rd536, {%r92, %r91};
	add.s64 	%rd537, %rd536, %rd527;
	shl.b64 	%rd538, %rd527, 1;
	and.b64  	%rd539, %rd538, 8589934590;
	and.b64  	%rd540, %rd536, 4294967295;
	mad.lo.s64 	%rd541, %rd540, %rd539, %rd537;
	xor.b64  	%rd542, %rd541, %rd529;
	mov.b64 	{%r93, %r94}, %rd542;
	shf.l.wrap.b32 	%r95, %r93, %r94, 1;
	shf.l.wrap.b32 	%r96, %r94, %r93, 1;
	mov.b64 	%rd543, {%r96, %r95};
	add.s64 	%rd544, %rd522, %rd24;
	and.b64  	%rd545, %rd522, 4294967295;
	shl.b64 	%rd546, %rd24, 1;
	and.b64  	%rd547, %rd546, 8589934590;
	mad.lo.s64 	%rd548, %rd547, %rd545, %rd544;
	xor.b64  	%rd549, %rd548, %rd21;
	mov.b64 	{%r97, %r98}, %rd549;
	mov.b64 	%rd550, {%r98, %r97};
	add.s64 	%rd551, %rd550, %rd28;
	and.b64  	%rd552, %rd550, 4294967295;
	shl.b64 	%rd553, %rd28, 1;
	and.b64  	%rd554, %rd553, 8589934590;
	mad.lo.s64 	%rd555, %rd554, %rd552, %rd551;
	xor.b64  	%rd556, %rd555, %rd522;
	mov.b64 	{%r99, %r100}, %rd556;
	shf.l.wrap.b32 	%r101, %r100, %r99, 8;
	shf.l.wrap.b32 	%r102, %r99, %r100, 8;
	mov.b64 	%rd557, {%r102, %r101};
	add.s64 	%rd558, %rd557, %rd548;
	shl.b64 	%rd559, %rd548, 1;
	and.b64  	%rd560, %rd559, 8589934590;
	and.b64  	%rd561, %rd557, 4294967295;
	mad.lo.s64 	%rd562, %rd561, %rd560, %rd558;
	xor.b64  	%rd563, %rd562, %rd550;
	mov.b64 	{%r103, %r104}, %rd563;
	shf.l.wrap.b32 	%r105, %r104, %r103, 16;
	shf.l.wrap.b32 	%r106, %r103, %r104, 16;
	mov.b64 	%rd564, {%r106, %r105};
	add.s64 	%rd565, %rd564, %rd555;
	shl.b64 	%rd566, %rd555, 1;
	and.b64  	%rd567, %rd566, 8589934590;
	and.b64  	%rd568, %rd564, 4294967295;
	mad.lo.s64 	%rd569, %rd568, %rd567, %rd565;
	xor.b64  	%rd570, %rd569, %rd557;
	mov.b64 	{%r107, %r108}, %rd570;
	shf.l.wrap.b32 	%r109, %r107, %r108, 1;
	shf.l.wrap.b32 	%r110, %r108, %r107, 1;
	mov.b64 	%rd571, {%r110, %r109};
	add.s64 	%rd572, %rd29, %rd513;
	shl.b64 	%rd573, %rd513, 1;
	and.b64  	%rd574, %rd573, 8589934590;
	and.b64  	%rd575, %rd29, 4294967295;
	mad.lo.s64 	%rd576, %rd574, %rd575, %rd572;
	xor.b64  	%rd577, %rd576, %rd25;
	mov.b64 	{%r111, %r112}, %rd577;
	mov.b64 	%rd578, {%r112, %r111};
	add.s64 	%rd579, %rd578, %rd22;
	and.b64  	%rd580, %rd578, 4294967295;
	shl.b64 	%rd581, %rd22, 1;
	and.b64  	%rd582, %rd581, 8589934590;
	mad.lo.s64 	%rd583, %rd582, %rd580, %rd579;
	xor.b64  	%rd584, %rd583, %rd29;
	mov.b64 	{%r113, %r114}, %rd584;
	shf.l.wrap.b32 	%r115, %r114, %r113, 8;
	shf.l.wrap.b32 	%r116, %r113, %r114, 8;
	mov.b64 	%rd585, {%r116, %r115};
	add.s64 	%rd586, %rd585, %rd576;
	shl.b64 	%rd587, %rd576, 1;
	and.b64  	%rd588, %rd587, 8589934590;
	and.b64  	%rd589, %rd585, 4294967295;
	mad.lo.s64 	%rd590, %rd589, %rd588, %rd586;
	xor.b64  	%rd591, %rd590, %rd578;
	mov.b64 	{%r117, %r118}, %rd591;
	shf.l.wrap.b32 	%r119, %r118, %r117, 16;
	shf.l.wrap.b32 	%r120, %r117, %r118, 16;
	mov.b64 	%rd592, {%r120, %r119};
	add.s64 	%rd593, %rd592, %rd583;
	shl.b64 	%rd594, %rd583, 1;
	and.b64  	%rd595, %rd594, 8589934590;
	and.b64  	%rd596, %rd592, 4294967295;
	mad.lo.s64 	%rd597, %rd596, %rd595, %rd593;
	xor.b64  	%rd598, %rd597, %rd585;
	mov.b64 	{%r121, %r122}, %rd598;
	shf.l.wrap.b32 	%r123, %r121, %r122, 1;
	shf.l.wrap.b32 	%r124, %r122, %r121, 1;
	mov.b64 	%rd599, {%r124, %r123};
	xor.b64  	%rd600, %rd32, %rd515;
	mov.b64 	{%r125, %r126}, %rd600;
	mov.b64 	%rd601, {%r126, %r125};
	add.s64 	%rd602, %rd601, %rd26;
	and.b64  	%rd603, %rd601, 4294967295;
	shl.b64 	%rd604, %rd26, 1;
	and.b64  	%rd605, %rd604, 8589934590;
	mad.lo.s64 	%rd606, %rd605, %rd603, %rd602;
	xor.b64  	%rd607, %rd606, %rd23;
	mov.b64 	{%r127, %r128}, %rd607;
	shf.l.wrap.b32 	%r129, %r128, %r127, 8;
	shf.l.wrap.b32 	%r130, %r127, %r128, 8;
	mov.b64 	%rd608, {%r130, %r129};
	add.s64 	%rd609, %rd608, %rd32;
	and.b64  	%rd610, %rd608, 4294967295;
	shl.b64 	%rd611, %rd32, 1;
	and.b64  	%rd612, %rd611, 8589934590;
	mad.lo.s64 	%rd613, %rd610, %rd612, %rd609;
	xor.b64  	%rd614, %rd613, %rd601;
	mov.b64 	{%r131, %r132}, %rd614;
	shf.l.wrap.b32 	%r133, %r132, %r131, 16;
	shf.l.wrap.b32 	%r134, %r131, %r132, 16;
	mov.b64 	%rd615, {%r134, %r133};
	add.s64 	%rd616, %rd615, %rd606;
	shl.b64 	%rd617, %rd606, 1;
	and.b64  	%rd618, %rd617, 8589934590;
	and.b64  	%rd619, %rd615, 4294967295;
	mad.lo.s64 	%rd620, %rd619, %rd618, %rd616;
	xor.b64  	%rd621, %rd620, %rd608;
	mov.b64 	{%r135, %r136}, %rd621;
	shf.l.wrap.b32 	%r137, %r135, %r136, 1;
	shf.l.wrap.b32 	%r138, %r136, %r135, 1;
	mov.b64 	%rd622, {%r138, %r137};
	mov.b64 	{%r139, %r140}, %rd534;
	mov.b64 	%rd623, {%r140, %r139};
	shf.l.wrap.b32 	%r141, %r139, %r140, 8;
	shf.l.wrap.b32 	%r142, %r140, %r139, 8;
	mov.b64 	%rd624, {%r142, %r141};
	add.s64 	%rd625, %rd624, %rd534;
	shl.b64 	%rd626, %rd534, 1;
	and.b64  	%rd627, %rd626, 8589934590;
	and.b64  	%rd628, %rd624, 4294967295;
	mad.lo.s64 	%rd629, %rd628, %rd627, %rd625;
	xor.b64  	%rd630, %rd629, %rd623;
	mov.b64 	{%r143, %r144}, %rd630;
	shf.l.wrap.b32 	%r145, %r144, %r143, 16;
	shf.l.wrap.b32 	%r146, %r143, %r144, 16;
	mov.b64 	%rd631, {%r146, %r145};
	add.s64 	%rd632, %rd631, %rd623;
	shl.b64 	%rd633, %rd623, 1;
	and.b64  	%rd634, %rd633, 8589934590;
	and.b64  	%rd635, %rd631, 4294967295;
	mad.lo.s64 	%rd636, %rd635, %rd634, %rd632;
	xor.b64  	%rd637, %rd636, %rd624;
	mov.b64 	{%r147, %r148}, %rd637;
	shf.l.wrap.b32 	%r149, %r147, %r148, 1;
	shf.l.wrap.b32 	%r150, %r148, %r147, 1;
	mov.b64 	%rd638, {%r150, %r149};
	mov.b64 	{%r151, %r152}, %rd562;
	mov.b64 	%rd639, {%r152, %r151};
	shf.l.wrap.b32 	%r153, %r151, %r152, 8;
	shf.l.wrap.b32 	%r154, %r152, %r151, 8;
	mov.b64 	%rd640, {%r154, %r153};
	add.s64 	%rd641, %rd640, %rd562;
	shl.b64 	%rd642, %rd562, 1;
	and.b64  	%rd643, %rd642, 8589934590;
	and.b64  	%rd644, %rd640, 4294967295;
	mad.lo.s64 	%rd645, %rd644, %rd643, %rd641;
	xor.b64  	%rd646, %rd645, %rd639;
	mov.b64 	{%r155, %r156}, %rd646;
	shf.l.wrap.b32 	%r157, %r156, %r155, 16;
	shf.l.wrap.b32 	%r158, %r155, %r156, 16;
	mov.b64 	%rd647, {%r158, %r157};
	add.s64 	%rd648, %rd647, %rd639;
	shl.b64 	%rd649, %rd639, 1;
	and.b64  	%rd650, %rd649, 8589934590;
	and.b64  	%rd651, %rd647, 4294967295;
	mad.lo.s64 	%rd652, %rd651, %rd650, %rd648;
	xor.b64  	%rd653, %rd652, %rd640;
	mov.b64 	{%r159, %r160}, %rd653;
	shf.l.wrap.b32 	%r161, %r159, %r160, 1;
	shf.l.wrap.b32 	%r162, %r160, %r159, 1;
	mov.b64 	%rd654, {%r162, %r161};
	add.s64 	%rd655, %rd654, %rd629;
	shl.b64 	%rd656, %rd629, 1;
	and.b64  	%rd657, %rd656, 8589934590;
	and.b64  	%rd658, %rd654, 4294967295;
	mad.lo.s64 	%rd659, %rd657, %rd658, %rd655;
	mov.b64 	{%r163, %r164}, %rd659;
	mov.b64 	%rd660, {%r164, %r163};
	xor.b64  	%rd661, %rd660, %rd654;
	mov.b64 	{%r165, %r166}, %rd661;
	shf.l.wrap.b32 	%r167, %r166, %r165, 8;
	shf.l.wrap.b32 	%r168, %r165, %r166, 8;
	mov.b64 	%rd662, {%r168, %r167};
	add.s64 	%rd663, %rd662, %rd659;
	shl.b64 	%rd664, %rd659, 1;
	and.b64  	%rd665, %rd664, 8589934590;
	and.b64  	%rd666, %rd662, 4294967295;
	mad.lo.s64 	%rd667, %rd666, %rd665, %rd663;
	xor.b64  	%rd668, %rd667, %rd660;
	mov.b64 	{%r169, %r170}, %rd668;
	shf.l.wrap.b32 	%r171, %r170, %r169, 16;
	shf.l.wrap.b32 	%r172, %r169, %r170, 16;
	mov.b64 	%rd669, {%r172, %r171};
	add.s64 	%rd670, %rd669, %rd660;
	shl.b64 	%rd671, %rd660, 1;
	and.b64  	%rd672, %rd671, 8589934590;
	and.b64  	%rd673, %rd669, 4294967295;
	mad.lo.s64 	%rd674, %rd673, %rd672, %rd670;
	xor.b64  	%rd675, %rd674, %rd662;
	mov.b64 	{%r173, %r174}, %rd675;
	shf.l.wrap.b32 	%r175, %r173, %r174, 1;
	shf.l.wrap.b32 	%r176, %r174, %r173, 1;
	mov.b64 	%rd676, {%r176, %r175};
	xor.b64  	%rd677, %rd645, %rd631;
	mov.b64 	{%r177, %r178}, %rd677;
	mov.b64 	%rd678, {%r178, %r177};
	shf.l.wrap.b32 	%r179, %r177, %r178, 8;
	shf.l.wrap.b32 	%r180, %r178, %r177, 8;
	mov.b64 	%rd679, {%r180, %r179};
	add.s64 	%rd680, %rd679, %rd645;
	shl.b64 	%rd681, %rd645, 1;
	and.b64  	%rd682, %rd681, 8589934590;
	and.b64  	%rd683, %rd679, 4294967295;
	mad.lo.s64 	%rd684, %rd683, %rd682, %rd680;
	xor.b64  	%rd685, %rd684, %rd678;
	mov.b64 	{%r181, %r182}, %rd685;
	shf.l.wrap.b32 	%r183, %r182, %r181, 16;
	shf.l.wrap.b32 	%r184, %r181, %r182, 16;
	mov.b64 	%rd686, {%r184, %r183};
	add.s64 	%rd687, %rd686, %rd678;
	shl.b64 	%rd688, %rd678, 1;
	and.b64  	%rd689, %rd688, 8589934590;
	and.b64  	%rd690, %rd686, 4294967295;
	mad.lo.s64 	%rd691, %rd690, %rd689, %rd687;
	xor.b64  	%rd692, %rd691, %rd679;
	mov.b64 	{%r185, %r186}, %rd692;
	shf.l.wrap.b32 	%r187, %r185, %r186, 1;
	shf.l.wrap.b32 	%r188, %r186, %r185, 1;
	mov.b64 	%rd693, {%r188, %r187};
	mov.b64 	%rd694, {%r157, %r158};
	add.s64 	%rd695, %rd694, %rd636;
	shl.b64 	%rd696, %rd636, 1;
	and.b64  	%rd697, %rd696, 8589934590;
	and.b64  	%rd698, %rd694, 4294967295;
	mad.lo.s64 	%rd699, %rd697, %rd698, %rd695;
	mov.b64 	{%r189, %r190}, %rd699;
	shf.l.wrap.b32 	%r191, %r190, %r189, 8;
	shf.l.wrap.b32 	%r192, %r189, %r190, 8;
	mov.b64 	%rd700, {%r192, %r191};
	xor.b64  	%rd701, %rd700, %rd694;
	mov.b64 	{%r193, %r194}, %rd701;
	shf.l.wrap.b32 	%r195, %r194, %r193, 16;
	shf.l.wrap.b32 	%r196, %r193, %r194, 16;
	mov.b64 	%rd702, {%r196, %r195};
	add.s64 	%rd703, %rd702, %rd699;
	shl.b64 	%rd704, %rd699, 1;
	and.b64  	%rd705, %rd704, 8589934590;
	and.b64  	%rd706, %rd702, 4294967295;
	mad.lo.s64 	%rd707, %rd706, %rd705, %rd703;
	xor.b64  	%rd708, %rd707, %rd700;
	mov.b64 	{%r197, %r198}, %rd708;
	shf.l.wrap.b32 	%r199, %r197, %r198, 1;
	shf.l.wrap.b32 	%r200, %r198, %r197, 1;
	mov.b64 	%rd709, {%r200, %r199};
	mov.b64 	%rd710, {%r149, %r150};
	add.s64 	%rd711, %rd710, %rd652;
	shl.b64 	%rd712, %rd652, 1;
	and.b64  	%rd713, %rd712, 8589934590;
	and.b64  	%rd714, %rd710, 4294967295;
	mad.lo.s64 	%rd715, %rd713, %rd714, %rd711;
	xor.b64  	%rd716, %rd715, %rd638;
	mov.b64 	{%r201, %r202}, %rd716;
	shf.l.wrap.b32 	%r203, %r202, %r201, 8;
	shf.l.wrap.b32 	%r204, %r201, %r202, 8;
	mov.b64 	%rd717, {%r204, %r203};
	add.s64 	%rd718, %rd717, %rd638;
	shl.b64 	%rd719, %rd638, 1;
	and.b64  	%rd720, %rd719, 8589934590;
	and.b64  	%rd721, %rd717, 4294967295;
	mad.lo.s64 	%rd722, %rd721, %rd720, %rd718;
	xor.b64  	%rd723, %rd722, %rd710;
	mov.b64 	{%r205, %r206}, %rd723;
	shf.l.wrap.b32 	%r207, %r206, %r205, 16;
	shf.l.wrap.b32 	%r208, %r205, %r206, 16;
	mov.b64 	%rd724, {%r208, %r207};
	add.s64 	%rd725, %rd724, %rd715;
	shl.b64 	%rd726, %rd715, 1;
	and.b64  	%rd727, %rd726, 8589934590;
	and.b64  	%rd728, %rd724, 4294967295;
	mad.lo.s64 	%rd729, %rd728, %rd727, %rd725;
	xor.b64  	%rd730, %rd729, %rd717;
	mov.b64 	{%r209, %r210}, %rd730;
	shf.l.wrap.b32 	%r211, %r209, %r210, 1;
	shf.l.wrap.b32 	%r212, %r210, %r209, 1;
	mov.b64 	%rd731, {%r212, %r211};
	mov.b64 	{%r213, %r214}, %rd590;
	mov.b64 	%rd732, {%r214, %r213};
	shf.l.wrap.b32 	%r215, %r213, %r214, 8;
	shf.l.wrap.b32 	%r216, %r214, %r213, 8;
	mov.b64 	%rd733, {%r216, %r215};
	add.s64 	%rd734, %rd733, %rd590;
	shl.b64 	%rd735, %rd590, 1;
	and.b64  	%rd736, %rd735, 8589934590;
	and.b64  	%rd737, %rd733, 4294967295;
	mad.lo.s64 	%rd738, %rd737, %rd736, %rd734;
	xor.b64  	%rd739, %rd738, %rd732;
	mov.b64 	{%r217, %r218}, %rd739;
	shf.l.wrap.b32 	%r219, %r218, %r217, 16;
	shf.l.wrap.b32 	%r220, %r217, %r218, 16;
	mov.b64 	%rd740, {%r220, %r219};
	add.s64 	%rd741, %rd740, %rd732;
	shl.b64 	%rd742, %rd732, 1;
	and.b64  	%rd743, %rd742, 8589934590;
	and.b64  	%rd744, %rd740, 4294967295;
	mad.lo.s64 	%rd745, %rd744, %rd743, %rd741;
	xor.b64  	%rd746, %rd745, %rd733;
	mov.b64 	{%r221, %r222}, %rd746;
	shf.l.wrap.b32 	%r223, %r221, %r222, 1;
	shf.l.wrap.b32 	%r224, %r222, %r221, 1;
	mov.b64 	%rd747, {%r224, %r223};
	mov.b64 	{%r225, %r226}, %rd613;
	mov.b64 	%rd748, {%r226, %r225};
	shf.l.wrap.b32 	%r227, %r225, %r226, 8;
	shf.l.wrap.b32 	%r228, %r226, %r225, 8;
	mov.b64 	%rd749, {%r228, %r227};
	add.s64 	%rd750, %rd749, %rd613;
	shl.b64 	%rd751, %rd613, 1;
	and.b64  	%rd752, %rd751, 8589934590;
	and.b64  	%rd753, %rd749, 4294967295;
	mad.lo.s64 	%rd754, %rd753, %rd752, %rd750;
	xor.b64  	%rd755, %rd754, %rd748;
	mov.b64 	{%r229, %r230}, %rd755;
	shf.l.wrap.b32 	%r231, %r230, %r229, 16;
	shf.l.wrap.b32 	%r232, %r229, %r230, 16;
	mov.b64 	%rd756, {%r232, %r231};
	add.s64 	%rd757, %rd756, %rd748;
	shl.b64 	%rd758, %rd748, 1;
	and.b64  	%rd759, %rd758, 8589934590;
	and.b64  	%rd760, %rd756, 4294967295;
	mad.lo.s64 	%rd761, %rd760, %rd759, %rd757;
	xor.b64  	%rd762, %rd761, %rd749;
	mov.b64 	{%r233, %r234}, %rd762;
	shf.l.wrap.b32 	%r235, %r233, %r234, 1;
	shf.l.wrap.b32 	%r236, %r234, %r233, 1;
	mov.b64 	%rd763, {%r236, %r235};
	add.s64 	%rd764, %rd763, %rd738;
	shl.b64 	%rd765, %rd738, 1;
	and.b64  	%rd766, %rd765, 8589934590;
	and.b64  	%rd767, %rd763, 4294967295;
	mad.lo.s64 	%rd768, %rd766, %rd767, %rd764;
	mov.b64 	{%r237, %r238}, %rd768;
	mov.b64 	%rd769, {%r238, %r237};
	xor.b64  	%rd770, %rd769, %rd763;
	mov.b64 	{%r239, %r240}, %rd770;
	shf.l.wrap.b32 	%r241, %r240, %r239, 8;
	shf.l.wrap.b32 	%r242, %r239, %r240, 8;
	mov.b64 	%rd771, {%r242, %r241};
	add.s64 	%rd772, %rd771, %rd768;
	shl.b64 	%rd773, %rd768, 1;
	and.b64  	%rd774, %rd773, 8589934590;
	and.b64  	%rd775, %rd771, 4294967295;
	mad.lo.s64 	%rd776, %rd775, %rd774, %rd772;
	xor.b64  	%rd777, %rd776, %rd769;
	mov.b64 	{%r243, %r244}, %rd777;
	shf.l.wrap.b32 	%r245, %r244, %r243, 16;
	shf.l.wrap.b32 	%r246, %r243, %r244, 16;
	mov.b64 	%rd778, {%r246, %r245};
	add.s64 	%rd779, %rd778, %rd769;
	shl.b64 	%rd780, %rd769, 1;
	and.b64  	%rd781, %rd780, 8589934590;
	and.b64  	%rd782, %rd778, 4294967295;
	mad.lo.s64 	%rd783, %rd782, %rd781, %rd779;
	xor.b64  	%rd784, %rd783, %rd771;
	mov.b64 	{%r247, %r248}, %rd784;
	shf.l.wrap.b32 	%r249, %r247, %r248, 1;
	shf.l.wrap.b32 	%r250, %r248, %r247, 1;
	mov.b64 	%rd785, {%r250, %r249};
	xor.b64  	%rd786, %rd754, %rd740;
	mov.b64 	{%r251, %r252}, %rd786;
	mov.b64 	%rd787, {%r252, %r251};
	shf.l.wrap.b32 	%r253, %r251, %r252, 8;
	shf.l.wrap.b32 	%r254, %r252, %r251, 8;
	mov.b64 	%rd788, {%r254, %r253};
	add.s64 	%rd789, %rd788, %rd754;
	shl.b64 	%rd790, %rd754, 1;
	and.b64  	%rd791, %rd790, 8589934590;
	and.b64  	%rd792, %rd788, 4294967295;
	mad.lo.s64 	%rd793, %rd792, %rd791, %rd789;
	xor.b64  	%rd794, %rd793, %rd787;
	mov.b64 	{%r255, %r256}, %rd794;
	shf.l.wrap.b32 	%r257, %r256, %r255, 16;
	shf.l.wrap.b32 	%r258, %r255, %r256, 16;
	mov.b64 	%rd795, {%r258, %r257};
	add.s64 	%rd796, %rd795, %rd787;
	shl.b64 	%rd797, %rd787, 1;
	and.b64  	%rd798, %rd797, 8589934590;
	and.b64  	%rd799, %rd795, 4294967295;
	mad.lo.s64 	%rd800, %rd799, %rd798, %rd796;
	xor.b64  	%rd801, %rd800, %rd788;
	mov.b64 	{%r259, %r260}, %rd801;
	shf.l.wrap.b32 	%r261, %r259, %r260, 1;
	shf.l.wrap.b32 	%r262, %r260, %r259, 1;
	mov.b64 	%rd802, {%r262, %r261};
	mov.b64 	%rd803, {%r231, %r232};
	add.s64 	%rd804, %rd803, %rd745;
	shl.b64 	%rd805, %rd745, 1;
	and.b64  	%rd806, %rd805, 8589934590;
	and.b64  	%rd807, %rd803, 4294967295;
	mad.lo.s64 	%rd808, %rd806, %rd807, %rd804;
	mov.b64 	{%r263, %r264}, %rd808;
	shf.l.wrap.b32 	%r265, %r264, %r263, 8;
	shf.l.wrap.b32 	%r266, %r263, %r264, 8;
	mov.b64 	%rd809, {%r266, %r265};
	xor.b64  	%rd810, %rd809, %rd803;
	mov.b64 	{%r267, %r268}, %rd810;
	shf.l.wrap.b32 	%r269, %r268, %r267, 16;
	shf.l.wrap.b32 	%r270, %r267, %r268, 16;
	mov.b64 	%rd811, {%r270, %r269};
	add.s64 	%rd812, %rd811, %rd808;
	shl.b64 	%rd813, %rd808, 1;
	and.b64  	%rd814, %rd813, 8589934590;
	and.b64  	%rd815, %rd811, 4294967295;
	mad.lo.s64 	%rd816, %rd815, %rd814, %rd812;
	xor.b64  	%rd817, %rd816, %rd809;
	mov.b64 	{%r271, %r272}, %rd817;
	shf.l.wrap.b32 	%r273, %r271, %r272, 1;
	shf.l.wrap.b32 	%r274, %r272, %r271, 1;
	mov.b64 	%rd818, {%r274, %r273};
	mov.b64 	%rd819, {%r223, %r224};
	add.s64 	%rd820, %rd819, %rd761;
	shl.b64 	%rd821, %rd761, 1;
	and.b64  	%rd822, %rd821, 8589934590;
	and.b64  	%rd823, %rd819, 4294967295;
	mad.lo.s64 	%rd824, %rd822, %rd823, %rd820;
	xor.b64  	%rd825, %rd824, %rd747;
	mov.b64 	{%r275, %r276}, %rd825;
	shf.l.wrap.b32 	%r277, %r276, %r275, 8;
	shf.l.wrap.b32 	%r278, %r275, %r276, 8;
	mov.b64 	%rd826, {%r278, %r277};
	add.s64 	%rd827, %rd826, %rd747;
	shl.b64 	%rd828, %rd747, 1;
	and.b64  	%rd829, %rd828, 8589934590;
	and.b64  	%rd830, %rd826, 4294967295;
	mad.lo.s64 	%rd831, %rd830, %rd829, %rd827;
	xor.b64  	%rd832, %rd831, %rd819;
	mov.b64 	{%r279, %r280}, %rd832;
	shf.l.wrap.b32 	%r281, %r280, %r279, 16;
	shf.l.wrap.b32 	%r282, %r279, %r280, 16;
	mov.b64 	%rd833, {%r282, %r281};
	add.s64 	%rd834, %rd833, %rd824;
	shl.b64 	%rd835, %rd824, 1;
	and.b64  	%rd836, %rd835, 8589934590;
	and.b64  	%rd837, %rd833, 4294967295;
	mad.lo.s64 	%rd838, %rd837, %rd836, %rd834;
	xor.b64  	%rd839, %rd838, %rd826;
	mov.b64 	{%r283, %r284}, %rd839;
	shf.l.wrap.b32 	%r285, %r283, %r284, 1;
	shf.l.wrap.b32 	%r286, %r284, %r283, 1;
	mov.b64 	%rd840, {%r286, %r285};
	mov.b64 	%rd841, {%r137, %r138};
	shf.l.wrap.b32 	%r287, %r135, %r136, 9;
	shf.l.wrap.b32 	%r288, %r136, %r135, 9;
	mov.b64 	%rd842, {%r288, %r287};
	add.s64 	%rd843, %rd842, %rd622;
	shl.b64 	%rd844, %rd622, 1;
	and.b64  	%rd845, %rd844, 8589934590;
	and.b64  	%rd846, %rd842, 4294967295;
	mad.lo.s64 	%rd847, %rd846, %rd845, %rd843;
	xor.b64  	%rd848, %rd847, %rd841;
	mov.b64 	{%r289, %r290}, %rd848;
	shf.l.wrap.b32 	%r291, %r290, %r289, 16;
	shf.l.wrap.b32 	%r292, %r289, %r290, 16;
	mov.b64 	%rd849, {%r292, %r291};
	add.s64 	%rd850, %rd849, %rd841;
	shl.b64 	%rd851, %rd841, 1;
	and.b64  	%rd852, %rd851, 8589934590;
	and.b64  	%rd853, %rd849, 4294967295;
	mad.lo.s64 	%rd854, %rd853, %rd852, %rd850;
	xor.b64  	%rd855, %rd854, %rd842;
	mov.b64 	{%r293, %r294}, %rd855;
	shf.l.wrap.b32 	%r295, %r293, %r294, 1;
	shf.l.wrap.b32 	%r296, %r294, %r293, 1;
	mov.b64 	%rd856, {%r296, %r295};
	mov.b64 	%rd857, {%r95, %r96};
	shf.l.wrap.b32 	%r297, %r93, %r94, 9;
	shf.l.wrap.b32 	%r298, %r94, %r93, 9;
	mov.b64 	%rd858, {%r298, %r297};
	add.s64 	%rd859, %rd858, %rd543;
	shl.b64 	%rd860, %rd543, 1;
	and.b64  	%rd861, %rd860, 8589934590;
	and.b64  	%rd862, %rd858, 4294967295;
	mad.lo.s64 	%rd863, %rd862, %rd861, %rd859;
	xor.b64  	%rd864, %rd863, %rd857;
	mov.b64 	{%r299, %r300}, %rd864;
	shf.l.wrap.b32 	%r301, %r300, %r299, 16;
	shf.l.wrap.b32 	%r302, %r299, %r300, 16;
	mov.b64 	%rd865, {%r302, %r301};
	add.s64 	%rd866, %rd865, %rd857;
	shl.b64 	%rd867, %rd857, 1;
	and.b64  	%rd868, %rd867, 8589934590;
	and.b64  	%rd869, %rd865, 4294967295;
	mad.lo.s64 	%rd870, %rd869, %rd868, %rd866;
	xor.b64  	%rd871, %rd870, %rd858;
	mov.b64 	{%r303, %r304}, %rd871;
	shf.l.wrap.b32 	%r305, %r303, %r304, 1;
	shf.l.wrap.b32 	%r306, %r304, %r303, 1;
	mov.b64 	%rd872, {%r306, %r305};
	add.s64 	%rd873, %rd872, %rd847;
	shl.b64 	%rd874, %rd847, 1;
	and.b64  	%rd875, %rd874, 8589934590;
	and.b64  	%rd876, %rd872, 4294967295;
	mad.lo.s64 	%rd877, %rd875, %rd876, %rd873;
	mov.b64 	{%r307, %r308}, %rd877;
	mov.b64 	%rd878, {%r308, %r307};
	xor.b64  	%rd879, %rd878, %rd872;
	mov.b64 	{%r309, %r310}, %rd879;
	shf.l.wrap.b32 	%r311, %r310, %r309, 8;
	shf.l.wrap.b32 	%r312, %r309, %r310, 8;
	mov.b64 	%rd880, {%r312, %r311};
	add.s64 	%rd881, %rd880, %rd877;
	shl.b64 	%rd882, %rd877, 1;
	and.b64  	%rd883, %rd882, 8589934590;
	and.b64  	%rd884, %rd880, 4294967295;
	mad.lo.s64 	%rd885, %rd884, %rd883, %rd881;
	xor.b64  	%rd886, %rd885, %rd878;
	mov.b64 	{%r313, %r314}, %rd886;
	shf.l.wrap.b32 	%r315, %r314, %r313, 16;
	shf.l.wrap.b32 	%r316, %r313, %r314, 16;
	mov.b64 	%rd887, {%r316, %r315};
	add.s64 	%rd888, %rd887, %rd878;
	shl.b64 	%rd889, %rd878, 1;
	and.b64  	%rd890, %rd889, 8589934590;
	and.b64  	%rd891, %rd887, 4294967295;
	mad.lo.s64 	%rd892, %rd891, %rd890, %rd888;
	xor.b64  	%rd893, %rd892, %rd880;
	mov.b64 	{%r317, %r318}, %rd893;
	shf.l.wrap.b32 	%r319, %r317, %r318, 1;
	shf.l.wrap.b32 	%r320, %r318, %r317, 1;
	mov.b64 	%rd894, {%r320, %r319};
	xor.b64  	%rd895, %rd863, %rd849;
	mov.b64 	{%r321, %r322}, %rd895;
	mov.b64 	%rd896, {%r322, %r321};
	shf.l.wrap.b32 	%r323, %r321, %r322, 8;
	shf.l.wrap.b32 	%r324, %r322, %r321, 8;
	mov.b64 	%rd897, {%r324, %r323};
	add.s64 	%rd898, %rd897, %rd863;
	shl.b64 	%rd899, %rd863, 1;
	and.b64  	%rd900, %rd899, 8589934590;
	and.b64  	%rd901, %rd897, 4294967295;
	mad.lo.s64 	%rd902, %rd901, %rd900, %rd898;
	xor.b64  	%rd903, %rd902, %rd896;
	mov.b64 	{%r325, %r326}, %rd903;
	shf.l.wrap.b32 	%r327, %r326, %r325, 16;
	shf.l.wrap.b32 	%r328, %r325, %r326, 16;
	mov.b64 	%rd904, {%r328, %r327};
	add.s64 	%rd905, %rd904, %rd896;
	shl.b64 	%rd906, %rd896, 1;
	and.b64  	%rd907, %rd906, 8589934590;
	and.b64  	%rd908, %rd904, 4294967295;
	mad.lo.s64 	%rd909, %rd908, %rd907, %rd905;
	xor.b64  	%rd910, %rd909, %rd897;
	mov.b64 	{%r329, %r330}, %rd910;
	shf.l.wrap.b32 	%r331, %r329, %r330, 1;
	shf.l.wrap.b32 	%r332, %r330, %r329, 1;
	mov.b64 	%rd911, {%r332, %r331};
	mov.b64 	%rd912, {%r301, %r302};
	add.s64 	%rd913, %rd912, %rd854;
	shl.b64 	%rd914, %rd854, 1;
	and.b64  	%rd915, %rd914, 8589934590;
	and.b64  	%rd916, %rd912, 4294967295;
	mad.lo.s64 	%rd917, %rd915, %rd916, %rd913;
	mov.b64 	{%r333, %r334}, %rd917;
	shf.l.wrap.b32 	%r335, %r334, %r333, 8;
	shf.l.wrap.b32 	%r336, %r333, %r334, 8;
	mov.b64 	%rd918, {%r336, %r335};
	xor.b64  	%rd919, %rd918, %rd912;
	mov.b64 	{%r337, %r338}, %rd919;
	shf.l.wrap.b32 	%r339, %r338, %r337, 16;
	shf.l.wrap.b32 	%r340, %r337, %r338, 16;
	mov.b64 	%rd920, {%r340, %r339};
	add.s64 	%rd921, %rd920, %rd917;
	shl.b64 	%rd922, %rd917, 1;
	and.b64  	%rd923, %rd922, 8589934590;
	and.b64  	%rd924, %rd920, 4294967295;
	mad.lo.s64 	%rd925, %rd924, %rd923, %rd921;
	xor.b64  	%rd926, %rd925, %rd918;
	mov.b64 	{%r341, %r342}, %rd926;
	shf.l.wrap.b32 	%r343, %r341, %r342, 1;
	shf.l.wrap.b32 	%r344, %r342, %r341, 1;
	mov.b64 	%rd927, {%r344, %r343};
	mov.b64 	%rd928, {%r295, %r296};
	add.s64 	%rd929, %rd928, %rd870;
	shl.b64 	%rd930, %rd870, 1;
	and.b64  	%rd931, %rd930, 8589934590;
	and.b64  	%rd932, %rd928, 4294967295;
	mad.lo.s64 	%rd933, %rd931, %rd932, %rd929;
	xor.b64  	%rd934, %rd933, %rd856;
	mov.b64 	{%r345, %r346}, %rd934;
	shf.l.wrap.b32 	%r347, %r346, %r345, 8;
	shf.l.wrap.b32 	%r348, %r345, %r346, 8;
	mov.b64 	%rd935, {%r348, %r347};
	add.s64 	%rd936, %rd935, %rd856;
	shl.b64 	%rd937, %rd856, 1;
	and.b64  	%rd938, %rd937, 8589934590;
	and.b64  	%rd939, %rd935, 4294967295;
	mad.lo.s64 	%rd940, %rd939, %rd938, %rd936;
	xor.b64  	%rd941, %rd940, %rd928;
	mov.b64 	{%r349, %r350}, %rd941;
	shf.l.wrap.b32 	%r351, %r350, %r349, 16;
	shf.l.wrap.b32 	%r352, %r349, %r350, 16;
	mov.b64 	%rd942, {%r352, %r351};
	add.s64 	%rd943, %rd942, %rd933;
	shl.b64 	%rd944, %rd933, 1;
	and.b64  	%rd945, %rd944, 8589934590;
	and.b64  	%rd946, %rd942, 4294967295;
	mad.lo.s64 	%rd947, %rd946, %rd945, %rd943;
	xor.b64  	%rd948, %rd947, %rd935;
	mov.b64 	{%r353, %r354}, %rd948;
	shf.l.wrap.b32 	%r355, %r353, %r354, 1;
	shf.l.wrap.b32 	%r356, %r354, %r353, 1;
	mov.b64 	%rd949, {%r356, %r355};
	mov.b64 	%rd950, {%r109, %r110};
	shf.l.wrap.b32 	%r357, %r107, %r108, 9;
	shf.l.wrap.b32 	%r358, %r108, %r107, 9;
	mov.b64 	%rd951, {%r358, %r357};
	add.s64 	%rd952, %rd951, %rd571;
	shl.b64 	%rd953, %rd571, 1;
	and.b64  	%rd954, %rd953, 8589934590;
	and.b64  	%rd955, %rd951, 4294967295;
	mad.lo.s64 	%rd956, %rd955, %rd954, %rd952;
	xor.b64  	%rd957, %rd956, %rd950;
	mov.b64 	{%r359, %r360}, %rd957;
	shf.l.wrap.b32 	%r361, %r360, %r359, 16;
	shf.l.wrap.b32 	%r362, %r359, %r360, 16;
	mov.b64 	%rd958, {%r362, %r361};
	add.s64 	%rd959, %rd958, %rd950;
	shl.b64 	%rd960, %rd950, 1;
	and.b64  	%rd961, %rd960, 8589934590;
	and.b64  	%rd962, %rd958, 4294967295;
	mad.lo.s64 	%rd963, %rd962, %rd961, %rd959;
	xor.b64  	%rd964, %rd963, %rd951;
	mov.b64 	{%r363, %r364}, %rd964;
	shf.l.wrap.b32 	%r365, %r363, %r364, 1;
	shf.l.wrap.b32 	%r366, %r364, %r363, 1;
	mov.b64 	%rd965, {%r366, %r365};
	mov.b64 	%rd966, {%r123, %r124};
	shf.l.wrap.b32 	%r367, %r121, %r122, 9;
	shf.l.wrap.b32 	%r368, %r122, %r121, 9;
	mov.b64 	%rd967, {%r368, %r367};
	add.s64 	%rd968, %rd967, %rd599;
	shl.b64 	%rd969, %rd599, 1;
	and.b64  	%rd970, %rd969, 8589934590;
	and.b64  	%rd971, %rd967, 4294967295;
	mad.lo.s64 	%rd972, %rd971, %rd970, %rd968;
	xor.b64  	%rd973, %rd972, %rd966;
	mov.b64 	{%r369, %r370}, %rd973;
	shf.l.wrap.b32 	%r371, %r370, %r369, 16;
	shf.l.wrap.b32 	%r372, %r369, %r370, 16;
	mov.b64 	%rd974, {%r372, %r371};
	add.s64 	%rd975, %rd974, %rd966;
	shl.b64 	%rd976, %rd966, 1;
	and.b64  	%rd977, %rd976, 8589934590;
	and.b64  	%rd978, %rd974, 4294967295;
	mad.lo.s64 	%rd979, %rd978, %rd977, %rd975;
	xor.b64  	%rd980, %rd979, %rd967;
	mov.b64 	{%r373, %r374}, %rd980;
	shf.l.wrap.b32 	%r375, %r373, %r374, 1;
	shf.l.wrap.b32 	%r376, %r374, %r373, 1;
	mov.b64 	%rd981, {%r376, %r375};
	add.s64 	%rd982, %rd981, %rd956;
	shl.b64 	%rd983, %rd956, 1;
	and.b64  	%rd984, %rd983, 8589934590;
	and.b64  	%rd985, %rd981, 4294967295;
	mad.lo.s64 	%rd986, %rd984, %rd985, %rd982;
	mov.b64 	{%r377, %r378}, %rd986;
	mov.b64 	%rd987, {%r378, %r377};
	xor.b64  	%rd988, %rd987, %rd981;
	mov.b64 	{%r379, %r380}, %rd988;
	shf.l.wrap.b32 	%r381, %r380, %r379, 8;
	shf.l.wrap.b32 	%r382, %r379, %r380, 8;
	mov.b64 	%rd989, {%r382, %r381};
	add.s64 	%rd990, %rd989, %rd986;
	shl.b64 	%rd991, %rd986, 1;
	and.b64  	%rd992, %rd991, 8589934590;
	and.b64  	%rd993, %rd989, 4294967295;
	mad.lo.s64 	%rd994, %rd993, %rd992, %rd990;
	xor.b64  	%rd995, %rd994, %rd987;
	mov.b64 	{%r383, %r384}, %rd995;
	shf.l.wrap.b32 	%r385, %r384, %r383, 16;
	shf.l.wrap.b32 	%r386, %r383, %r384, 16;
	mov.b64 	%rd996, {%r386, %r385};
	add.s64 	%rd997, %rd996, %rd987;
	shl.b64 	%rd998, %rd987, 1;
	and.b64  	%rd999, %rd998, 8589934590;
	and.b64  	%rd1000, %rd996, 4294967295;
	mad.lo.s64 	%rd1001, %rd1000, %rd999, %rd997;
	xor.b64  	%rd1002, %rd1001, %rd989;
	mov.b64 	{%r387, %r388}, %rd1002;
	shf.l.wrap.b32 	%r389, %r387, %r388, 1;
	shf.l.wrap.b32 	%r390, %r388, %r387, 1;
	mov.b64 	%rd1003, {%r390, %r389};
	xor.b64  	%rd1004, %rd972, %rd958;
	mov.b64 	{%r391, %r392}, %rd1004;
	mov.b64 	%rd1005, {%r392, %r391};
	shf.l.wrap.b32 	%r393, %r391, %r392, 8;
	shf.l.wrap.b32 	%r394, %r392, %r391, 8;
	mov.b64 	%rd1006, {%r394, %r393};
	add.s64 	%rd1007, %rd1006, %rd972;
	shl.b64 	%rd1008, %rd972, 1;
	and.b64  	%rd1009, %rd1008, 8589934590;
	and.b64  	%rd1010, %rd1006, 4294967295;
	mad.lo.s64 	%rd1011, %rd1010, %rd1009, %rd1007;
	xor.b64  	%rd1012, %rd1011, %rd1005;
	mov.b64 	{%r395, %r396}, %rd1012;
	shf.l.wrap.b32 	%r397, %r396, %r395, 16;
	shf.l.wrap.b32 	%r398, %r395, %r396, 16;
	mov.b64 	%rd1013, {%r398, %r397};
	add.s64 	%rd1014, %rd1013, %rd1005;
	shl.b64 	%rd1015, %rd1005, 1;
	and.b64  	%rd1016, %rd1015, 8589934590;
	and.b64  	%rd1017, %rd1013, 4294967295;
	mad.lo.s64 	%rd1018, %rd1017, %rd1016, %rd1014;
	xor.b64  	%rd1019, %rd1018, %rd1006;
	mov.b64 	{%r399, %r400}, %rd1019;
	shf.l.wrap.b32 	%r401, %r399, %r400, 1;
	shf.l.wrap.b32 	%r402, %r400, %r399, 1;
	mov.b64 	%rd1020, {%r402, %r401};
	mov.b64 	%rd1021, {%r371, %r372};
	add.s64 	%rd1022, %rd1021, %rd963;
	shl.b64 	%rd1023, %rd963, 1;
	and.b64  	%rd1024, %rd1023, 8589934590;
	and.b64  	%rd1025, %rd1021, 4294967295;
	mad.lo.s64 	%rd1026, %rd1024, %rd1025, %rd1022;
	mov.b64 	{%r403, %r404}, %rd1026;
	shf.l.wrap.b32 	%r405, %r404, %r403, 8;
	shf.l.wrap.b32 	%r406, %r403, %r404, 8;
	mov.b64 	%rd1027, {%r406, %r405};
	xor.b64  	%rd1028, %rd1027, %rd1021;
	mov.b64 	{%r407, %r408}, %rd1028;
	shf.l.wrap.b32 	%r409, %r408, %r407, 16;
	shf.l.wrap.b32 	%r410, %r407, %r408, 16;
	mov.b64 	%rd1029, {%r410, %r409};
	add.s64 	%rd1030, %rd1029, %rd1026;
	shl.b64 	%rd1031, %rd1026, 1;
	and.b64  	%rd1032, %rd1031, 8589934590;
	and.b64  	%rd1033, %rd1029, 4294967295;
	mad.lo.s64 	%rd1034, %rd1033, %rd1032, %rd1030;
	xor.b64  	%rd1035, %rd1034, %rd1027;
	mov.b64 	{%r411, %r412}, %rd1035;
	shf.l.wrap.b32 	%r413, %r411, %r412, 1;
	shf.l.wrap.b32 	%r414, %r412, %r411, 1;
	mov.b64 	%rd1036, {%r414, %r413};
	mov.b64 	%rd1037, {%r365, %r366};
	add.s64 	%rd1038, %rd1037, %rd979;
	shl.b64 	%rd1039, %rd979, 1;
	and.b64  	%rd1040, %rd1039, 8589934590;
	and.b64  	%rd1041, %rd1037, 4294967295;
	mad.lo.s64 	%rd1042, %rd1040, %rd1041, %rd1038;
	xor.b64  	%rd1043, %rd1042, %rd965;
	mov.b64 	{%r415, %r416}, %rd1043;
	shf.l.wrap.b32 	%r417, %r416, %r415, 8;
	shf.l.wrap.b32 	%r418, %r415, %r416, 8;
	mov.b64 	%rd1044, {%r418, %r417};
	add.s64 	%rd1045, %rd1044, %rd965;
	shl.b64 	%rd1046, %rd965, 1;
	and.b64  	%rd1047, %rd1046, 8589934590;
	and.b64  	%rd1048, %rd1044, 4294967295;
	mad.lo.s64 	%rd1049, %rd1048, %rd1047, %rd1045;
	xor.b64  	%rd1050, %rd1049, %rd1037;
	mov.b64 	{%r419, %r420}, %rd1050;
	shf.l.wrap.b32 	%r421, %r420, %r419, 16;
	shf.l.wrap.b32 	%r422, %r419, %r420, 16;
	mov.b64 	%rd1051, {%r422, %r421};
	add.s64 	%rd1052, %rd1051, %rd1042;
	shl.b64 	%rd1053, %rd1042, 1;
	and.b64  	%rd1054, %rd1053, 8589934590;
	and.b64  	%rd1055, %rd1051, 4294967295;
	mad.lo.s64 	%rd1056, %rd1055, %rd1054, %rd1052;
	xor.b64  	%rd1057, %rd1056, %rd1044;
	mov.b64 	{%r423, %r424}, %rd1057;
	shf.l.wrap.b32 	%r425, %r423, %r424, 1;
	shf.l.wrap.b32 	%r426, %r424, %r423, 1;
	mov.b64 	%rd1058, {%r426, %r425};
	mov.b64 	{%r427, %r428}, %rd597;
	mov.b64 	%rd1059, {%r428, %r427};
	shf.l.wrap.b32 	%r429, %r427, %r428, 8;
	shf.l.wrap.b32 	%r430, %r428, %r427, 8;
	mov.b64 	%rd1060, {%r430, %r429};
	add.s64 	%rd1061, %rd1060, %rd597;
	shl.b64 	%rd1062, %rd597, 1;
	and.b64  	%rd1063, %rd1062, 8589934590;
	and.b64  	%rd1064, %rd1060, 4294967295;
	mad.lo.s64 	%rd1065, %rd1064, %rd1063, %rd1061;
	xor.b64  	%rd1066, %rd1065, %rd1059;
	mov.b64 	{%r431, %r432}, %rd1066;
	shf.l.wrap.b32 	%r433, %r432, %r431, 16;
	shf.l.wrap.b32 	%r434, %r431, %r432, 16;
	mov.b64 	%rd1067, {%r434, %r433};
	add.s64 	%rd1068, %rd1067, %rd1059;
	shl.b64 	%rd1069, %rd1059, 1;
	and.b64  	%rd1070, %rd1069, 8589934590;
	and.b64  	%rd1071, %rd1067, 4294967295;
	mad.lo.s64 	%rd1072, %rd1071, %rd1070, %rd1068;
	xor.b64  	%rd1073, %rd1072, %rd1060;
	mov.b64 	{%r435, %r436}, %rd1073;
	shf.l.wrap.b32 	%r437, %r435, %r436, 1;
	shf.l.wrap.b32 	%r438, %r436, %r435, 1;
	mov.b64 	%rd1074, {%r438, %r437};
	mov.b64 	{%r439, %r440}, %rd620;
	mov.b64 	%rd1075, {%r440, %r439};
	shf.l.wrap.b32 	%r441, %r439, %r440, 8;
	shf.l.wrap.b32 	%r442, %r440, %r439, 8;
	mov.b64 	%rd1076, {%r442, %r441};
	add.s64 	%rd1077, %rd1076, %rd620;
	shl.b64 	%rd1078, %rd620, 1;
	and.b64  	%rd1079, %rd1078, 8589934590;
	and.b64  	%rd1080, %rd1076, 4294967295;
	mad.lo.s64 	%rd1081, %rd1080, %rd1079, %rd1077;
	xor.b64  	%rd1082, %rd1081, %rd1075;
	mov.b64 	{%r443, %r444}, %rd1082;
	shf.l.wrap.b32 	%r445, %r444, %r443, 16;
	shf.l.wrap.b32 	%r446, %r443, %r444, 16;
	mov.b64 	%rd1083, {%r446, %r445};
	add.s64 	%rd1084, %rd1083, %rd1075;
	shl.b64 	%rd1085, %rd1075, 1;
	and.b64  	%rd1086, %rd1085, 8589934590;
	and.b64  	%rd1087, %rd1083, 4294967295;
	mad.lo.s64 	%rd1088, %rd1087, %rd1086, %rd1084;
	xor.b64  	%rd1089, %rd1088, %rd1076;
	mov.b64 	{%r447, %r448}, %rd1089;
	shf.l.wrap.b32 	%r449, %r447, %r448, 1;
	shf.l.wrap.b32 	%r450, %r448, %r447, 1;
	mov.b64 	%rd1090, {%r450, %r449};
	add.s64 	%rd1091, %rd1090, %rd1065;
	shl.b64 	%rd1092, %rd1065, 1;
	and.b64  	%rd1093, %rd1092, 8589934590;
	and.b64  	%rd1094, %rd1090, 4294967295;
	mad.lo.s64 	%rd1095, %rd1093, %rd1094, %rd1091;
	mov.b64 	{%r451, %r452}, %rd1095;
	mov.b64 	%rd1096, {%r452, %r451};
	xor.b64  	%rd1097, %rd1096, %rd1090;
	mov.b64 	{%r453, %r454}, %rd1097;
	shf.l.wrap.b32 	%r455, %r454, %r453, 8;
	shf.l.wrap.b32 	%r456, %r453, %r454, 8;
	mov.b64 	%rd1098, {%r456, %r455};
	add.s64 	%rd1099, %rd1098, %rd1095;
	shl.b64 	%rd1100, %rd1095, 1;
	and.b64  	%rd1101, %rd1100, 8589934590;
	and.b64  	%rd1102, %rd1098, 4294967295;
	mad.lo.s64 	%rd1103, %rd1102, %rd1101, %rd1099;
	xor.b64  	%rd1104, %rd1103, %rd1096;
	mov.b64 	{%r457, %r458}, %rd1104;
	shf.l.wrap.b32 	%r459, %r458, %r457, 16;
	shf.l.wrap.b32 	%r460, %r457, %r458, 16;
	mov.b64 	%rd1105, {%r460, %r459};
	add.s64 	%rd1106, %rd1105, %rd1096;
	shl.b64 	%rd1107, %rd1096, 1;
	and.b64  	%rd1108, %rd1107, 8589934590;
	and.b64  	%rd1109, %rd1105, 4294967295;
	mad.lo.s64 	%rd1110, %rd1109, %rd1108, %rd1106;
	xor.b64  	%rd1111, %rd1110, %rd1098;
	mov.b64 	{%r461, %r462}, %rd1111;
	shf.l.wrap.b32 	%r463, %r461, %r462, 1;
	shf.l.wrap.b32 	%r464, %r462, %r461, 1;
	mov.b64 	%rd1112, {%r464, %r463};
	xor.b64  	%rd1113, %rd1081, %rd1067;
	mov.b64 	{%r465, %r466}, %rd1113;
	mov.b64 	%rd1114, {%r466, %r465};
	shf.l.wrap.b32 	%r467, %r465, %r466, 8;
	shf.l.wrap.b32 	%r468, %r466, %r465, 8;
	mov.b64 	%rd1115, {%r468, %r467};
	add.s64 	%rd1116, %rd1115, %rd1081;
	shl.b64 	%rd1117, %rd1081, 1;
	and.b64  	%rd1118, %rd1117, 8589934590;
	and.b64  	%rd1119, %rd1115, 4294967295;
	mad.lo.s64 	%rd1120, %rd1119, %rd1118, %rd1116;
	xor.b64  	%rd1121, %rd1120, %rd1114;
	mov.b64 	{%r469, %r470}, %rd1121;
	shf.l.wrap.b32 	%r471, %r470, %r469, 16;
	shf.l.wrap.b32 	%r472, %r469, %r470, 16;
	mov.b64 	%rd1122, {%r472, %r471};
	add.s64 	%rd1123, %rd1122, %rd1114;
	shl.b64 	%rd1124, %rd1114, 1;
	and.b64  	%rd1125, %rd1124, 8589934590;
	and.b64  	%rd1126, %rd1122, 4294967295;
	mad.lo.s64 	%rd1127, %rd1126, %rd1125, %rd1123;
	xor.b64  	%rd1128, %rd1127, %rd1115;
	mov.b64 	{%r473, %r474}, %rd1128;
	shf.l.wrap.b32 	%r475, %r473, %r474, 1;
	shf.l.wrap.b32 	%r476, %r474, %r473, 1;
	mov.b64 	%rd1129, {%r476, %r475};
	mov.b64 	%rd1130, {%r445, %r446};
	add.s64 	%rd1131, %rd1130, %rd1072;
	shl.b64 	%rd1132, %rd1072, 1;
	and.b64  	%rd1133, %rd1132, 8589934590;
	and.b64  	%rd1134, %rd1130, 4294967295;
	mad.lo.s64 	%rd1135, %rd1133, %rd1134, %rd1131;
	mov.b64 	{%r477, %r478}, %rd1135;
	shf.l.wrap.b32 	%r479, %r478, %r477, 8;
	shf.l.wrap.b32 	%r480, %r477, %r478, 8;
	mov.b64 	%rd1136, {%r480, %r479};
	xor.b64  	%rd1137, %rd1136, %rd1130;
	mov.b64 	{%r481, %r482}, %rd1137;
	shf.l.wrap.b32 	%r483, %r482, %r481, 16;
	shf.l.wrap.b32 	%r484, %r481, %r482, 16;
	mov.b64 	%rd1138, {%r484, %r483};
	add.s64 	%rd1139, %rd1138, %rd1135;
	shl.b64 	%rd1140, %rd1135, 1;
	and.b64  	%rd1141, %rd1140, 8589934590;
	and.b64  	%rd1142, %rd1138, 4294967295;
	mad.lo.s64 	%rd1143, %rd1142, %rd1141, %rd1139;
	xor.b64  	%rd1144, %rd1143, %rd1136;
	mov.b64 	{%r485, %r486}, %rd1144;
	shf.l.wrap.b32 	%r487, %r485, %r486, 1;
	shf.l.wrap.b32 	%r488, %r486, %r485, 1;
	mov.b64 	%rd1145, {%r488, %r487};
	mov.b64 	%rd1146, {%r437, %r438};
	add.s64 	%rd1147, %rd1146, %rd1088;
	shl.b64 	%rd1148, %rd1088, 1;
	and.b64  	%rd1149, %rd1148, 8589934590;
	and.b64  	%rd1150, %rd1146, 4294967295;
	mad.lo.s64 	%rd1151, %rd1149, %rd1150, %rd1147;
	xor.b64  	%rd1152, %rd1151, %rd1074;
	mov.b64 	{%r489, %r490}, %rd1152;
	shf.l.wrap.b32 	%r491, %r490, %r489, 8;
	shf.l.wrap.b32 	%r492, %r489, %r490, 8;
	mov.b64 	%rd1153, {%r492, %r491};
	add.s64 	%rd1154, %rd1153, %rd1074;
	shl.b64 	%rd1155, %rd1074, 1;
	and.b64  	%rd1156, %rd1155, 8589934590;
	and.b64  	%rd1157, %rd1153, 4294967295;
	mad.lo.s64 	%rd1158, %rd1157, %rd1156, %rd1154;
	xor.b64  	%rd1159, %rd1158, %rd1146;
	mov.b64 	{%r493, %r494}, %rd1159;
	shf.l.wrap.b32 	%r495, %r494, %r493, 16;
	shf.l.wrap.b32 	%r496, %r493, %r494, 16;
	mov.b64 	%rd1160, {%r496, %r495};
	add.s64 	%rd1161, %rd1160, %rd1151;
	shl.b64 	%rd1162, %rd1151, 1;
	and.b64  	%rd1163, %rd1162, 8589934590;
	and.b64  	%rd1164, %rd1160, 4294967295;
	mad.lo.s64 	%rd1165, %rd1164, %rd1163, %rd1161;
	xor.b64  	%rd1166, %rd1165, %rd1153;
	mov.b64 	{%r497, %r498}, %rd1166;
	shf.l.wrap.b32 	%r499, %r497, %r498, 1;
	shf.l.wrap.b32 	%r500, %r498, %r497, 1;
	mov.b64 	%rd1167, {%r500, %r499};
	mov.b64 	{%r501, %r502}, %rd541;
	mov.b64 	%rd1168, {%r502, %r501};
	shf.l.wrap.b32 	%r503, %r501, %r502, 8;
	shf.l.wrap.b32 	%r504, %r502, %r501, 8;
	mov.b64 	%rd1169, {%r504, %r503};
	add.s64 	%rd1170, %rd1169, %rd541;
	shl.b64 	%rd1171, %rd541, 1;
	and.b64  	%rd1172, %rd1171, 8589934590;
	and.b64  	%rd1173, %rd1169, 4294967295;
	mad.lo.s64 	%rd1174, %rd1173, %rd1172, %rd1170;
	xor.b64  	%rd1175, %rd1174, %rd1168;
	mov.b64 	{%r505, %r506}, %rd1175;
	shf.l.wrap.b32 	%r507, %r506, %r505, 16;
	shf.l.wrap.b32 	%r508, %r505, %r506, 16;
	mov.b64 	%rd1176, {%r508, %r507};
	add.s64 	%rd1177, %rd1176, %rd1168;
	shl.b64 	%rd1178, %rd1168, 1;
	and.b64  	%rd1179, %rd1178, 8589934590;
	and.b64  	%rd1180, %rd1176, 4294967295;
	mad.lo.s64 	%rd1181, %rd1180, %rd1179, %rd1177;
	xor.b64  	%rd1182, %rd1181, %rd1169;
	mov.b64 	{%r509, %r510}, %rd1182;
	shf.l.wrap.b32 	%r511, %r509, %r510, 1;
	shf.l.wrap.b32 	%r512, %r510, %r509, 1;
	mov.b64 	%rd1183, {%r512, %r511};
	mov.b64 	{%r513, %r514}, %rd569;
	mov.b64 	%rd1184, {%r514, %r513};
	shf.l.wrap.b32 	%r515, %r513, %r514, 8;
	shf.l.wrap.b32 	%r516, %r514, %r513, 8;
	mov.b64 	%rd1185, {%r516, %r515};
	add.s64 	%rd1186, %rd1185, %rd569;
	shl.b64 	%rd1187, %rd569, 1;
	and.b64  	%rd1188, %rd1187, 8589934590;
	and.b64  	%rd1189, %rd1185, 4294967295;
	mad.lo.s64 	%rd1190, %rd1189, %rd1188, %rd1186;
	xor.b64  	%rd1191, %rd1190, %rd1184;
	mov.b64 	{%r517, %r518}, %rd1191;
	shf.l.wrap.b32 	%r519, %r518, %r517, 16;
	shf.l.wrap.b32 	%r520, %r517, %r518, 16;
	mov.b64 	%rd1192, {%r520, %r519};
	add.s64 	%rd1193, %rd1192, %rd1184;
	shl.b64 	%rd1194, %rd1184, 1;
	and.b64  	%rd1195, %rd1194, 8589934590;
	and.b64  	%rd1196, %rd1192, 4294967295;
	mad.lo.s64 	%rd1197, %rd1196, %rd1195, %rd1193;
	xor.b64  	%rd1198, %rd1197, %rd1185;
	mov.b64 	{%r521, %r522}, %rd1198;
	shf.l.wrap.b32 	%r523, %r521, %r522, 1;
	shf.l.wrap.b32 	%r524, %r522, %r521, 1;
	mov.b64 	%rd1199, {%r524, %r523};
	add.s64 	%rd1200, %rd1199, %rd1174;
	shl.b64 	%rd1201, %rd1174, 1;
	and.b64  	%rd1202, %rd1201, 8589934590;
	and.b64  	%rd1203, %rd1199, 4294967295;
	mad.lo.s64 	%rd1204, %rd1202, %rd1203, %rd1200;
	mov.b64 	{%r525, %r526}, %rd1204;
	mov.b64 	%rd1205, {%r526, %r525};
	xor.b64  	%rd1206, %rd1205, %rd1199;
	mov.b64 	{%r527, %r528}, %rd1206;
	shf.l.wrap.b32 	%r529, %r528, %r527, 8;
	shf.l.wrap.b32 	%r530, %r527, %r528, 8;
	mov.b64 	%rd1207, {%r530, %r529};
	add.s64 	%rd1208, %rd1207, %rd1204;
	shl.b64 	%rd1209, %rd1204, 1;
	and.b64  	%rd1210, %rd1209, 8589934590;
	and.b64  	%rd1211, %rd1207, 4294967295;
	mad.lo.s64 	%rd1212, %rd1211, %rd1210, %rd1208;
	xor.b64  	%rd1213, %rd1212, %rd1205;
	mov.b64 	{%r531, %r532}, %rd1213;
	shf.l.wrap.b32 	%r533, %r532, %r531, 16;
	shf.l.wrap.b32 	%r534, %r531, %r532, 16;
	mov.b64 	%rd1214, {%r534, %r533};
	add.s64 	%rd1215, %rd1214, %rd1205;
	shl.b64 	%rd1216, %rd1205, 1;
	and.b64  	%rd1217, %rd1216, 8589934590;
	and.b64  	%rd1218, %rd1214, 4294967295;
	mad.lo.s64 	%rd1219, %rd1218, %rd1217, %rd1215;
	xor.b64  	%rd1220, %rd1219, %rd1207;
	mov.b64 	{%r535, %r536}, %rd1220;
	shf.l.wrap.b32 	%r537, %r535, %r536, 1;
	shf.l.wrap.b32 	%r538, %r536, %r535, 1;
	mov.b64 	%rd1221, {%r538, %r537};
	xor.b64  	%rd1222, %rd1190, %rd1176;
	mov.b64 	{%r539, %r540}, %rd1222;
	mov.b64 	%rd1223, {%r540, %r539};
	shf.l.wrap.b32 	%r541, %r539, %r540, 8;
	shf.l.wrap.b32 	%r542, %r540, %r539, 8;
	mov.b64 	%rd1224, {%r542, %r541};
	add.s64 	%rd1225, %rd1224, %rd1190;
	shl.b64 	%rd1226, %rd1190, 1;
	and.b64  	%rd1227, %rd1226, 8589934590;
	and.b64  	%rd1228, %rd1224, 4294967295;
	mad.lo.s64 	%rd1229, %rd1228, %rd1227, %rd1225;
	xor.b64  	%rd1230, %rd1229, %rd1223;
	mov.b64 	{%r543, %r544}, %rd1230;
	shf.l.wrap.b32 	%r545, %r544, %r543, 16;
	shf.l.wrap.b32 	%r546, %r543, %r544, 16;
	mov.b64 	%rd1231, {%r546, %r545};
	add.s64 	%rd1232, %rd1231, %rd1223;
	shl.b64 	%rd1233, %rd1223, 1;
	and.b64  	%rd1234, %rd1233, 8589934590;
	and.b64  	%rd1235, %rd1231, 4294967295;
	mad.lo.s64 	%rd1236, %rd1235, %rd1234, %rd1232;
	xor.b64  	%rd1237, %rd1236, %rd1224;
	mov.b64 	{%r547, %r548}, %rd1237;
	shf.l.wrap.b32 	%r549, %r547, %r548, 1;
	shf.l.wrap.b32 	%r550, %r548, %r547, 1;
	mov.b64 	%rd1238, {%r550, %r549};
	mov.b64 	%rd1239, {%r519, %r520};
	add.s64 	%rd1240, %rd1239, %rd1181;
	shl.b64 	%rd1241, %rd1181, 1;
	and.b64  	%rd1242, %rd1241, 8589934590;
	and.b64  	%rd1243, %rd1239, 4294967295;
	mad.lo.s64 	%rd1244, %rd1242, %rd1243, %rd1240;
	mov.b64 	{%r551, %r552}, %rd1244;
	shf.l.wrap.b32 	%r553, %r552, %r551, 8;
	shf.l.wrap.b32 	%r554, %r551, %r552, 8;
	mov.b64 	%rd1245, {%r554, %r553};
	xor.b64  	%rd1246, %rd1245, %rd1239;
	mov.b64 	{%r555, %r556}, %rd1246;
	shf.l.wrap.b32 	%r557, %r556, %r555, 16;
	shf.l.wrap.b32 	%r558, %r555, %r556, 16;
	mov.b64 	%rd1247, {%r558, %r557};
	add.s64 	%rd1248, %rd1247, %rd1244;
	shl.b64 	%rd1249, %rd1244, 1;
	and.b64  	%rd1250, %rd1249, 8589934590;
	and.b64  	%rd1251, %rd1247, 4294967295;
	mad.lo.s64 	%rd1252, %rd1251, %rd1250, %rd1248;
	xor.b64  	%rd1253, %rd1252, %rd1245;
	mov.b64 	{%r559, %r560}, %rd1253;
	shf.l.wrap.b32 	%r561, %r559, %r560, 1;
	shf.l.wrap.b32 	%r562, %r560, %r559, 1;
	mov.b64 	%rd1254, {%r562, %r561};
	mov.b64 	%rd1255, {%r511, %r512};
	add.s64 	%rd1256, %rd1255, %rd1197;
	shl.b64 	%rd1257, %rd1197, 1;
	and.b64  	%rd1258, %rd1257, 8589934590;
	and.b64  	%rd1259, %rd1255, 4294967295;
	mad.lo.s64 	%rd1260, %rd1258, %rd1259, %rd1256;
	xor.b64  	%rd1261, %rd1260, %rd1183;
	mov.b64 	{%r563, %r564}, %rd1261;
	shf.l.wrap.b32 	%r565, %r564, %r563, 8;
	shf.l.wrap.b32 	%r566, %r563, %r564, 8;
	mov.b64 	%rd1262, {%r566, %r565};
	add.s64 	%rd1263, %rd1262, %rd1183;
	shl.b64 	%rd1264, %rd1183, 1;
	and.b64  	%rd1265, %rd1264, 8589934590;
	and.b64  	%rd1266, %rd1262, 4294967295;
	mad.lo.s64 	%rd1267, %rd1266, %rd1265, %rd1263;
	xor.b64  	%rd1268, %rd1267, %rd1255;
	mov.b64 	{%r567, %r568}, %rd1268;
	shf.l.wrap.b32 	%r569, %r568, %r567, 16;
	shf.l.wrap.b32 	%r570, %r567, %r568, 16;
	mov.b64 	%rd1269, {%r570, %r569};
	add.s64 	%rd1270, %rd1269, %rd1260;
	shl.b64 	%rd1271, %rd1260, 1;
	and.b64  	%rd1272, %rd1271, 8589934590;
	and.b64  	%rd1273, %rd1269, 4294967295;
	mad.lo.s64 	%rd1274, %rd1273, %rd1272, %rd1270;
	xor.b64  	%rd1275, %rd1274, %rd1262;
	mov.b64 	{%r571, %r572}, %rd1275;
	shf.l.wrap.b32 	%r573, %r571, %r572, 1;
	shf.l.wrap.b32 	%r574, %r572, %r571, 1;
	mov.b64 	%rd1276, {%r574, %r573};
	mov.b64 	%rd1277, {%r105, %r106};
	shf.l.wrap.b32 	%r575, %r104, %r103, 24;
	shf.l.wrap.b32 	%r576, %r103, %r104, 24;
	mov.b64 	%rd1278, {%r576, %r575};
	add.s64 	%rd1279, %rd1278, %rd564;
	shl.b64 	%rd1280, %rd564, 1;
	and.b64  	%rd1281, %rd1280, 8589934590;
	and.b64  	%rd1282, %rd1278, 4294967295;
	mad.lo.s64 	%rd1283, %rd1282, %rd1281, %rd1279;
	xor.b64  	%rd1284, %rd1283, %rd1277;
	mov.b64 	{%r577, %r578}, %rd1284;
	shf.l.wrap.b32 	%r579, %r578, %r577, 16;
	shf.l.wrap.b32 	%r580, %r577, %r578, 16;
	mov.b64 	%rd1285, {%r580, %r579};
	add.s64 	%rd1286, %rd1285, %rd1277;
	shl.b64 	%rd1287, %rd1277, 1;
	and.b64  	%rd1288, %rd1287, 8589934590;
	and.b64  	%rd1289, %rd1285, 4294967295;
	mad.lo.s64 	%rd1290, %rd1289, %rd1288, %rd1286;
	xor.b64  	%rd1291, %rd1290, %rd1278;
	mov.b64 	{%r581, %r582}, %rd1291;
	shf.l.wrap.b32 	%r583, %r581, %r582, 1;
	shf.l.wrap.b32 	%r584, %r582, %r581, 1;
	mov.b64 	%rd1292, {%r584, %r583};
	mov.b64 	%rd1293, {%r119, %r120};
	shf.l.wrap.b32 	%r585, %r118, %r117, 24;
	shf.l.wrap.b32 	%r586, %r117, %r118, 24;
	mov.b64 	%rd1294, {%r586, %r585};
	add.s64 	%rd1295, %rd1294, %rd592;
	shl.b64 	%rd1296, %rd592, 1;
	and.b64  	%rd1297, %rd1296, 8589934590;
	and.b64  	%rd1298, %rd1294, 4294967295;
	mad.lo.s64 	%rd1299, %rd1298, %rd1297, %rd1295;
	xor.b64  	%rd1300, %rd1299, %rd1293;
	mov.b64 	{%r587, %r588}, %rd1300;
	shf.l.wrap.b32 	%r589, %r588, %r587, 16;
	shf.l.wrap.b32 	%r590, %r587, %r588, 16;
	mov.b64 	%rd1301, {%r590, %r589};
	add.s64 	%rd1302, %rd1301, %rd1293;
	shl.b64 	%rd1303, %rd1293, 1;
	and.b64  	%rd1304, %rd1303, 8589934590;
	and.b64  	%rd1305, %rd1301, 4294967295;
	mad.lo.s64 	%rd1306, %rd1305, %rd1304, %rd1302;
	xor.b64  	%rd1307, %rd1306, %rd1294;
	mov.b64 	{%r591, %r592}, %rd1307;
	shf.l.wrap.b32 	%r593, %r591, %r592, 1;
	shf.l.wrap.b32 	%r594, %r592, %r591, 1;
	mov.b64 	%rd1308, {%r594, %r593};
	add.s64 	%rd1309, %rd1308, %rd1283;
	shl.b64 	%rd1310, %rd1283, 1;
	and.b64  	%rd1311, %rd1310, 8589934590;
	and.b64  	%rd1312, %rd1308, 4294967295;
	mad.lo.s64 	%rd1313, %rd1311, %rd1312, %rd1309;
	mov.b64 	{%r595, %r596}, %rd1313;
	mov.b64 	%rd1314, {%r596, %r595};
	xor.b64  	%rd1315, %rd1314, %rd1308;
	mov.b64 	{%r597, %r598}, %rd1315;
	shf.l.wrap.b32 	%r599, %r598, %r597, 8;
	shf.l.wrap.b32 	%r600, %r597, %r598, 8;
	mov.b64 	%rd1316, {%r600, %r599};
	add.s64 	%rd1317, %rd1316, %rd1313;
	shl.b64 	%rd1318, %rd1313, 1;
	and.b64  	%rd1319, %rd1318, 8589934590;
	and.b64  	%rd1320, %rd1316, 4294967295;
	mad.lo.s64 	%rd1321, %rd1320, %rd1319, %rd1317;
	xor.b64  	%rd1322, %rd1321, %rd1314;
	mov.b64 	{%r601, %r602}, %rd1322;
	shf.l.wrap.b32 	%r603, %r602, %r601, 16;
	shf.l.wrap.b32 	%r604, %r601, %r602, 16;
	mov.b64 	%rd1323, {%r604, %r603};
	add.s64 	%rd1324, %rd1323, %rd1314;
	shl.b64 	%rd1325, %rd1314, 1;
	and.b64  	%rd1326, %rd1325, 8589934590;
	and.b64  	%rd1327, %rd1323, 4294967295;
	mad.lo.s64 	%rd1328, %rd1327, %rd1326, %rd1324;
	xor.b64  	%rd1329, %rd1328, %rd1316;
	mov.b64 	{%r605, %r606}, %rd1329;
	shf.l.wrap.b32 	%r607, %r605, %r606, 1;
	shf.l.wrap.b32 	%r608, %r606, %r605, 1;
	mov.b64 	%rd1330, {%r608, %r607};
	xor.b64  	%rd1331, %rd1299, %rd1285;
	mov.b64 	{%r609, %r610}, %rd1331;
	mov.b64 	%rd1332, {%r610, %r609};
	shf.l.wrap.b32 	%r611, %r609, %r610, 8;
	shf.l.wrap.b32 	%r612, %r610, %r609, 8;
	mov.b64 	%rd1333, {%r612, %r611};
	add.s64 	%rd1334, %rd1333, %rd1299;
	shl.b64 	%rd1335, %rd1299, 1;
	and.b64  	%rd1336, %rd1335, 8589934590;
	and.b64  	%rd1337, %rd1333, 4294967295;
	mad.lo.s64 	%rd1338, %rd1337, %rd1336, %rd1334;
	xor.b64  	%rd1339, %rd1338, %rd1332;
	mov.b64 	{%r613, %r614}, %rd1339;
	shf.l.wrap.b32 	%r615, %r614, %r613, 16;
	shf.l.wrap.b32 	%r616, %r613, %r614, 16;
	mov.b64 	%rd1340, {%r616, %r615};
	add.s64 	%rd1341, %rd1340, %rd1332;
	shl.b64 	%rd1342, %rd1332, 1;
	and.b64  	%rd1343, %rd1342, 8589934590;
	and.b64  	%rd1344, %rd1340, 4294967295;
	mad.lo.s64 	%rd1345, %rd1344, %rd1343, %rd1341;
	xor.b64  	%rd1346, %rd1345, %rd1333;
	mov.b64 	{%r617, %r618}, %rd1346;
	shf.l.wrap.b32 	%r619, %r617, %r618, 1;
	shf.l.wrap.b32 	%r620, %r618, %r617, 1;
	mov.b64 	%rd1347, {%r620, %r619};
	mov.b64 	%rd1348, {%r589, %r590};
	add.s64 	%rd1349, %rd1348, %rd1290;
	shl.b64 	%rd1350, %rd1290, 1;
	and.b64  	%rd1351, %rd1350, 8589934590;
	and.b64  	%rd1352, %rd1348, 4294967295;
	mad.lo.s64 	%rd1353, %rd1351, %rd1352, %rd1349;
	mov.b64 	{%r621, %r622}, %rd1353;
	shf.l.wrap.b32 	%r623, %r622, %r621, 8;
	shf.l.wrap.b32 	%r624, %r621, %r622, 8;
	mov.b64 	%rd1354, {%r624, %r623};
	xor.b64  	%rd1355, %rd1354, %rd1348;
	mov.b64 	{%r625, %r626}, %rd1355;
	shf.l.wrap.b32 	%r627, %r626, %r625, 16;
	shf.l.wrap.b32 	%r628, %r625, %r626, 16;
	mov.b64 	%rd1356, {%r628, %r627};
	add.s64 	%rd1357, %rd1356, %rd1353;
	shl.b64 	%rd1358, %rd1353, 1;
	and.b64  	%rd1359, %rd1358, 8589934590;
	and.b64  	%rd1360, %rd1356, 4294967295;
	mad.lo.s64 	%rd1361, %rd1360, %rd1359, %rd1357;
	xor.b64  	%rd1362, %rd1361, %rd1354;
	mov.b64 	{%r629, %r630}, %rd1362;
	shf.l.wrap.b32 	%r631, %r629, %r630, 1;
	shf.l.wrap.b32 	%r632, %r630, %r629, 1;
	mov.b64 	%rd1363, {%r632, %r631};
	mov.b64 	%rd1364, {%r583, %r584};
	add.s64 	%rd1365, %rd1364, %rd1306;
	shl.b64 	%rd1366, %rd1306, 1;
	and.b64  	%rd1367, %rd1366, 8589934590;
	and.b64  	%rd1368, %rd1364, 4294967295;
	mad.lo.s64 	%rd1369, %rd1367, %rd1368, %rd1365;
	xor.b64  	%rd1370, %rd1369, %rd1292;
	mov.b64 	{%r633, %r634}, %rd1370;
	shf.l.wrap.b32 	%r635, %r634, %r633, 8;
	shf.l.wrap.b32 	%r636, %r633, %r634, 8;
	mov.b64 	%rd1371, {%r636, %r635};
	add.s64 	%rd1372, %rd1371, %rd1292;
	shl.b64 	%rd1373, %rd1292, 1;
	and.b64  	%rd1374, %rd1373, 8589934590;
	and.b64  	%rd1375, %rd1371, 4294967295;
	mad.lo.s64 	%rd1376, %rd1375, %rd1374, %rd1372;
	xor.b64  	%rd1377, %rd1376, %rd1364;
	mov.b64 	{%r637, %r638}, %rd1377;
	shf.l.wrap.b32 	%r639, %r638, %r637, 16;
	shf.l.wrap.b32 	%r640, %r637, %r638, 16;
	mov.b64 	%rd1378, {%r640, %r639};
	add.s64 	%rd1379, %rd1378, %rd1369;
	shl.b64 	%rd1380, %rd1369, 1;
	and.b64  	%rd1381, %rd1380, 8589934590;
	and.b64  	%rd1382, %rd1378, 4294967295;
	mad.lo.s64 	%rd1383, %rd1382, %rd1381, %rd1379;
	xor.b64  	%rd1384, %rd1383, %rd1371;
	mov.b64 	{%r641, %r642}, %rd1384;
	shf.l.wrap.b32 	%r643, %r641, %r642, 1;
	shf.l.wrap.b32 	%r644, %r642, %r641, 1;
	mov.b64 	%rd1385, {%r644, %r643};
	mov.b64 	%rd1386, {%r133, %r134};
	shf.l.wrap.b32 	%r645, %r132, %r131, 24;
	shf.l.wrap.b32 	%r646, %r131, %r132, 24;
	mov.b64 	%rd1387, {%r646, %r645};
	add.s64 	%rd1388, %rd1387, %rd615;
	shl.b64 	%rd1389, %rd615, 1;
	and.b64  	%rd1390, %rd1389, 8589934590;
	and.b64  	%rd1391, %rd1387, 4294967295;
	mad.lo.s64 	%rd1392, %rd1391, %rd1390, %rd1388;
	xor.b64  	%rd1393, %rd1392, %rd1386;
	mov.b64 	{%r647, %r648}, %rd1393;
	shf.l.wrap.b32 	%r649, %r648, %r647, 16;
	shf.l.wrap.b32 	%r650, %r647, %r648, 16;
	mov.b64 	%rd1394, {%r650, %r649};
	add.s64 	%rd1395, %rd1394, %rd1386;
	shl.b64 	%rd1396, %rd1386, 1;
	and.b64  	%rd1397, %rd1396, 8589934590;
	and.b64  	%rd1398, %rd1394, 4294967295;
	mad.lo.s64 	%rd1399, %rd1398, %rd1397, %rd1395;
	xor.b64  	%rd1400, %rd1399, %rd1387;
	mov.b64 	{%r651, %r652}, %rd1400;
	shf.l.wrap.b32 	%r653, %r651, %r652, 1;
	shf.l.wrap.b32 	%r654, %r652, %r651, 1;
	mov.b64 	%rd1401, {%r654, %r653};
	mov.b64 	%rd1402, {%r91, %r92};
	shf.l.wrap.b32 	%r655, %r90, %r89, 24;
	shf.l.wrap.b32 	%r656, %r89, %r90, 24;
	mov.b64 	%rd1403, {%r656, %r655};
	add.s64 	%rd1404, %rd1403, %rd536;
	shl.b64 	%rd1405, %rd536, 1;
	and.b64  	%rd1406, %rd1405, 8589934590;
	and.b64  	%rd1407, %rd1403, 4294967295;
	mad.lo.s64 	%rd1408, %rd1407, %rd1406, %rd1404;
	xor.b64  	%rd1409, %rd1408, %rd1402;
	mov.b64 	{%r657, %r658}, %rd1409;
	shf.l.wrap.b32 	%r659, %r658, %r657, 16;
	shf.l.wrap.b32 	%r660, %r657, %r658, 16;
	mov.b64 	%rd1410, {%r660, %r659};
	add.s64 	%rd1411, %rd1410, %rd1402;
	shl.b64 	%rd1412, %rd1402, 1;
	and.b64  	%rd1413, %rd1412, 8589934590;
	and.b64  	%rd1414, %rd1410, 4294967295;
	mad.lo.s64 	%rd1415, %rd1414, %rd1413, %rd1411;
	xor.b64  	%rd1416, %rd1415, %rd1403;
	mov.b64 	{%r661, %r662}, %rd1416;
	shf.l.wrap.b32 	%r663, %r661, %r662, 1;
	shf.l.wrap.b32 	%r664, %r662, %r661, 1;
	mov.b64 	%rd1417, {%r664, %r663};
	add.s64 	%rd1418, %rd1417, %rd1392;
	shl.b64 	%rd1419, %rd1392, 1;
	and.b64  	%rd1420, %rd1419, 8589934590;
	and.b64  	%rd1421, %rd1417, 4294967295;
	mad.lo.s64 	%rd1422, %rd1420, %rd1421, %rd1418;
	mov.b64 	{%r665, %r666}, %rd1422;
	mov.b64 	%rd1423, {%r666, %r665};
	xor.b64  	%rd1424, %rd1423, %rd1417;
	mov.b64 	{%r667, %r668}, %rd1424;
	shf.l.wrap.b32 	%r669, %r668, %r667, 8;
	shf.l.wrap.b32 	%r670, %r667, %r668, 8;
	mov.b64 	%rd1425, {%r670, %r669};
	add.s64 	%rd1426, %rd1425, %rd1422;
	shl.b64 	%rd1427, %rd1422, 1;
	and.b64  	%rd1428, %rd1427, 8589934590;
	and.b64  	%rd1429, %rd1425, 4294967295;
	mad.lo.s64 	%rd1430, %rd1429, %rd1428, %rd1426;
	xor.b64  	%rd1431, %rd1430, %rd1423;
	mov.b64 	{%r671, %r672}, %rd1431;
	shf.l.wrap.b32 	%r673, %r672, %r671, 16;
	shf.l.wrap.b32 	%r674, %r671, %r672, 16;
	mov.b64 	%rd1432, {%r674, %r673};
	add.s64 	%rd1433, %rd1432, %rd1423;
	shl.b64 	%rd1434, %rd1423, 1;
	and.b64  	%rd1435, %rd1434, 8589934590;
	and.b64  	%rd1436, %rd1432, 4294967295;
	mad.lo.s64 	%rd1437, %rd1436, %rd1435, %rd1433;
	xor.b64  	%rd1438, %rd1437, %rd1425;
	mov.b64 	{%r675, %r676}, %rd1438;
	shf.l.wrap.b32 	%r677, %r675, %r676, 1;
	shf.l.wrap.b32 	%r678, %r676, %r675, 1;
	mov.b64 	%rd1439, {%r678, %r677};
	xor.b64  	%rd1440, %rd1408, %rd1394;
	mov.b64 	{%r679, %r680}, %rd1440;
	mov.b64 	%rd1441, {%r680, %r679};
	shf.l.wrap.b32 	%r681, %r679, %r680, 8;
	shf.l.wrap.b32 	%r682, %r680, %r679, 8;
	mov.b64 	%rd1442, {%r682, %r681};
	add.s64 	%rd1443, %rd1442, %rd1408;
	shl.b64 	%rd1444, %rd1408, 1;
	and.b64  	%rd1445, %rd1444, 8589934590;
	and.b64  	%rd1446, %rd1442, 4294967295;
	mad.lo.s64 	%rd1447, %rd1446, %rd1445, %rd1443;
	xor.b64  	%rd1448, %rd1447, %rd1441;
	mov.b64 	{%r683, %r684}, %rd1448;
	shf.l.wrap.b32 	%r685, %r684, %r683, 16;
	shf.l.wrap.b32 	%r686, %r683, %r684, 16;
	mov.b64 	%rd1449, {%r686, %r685};
	add.s64 	%rd1450, %rd1449, %rd1441;
	shl.b64 	%rd1451, %rd1441, 1;
	and.b64  	%rd1452, %rd1451, 8589934590;
	and.b64  	%rd1453, %rd1449, 4294967295;
	mad.lo.s64 	%rd1454, %rd1453, %rd1452, %rd1450;
	xor.b64  	%rd1455, %rd1454, %rd1442;
	mov.b64 	{%r687, %r688}, %rd1455;
	shf.l.wrap.b32 	%r689, %r687, %r688, 1;
	shf.l.wrap.b32 	%r690, %r688, %r687, 1;
	mov.b64 	%rd1456, {%r690, %r689};
	mov.b64 	%rd1457, {%r659, %r660};
	add.s64 	%rd1458, %rd1457, %rd1399;
	shl.b64 	%rd1459, %rd1399, 1;
	and.b64  	%rd1460, %rd1459, 8589934590;
	and.b64  	%rd1461, %rd1457, 4294967295;
	mad.lo.s64 	%rd1462, %rd1460, %rd1461, %rd1458;
	mov.b64 	{%r691, %r692}, %rd1462;
	shf.l.wrap.b32 	%r693, %r692, %r691, 8;
	shf.l.wrap.b32 	%r694, %r691, %r692, 8;
	mov.b64 	%rd1463, {%r694, %r693};
	xor.b64  	%rd1464, %rd1463, %rd1457;
	mov.b64 	{%r695, %r696}, %rd1464;
	shf.l.wrap.b32 	%r697, %r696, %r695, 16;
	shf.l.wrap.b32 	%r698, %r695, %r696, 16;
	mov.b64 	%rd1465, {%r698, %r697};
	add.s64 	%rd1466, %rd1465, %rd1462;
	shl.b64 	%rd1467, %rd1462, 1;
	and.b64  	%rd1468, %rd1467, 8589934590;
	and.b64  	%rd1469, %rd1465, 4294967295;
	mad.lo.s64 	%rd1470, %rd1469, %rd1468, %rd1466;
	xor.b64  	%rd1471, %rd1470, %rd1463;
	mov.b64 	{%r699, %r700}, %rd1471;
	shf.l.wrap.b32 	%r701, %r699, %r700, 1;
	shf.l.wrap.b32 	%r702, %r700, %r699, 1;
	mov.b64 	%rd1472, {%r702, %r701};
	mov.b64 	%rd1473, {%r653, %r654};
	add.s64 	%rd1474, %rd1473, %rd1415;
	shl.b64 	%rd1475, %rd1415, 1;
	and.b64  	%rd1476, %rd1475, 8589934590;
	and.b64  	%rd1477, %rd1473, 4294967295;
	mad.lo.s64 	%rd1478, %rd1476, %rd1477, %rd1474;
	xor.b64  	%rd1479, %rd1478, %rd1401;
	mov.b64 	{%r703, %r704}, %rd1479;
	shf.l.wrap.b32 	%r705, %r704, %r703, 8;
	shf.l.wrap.b32 	%r706, %r703, %r704, 8;
	mov.b64 	%rd1480, {%r706, %r705};
	add.s64 	%rd1481, %rd1480, %rd1401;
	shl.b64 	%rd1482, %rd1401, 1;
	and.b64  	%rd1483, %rd1482, 8589934590;
	and.b64  	%rd1484, %rd1480, 4294967295;
	mad.lo.s64 	%rd1485, %rd1484, %rd1483, %rd1481;
	xor.b64  	%rd1486, %rd1485, %rd1473;
	mov.b64 	{%r707, %r708}, %rd1486;
	shf.l.wrap.b32 	%r709, %r708, %r707, 16;
	shf.l.wrap.b32 	%r710, %r707, %r708, 16;
	mov.b64 	%rd1487, {%r710, %r709};
	add.s64 	%rd1488, %rd1487, %rd1478;
	shl.b64 	%rd1489, %rd1478, 1;
	and.b64  	%rd1490, %rd1489, 8589934590;
	and.b64  	%rd1491, %rd1487, 4294967295;
	mad.lo.s64 	%rd1492, %rd1491, %rd1490, %rd1488;
	xor.b64  	%rd1493, %rd1492, %rd1480;
	mov.b64 	{%r711, %r712}, %rd1493;
	shf.l.wrap.b32 	%r713, %r711, %r712, 1;
	shf.l.wrap.b32 	%r714, %r712, %r711, 1;
	mov.b64 	%rd1494, {%r714, %r713};
	st.local.v2.u64 	[%rd1], {%rd667, %rd684};
	xor.b64  	%rd1495, %rd9589, %rd776;
	xor.b64  	%rd1496, %rd9590, %rd793;
	st.local.v2.u64 	[%rd1+16], {%rd1495, %rd1496};
	xor.b64  	%rd1497, %rd9591, %rd885;
	xor.b64  	%rd1498, %rd9592, %rd902;
	st.local.v2.u64 	[%rd1+32], {%rd1497, %rd1498};
	xor.b64  	%rd1499, %rd9594, %rd994;
	st.local.v2.u64 	[%rd1+48], {%rd1499, %rd1011};
	st.local.v2.u64 	[%rd1+64], {%rd1103, %rd1120};
	st.local.v2.u64 	[%rd1+80], {%rd1212, %rd1229};
	st.local.v2.u64 	[%rd1+96], {%rd1321, %rd1338};
	st.local.v2.u64 	[%rd1+112], {%rd1430, %rd1447};
	st.local.v2.u64 	[%rd1+128], {%rd700, %rd722};
	st.local.v2.u64 	[%rd1+144], {%rd809, %rd831};
	st.local.v2.u64 	[%rd1+160], {%rd918, %rd940};
	st.local.v2.u64 	[%rd1+176], {%rd1027, %rd1049};
	st.local.v2.u64 	[%rd1+192], {%rd1136, %rd1158};
	st.local.v2.u64 	[%rd1+208], {%rd1245, %rd1267};
	st.local.v2.u64 	[%rd1+224], {%rd1354, %rd1376};
	st.local.v2.u64 	[%rd1+240], {%rd1463, %rd1485};
	st.local.v2.u64 	[%rd1+256], {%rd731, %rd676};
	st.local.v2.u64 	[%rd1+272], {%rd840, %rd785};
	st.local.v2.u64 	[%rd1+288], {%rd949, %rd894};
	st.local.v2.u64 	[%rd1+304], {%rd1058, %rd1003};
	st.local.v2.u64 	[%rd1+320], {%rd1167, %rd1112};
	st.local.v2.u64 	[%rd1+336], {%rd1276, %rd1221};
	st.local.v2.u64 	[%rd1+352], {%rd1385, %rd1330};
	st.local.v2.u64 	[%rd1+368], {%rd1494, %rd1439};
	st.local.v2.u64 	[%rd1+384], {%rd693, %rd709};
	st.local.v2.u64 	[%rd1+400], {%rd802, %rd818};
	st.local.v2.u64 	[%rd1+416], {%rd911, %rd927};
	st.local.v2.u64 	[%rd1+432], {%rd1020, %rd1036};
	st.local.v2.u64 	[%rd1+448], {%rd1129, %rd1145};
	st.local.v2.u64 	[%rd1+464], {%rd1238, %rd1254};
	st.local.v2.u64 	[%rd1+480], {%rd1347, %rd1363};
	st.local.v2.u64 	[%rd1+496], {%rd1456, %rd1472};
	st.local.v2.u64 	[%rd1+512], {%rd707, %rd729};
	st.local.v2.u64 	[%rd1+528], {%rd816, %rd838};
	st.local.v2.u64 	[%rd1+544], {%rd925, %rd947};
	st.local.v2.u64 	[%rd1+560], {%rd1034, %rd1056};
	st.local.v2.u64 	[%rd1+576], {%rd1143, %rd1165};
	st.local.v2.u64 	[%rd1+592], {%rd1252, %rd1274};
	st.local.v2.u64 	[%rd1+608], {%rd1361, %rd1383};
	st.local.v2.u64 	[%rd1+624], {%rd1470, %rd1492};
	st.local.v2.u64 	[%rd1+640], {%rd674, %rd691};
	st.local.v2.u64 	[%rd1+656], {%rd783, %rd800};
	st.local.v2.u64 	[%rd1+672], {%rd892, %rd909};
	st.local.v2.u64 	[%rd1+688], {%rd1001, %rd1018};
	st.local.v2.u64 	[%rd1+704], {%rd1110, %rd1127};
	st.local.v2.u64 	[%rd1+720], {%rd1219, %rd1236};
	st.local.v2.u64 	[%rd1+736], {%rd1328, %rd1345};
	st.local.v2.u64 	[%rd1+752], {%rd1437, %rd1454};
	st.local.v2.u64 	[%rd1+768], {%rd686, %rd702};
	st.local.v2.u64 	[%rd1+784], {%rd795, %rd811};
	st.local.v2.u64 	[%rd1+800], {%rd904, %rd920};
	st.local.v2.u64 	[%rd1+816], {%rd1013, %rd1029};
	st.local.v2.u64 	[%rd1+832], {%rd1122, %rd1138};
	st.local.v2.u64 	[%rd1+848], {%rd1231, %rd1247};
	st.local.v2.u64 	[%rd1+864], {%rd1340, %rd1356};
	st.local.v2.u64 	[%rd1+880], {%rd1449, %rd1465};
	st.local.v2.u64 	[%rd1+896], {%rd724, %rd669};
	st.local.v2.u64 	[%rd1+912], {%rd833, %rd778};
	st.local.v2.u64 	[%rd1+928], {%rd942, %rd887};
	st.local.v2.u64 	[%rd1+944], {%rd1051, %rd996};
	st.local.v2.u64 	[%rd1+960], {%rd1160, %rd1105};
	st.local.v2.u64 	[%rd1+976], {%rd1269, %rd1214};
	st.local.v2.u64 	[%rd1+992], {%rd1378, %rd1323};
	st.local.v2.u64 	[%rd1+1008], {%rd1487, %rd1432};
	add.s64 	%rd1500, %rd1497, %rd667;
	shl.b64 	%rd1501, %rd667, 1;
	and.b64  	%rd1502, %rd1501, 8589934590;
	and.b64  	%rd1503, %rd1497, 4294967295;
	mad.lo.s64 	%rd1504, %rd1502, %rd1503, %rd1500;
	xor.b64  	%rd1505, %rd1504, %rd1321;
	mov.b64 	{%r715, %r716}, %rd1505;
	mov.b64 	%rd1506, {%r716, %r715};
	add.s64 	%rd1507, %rd1506, %rd1103;
	shl.b64 	%rd1508, %rd1103, 1;
	and.b64  	%rd1509, %rd1508, 8589934590;
	and.b64  	%rd1510, %rd1506, 4294967295;
	mad.lo.s64 	%rd1511, %rd1509, %rd1510, %rd1507;
	xor.b64  	%rd1512, %rd1511, %rd1497;
	mov.b64 	{%r717, %r718}, %rd1512;
	shf.l.wrap.b32 	%r719, %r718, %r717, 8;
	shf.l.wrap.b32 	%r720, %r717, %r718, 8;
	mov.b64 	%rd1513, {%r720, %r719};
	add.s64 	%rd1514, %rd1513, %rd1504;
	shl.b64 	%rd1515, %rd1504, 1;
	and.b64  	%rd1516, %rd1515, 8589934590;
	and.b64  	%rd1517, %rd1513, 4294967295;
	mad.lo.s64 	%rd1518, %rd1517, %rd1516, %rd1514;
	xor.b64  	%rd1519, %rd1518, %rd1506;
	mov.b64 	{%r721, %r722}, %rd1519;
	shf.l.wrap.b32 	%r723, %r722, %r721, 16;
	shf.l.wrap.b32 	%r724, %r721, %r722, 16;
	mov.b64 	%rd1520, {%r724, %r723};
	add.s64 	%rd1521, %rd1520, %rd1511;
	shl.b64 	%rd1522, %rd1511, 1;
	and.b64  	%rd1523, %rd1522, 8589934590;
	and.b64  	%rd1524, %rd1520, 4294967295;
	mad.lo.s64 	%rd1525, %rd1524, %rd1523, %rd1521;
	xor.b64  	%rd1526, %rd1525, %rd1513;
	mov.b64 	{%r725, %r726}, %rd1526;
	shf.l.wrap.b32 	%r727, %r725, %r726, 1;
	shf.l.wrap.b32 	%r728, %r726, %r725, 1;
	mov.b64 	%rd1527, {%r728, %r727};
	add.s64 	%rd1528, %rd1498, %rd684;
	shl.b64 	%rd1529, %rd684, 1;
	and.b64  	%rd1530, %rd1529, 8589934590;
	and.b64  	%rd1531, %rd1498, 4294967295;
	mad.lo.s64 	%rd1532, %rd1530, %rd1531, %rd1528;
	xor.b64  	%rd1533, %rd1532, %rd1338;
	mov.b64 	{%r729, %r730}, %rd1533;
	mov.b64 	%rd1534, {%r730, %r729};
	add.s64 	%rd1535, %rd1534, %rd1120;
	shl.b64 	%rd1536, %rd1120, 1;
	and.b64  	%rd1537, %rd1536, 8589934590;
	and.b64  	%rd1538, %rd1534, 4294967295;
	mad.lo.s64 	%rd1539, %rd1537, %rd1538, %rd1535;
	xor.b64  	%rd1540, %rd1539, %rd1498;
	mov.b64 	{%r731, %r732}, %rd1540;
	shf.l.wrap.b32 	%r733, %r732, %r731, 8;
	shf.l.wrap.b32 	%r734, %r731, %r732, 8;
	mov.b64 	%rd1541, {%r734, %r733};
	add.s64 	%rd1542, %rd1541, %rd1532;
	shl.b64 	%rd1543, %rd1532, 1;
	and.b64  	%rd1544, %rd1543, 8589934590;
	and.b64  	%rd1545, %rd1541, 4294967295;
	mad.lo.s64 	%rd1546, %rd1545, %rd1544, %rd1542;
	xor.b64  	%rd1547, %rd1546, %rd1534;
	mov.b64 	{%r735, %r736}, %rd1547;
	shf.l.wrap.b32 	%r737, %r736, %r735, 16;
	shf.l.wrap.b32 	%r738, %r735, %r736, 16;
	mov.b64 	%rd1548, {%r738, %r737};
	add.s64 	%rd1549, %rd1548, %rd1539;
	shl.b64 	%rd1550, %rd1539, 1;
	and.b64  	%rd1551, %rd1550, 8589934590;
	and.b64  	%rd1552, %rd1548, 4294967295;
	mad.lo.s64 	%rd1553, %rd1552, %rd1551, %rd1549;
	xor.b64  	%rd1554, %rd1553, %rd1541;
	mov.b64 	{%r739, %r740}, %rd1554;
	shf.l.wrap.b32 	%r741, %r739, %r740, 1;
	shf.l.wrap.b32 	%r742, %r740, %r739, 1;
	mov.b64 	%rd1555, {%r742, %r741};
	add.s64 	%rd1556, %rd1499, %rd1495;
	shl.b64 	%rd1557, %rd1495, 1;
	and.b64  	%rd1558, %rd1557, 8589934590;
	and.b64  	%rd1559, %rd1499, 4294967295;
	mad.lo.s64 	%rd1560, %rd1558, %rd1559, %rd1556;
	xor.b64  	%rd1561, %rd1560, %rd1430;
	mov.b64 	{%r743, %r744}, %rd1561;
	mov.b64 	%rd1562, {%r744, %r743};
	add.s64 	%rd1563, %rd1562, %rd1212;
	shl.b64 	%rd1564, %rd1212, 1;
	and.b64  	%rd1565, %rd1564, 8589934590;
	and.b64  	%rd1566, %rd1562, 4294967295;
	mad.lo.s64 	%rd1567, %rd1565, %rd1566, %rd1563;
	xor.b64  	%rd1568, %rd1567, %rd1499;
	mov.b64 	{%r745, %r746}, %rd1568;
	shf.l.wrap.b32 	%r747, %r746, %r745, 8;
	shf.l.wrap.b32 	%r748, %r745, %r746, 8;
	mov.b64 	%rd1569, {%r748, %r747};
	add.s64 	%rd1570, %rd1569, %rd1560;
	shl.b64 	%rd1571, %rd1560, 1;
	and.b64  	%rd1572, %rd1571, 8589934590;
	and.b64  	%rd1573, %rd1569, 4294967295;
	mad.lo.s64 	%rd1574, %rd1573, %rd1572, %rd1570;
	xor.b64  	%rd1575, %rd1574, %rd1562;
	mov.b64 	{%r749, %r750}, %rd1575;
	shf.l.wrap.b32 	%r751, %r750, %r749, 16;
	shf.l.wrap.b32 	%r752, %r749, %r750, 16;
	mov.b64 	%rd1576, {%r752, %r751};
	add.s64 	%rd1577, %rd1576, %rd1567;
	shl.b64 	%rd1578, %rd1567, 1;
	and.b64  	%rd1579, %rd1578, 8589934590;
	and.b64  	%rd1580, %rd1576, 4294967295;
	mad.lo.s64 	%rd1581, %rd1580, %rd1579, %rd1577;
	xor.b64  	%rd1582, %rd1581, %rd1569;
	mov.b64 	{%r753, %r754}, %rd1582;
	shf.l.wrap.b32 	%r755, %r753, %r754, 1;
	shf.l.wrap.b32 	%r756, %r754, %r753, 1;
	mov.b64 	%rd1583, {%r756, %r755};
	add.s64 	%rd1584, %rd1011, %rd1496;
	shl.b64 	%rd1585, %rd1496, 1;
	and.b64  	%rd1586, %rd1585, 8589934590;
	and.b64  	%rd1587, %rd1011, 4294967295;
	mad.lo.s64 	%rd1588, %rd1586, %rd1587, %rd1584;
	xor.b64  	%rd1589, %rd1588, %rd1447;
	mov.b64 	{%r757, %r758}, %rd1589;
	mov.b64 	%rd1590, {%r758, %r757};
	add.s64 	%rd1591, %rd1590, %rd1229;
	shl.b64 	%rd1592, %rd1229, 1;
	and.b64  	%rd1593, %rd1592, 8589934590;
	and.b64  	%rd1594, %rd1590, 4294967295;
	mad.lo.s64 	%rd1595, %rd1593, %rd1594, %rd1591;
	xor.b64  	%rd1596, %rd1595, %rd1011;
	mov.b64 	{%r759, %r760}, %rd1596;
	shf.l.wrap.b32 	%r761, %r760, %r759, 8;
	shf.l.wrap.b32 	%r762, %r759, %r760, 8;
	mov.b64 	%rd1597, {%r762, %r761};
	add.s64 	%rd1598, %rd1597, %rd1588;
	shl.b64 	%rd1599, %rd1588, 1;
	and.b64  	%rd1600, %rd1599, 8589934590;
	and.b64  	%rd1601, %rd1597, 4294967295;
	mad.lo.s64 	%rd1602, %rd1601, %rd1600, %rd1598;
	xor.b64  	%rd1603, %rd1602, %rd1590;
	mov.b64 	{%r763, %r764}, %rd1603;
	shf.l.wrap.b32 	%r765, %r764, %r763, 16;
	shf.l.wrap.b32 	%r766, %r763, %r764, 16;
	mov.b64 	%rd1604, {%r766, %r765};
	add.s64 	%rd1605, %rd1604, %rd1595;
	shl.b64 	%rd1606, %rd1595, 1;
	and.b64  	%rd1607, %rd1606, 8589934590;
	and.b64  	%rd1608, %rd1604, 4294967295;
	mad.lo.s64 	%rd1609, %rd1608, %rd1607, %rd1605;
	xor.b64  	%rd1610, %rd1609, %rd1597;
	mov.b64 	{%r767, %r768}, %rd1610;
	shf.l.wrap.b32 	%r769, %r767, %r768, 1;
	shf.l.wrap.b32 	%r770, %r768, %r767, 1;
	mov.b64 	%rd1611, {%r770, %r769};
	add.s64 	%rd1612, %rd1555, %rd1518;
	shl.b64 	%rd1613, %rd1518, 1;
	and.b64  	%rd1614, %rd1613, 8589934590;
	and.b64  	%rd1615, %rd1555, 4294967295;
	mad.lo.s64 	%rd1616, %rd1614, %rd1615, %rd1612;
	xor.b64  	%rd1617, %rd1616, %rd1604;
	mov.b64 	{%r771, %r772}, %rd1617;
	mov.b64 	%rd1618, {%r772, %r771};
	add.s64 	%rd1619, %rd1618, %rd1581;
	shl.b64 	%rd1620, %rd1581, 1;
	and.b64  	%rd1621, %rd1620, 8589934590;
	and.b64  	%rd1622, %rd1618, 4294967295;
	mad.lo.s64 	%rd1623, %rd1621, %rd1622, %rd1619;
	xor.b64  	%rd1624, %rd1623, %rd1555;
	mov.b64 	{%r773, %r774}, %rd1624;
	shf.l.wrap.b32 	%r775, %r774, %r773, 8;
	shf.l.wrap.b32 	%r776, %r773, %r774, 8;
	mov.b64 	%rd1625, {%r776, %r775};
	add.s64 	%rd1626, %rd1625, %rd1616;
	shl.b64 	%rd1627, %rd1616, 1;
	and.b64  	%rd1628, %rd1627, 8589934590;
	and.b64  	%rd1629, %rd1625, 4294967295;
	mad.lo.s64 	%rd1630, %rd1629, %rd1628, %rd1626;
	xor.b64  	%rd1631, %rd1630, %rd1618;
	mov.b64 	{%r777, %r778}, %rd1631;
	shf.l.wrap.b32 	%r779, %r778, %r777, 16;
	shf.l.wrap.b32 	%r780, %r777, %r778, 16;
	mov.b64 	%rd1632, {%r780, %r779};
	add.s64 	%rd1633, %rd1632, %rd1623;
	shl.b64 	%rd1634, %rd1623, 1;
	and.b64  	%rd1635, %rd1634, 8589934590;
	and.b64  	%rd1636, %rd1632, 4294967295;
	mad.lo.s64 	%rd1637, %rd1636, %rd1635, %rd1633;
	xor.b64  	%rd1638, %rd1637, %rd1625;
	mov.b64 	{%r781, %r782}, %rd1638;
	shf.l.wrap.b32 	%r783, %r781, %r782, 1;
	shf.l.wrap.b32 	%r784, %r782, %r781, 1;
	mov.b64 	%rd1639, {%r784, %r783};
	add.s64 	%rd1640, %rd1583, %rd1546;
	shl.b64 	%rd1641, %rd1546, 1;
	and.b64  	%rd1642, %rd1641, 8589934590;
	and.b64  	%rd1643, %rd1583, 4294967295;
	mad.lo.s64 	%rd1644, %rd1642, %rd1643, %rd1640;
	xor.b64  	%rd1645, %rd1644, %rd1520;
	mov.b64 	{%r785, %r786}, %rd1645;
	mov.b64 	%rd1646, {%r786, %r785};
	add.s64 	%rd1647, %rd1646, %rd1609;
	shl.b64 	%rd1648, %rd1609, 1;
	and.b64  	%rd1649, %rd1648, 8589934590;
	and.b64  	%rd1650, %rd1646, 4294967295;
	mad.lo.s64 	%rd1651, %rd1649, %rd1650, %rd1647;
	xor.b64  	%rd1652, %rd1651, %rd1583;
	mov.b64 	{%r787, %r788}, %rd1652;
	shf.l.wrap.b32 	%r789, %r788, %r787, 8;
	shf.l.wrap.b32 	%r790, %r787, %r788, 8;
	mov.b64 	%rd1653, {%r790, %r789};
	add.s64 	%rd1654, %rd1653, %rd1644;
	shl.b64 	%rd1655, %rd1644, 1;
	and.b64  	%rd1656, %rd1655, 8589934590;
	and.b64  	%rd1657, %rd1653, 4294967295;
	mad.lo.s64 	%rd1658, %rd1657, %rd1656, %rd1654;
	xor.b64  	%rd1659, %rd1658, %rd1646;
	mov.b64 	{%r791, %r792}, %rd1659;
	shf.l.wrap.b32 	%r793, %r792, %r791, 16;
	shf.l.wrap.b32 	%r794, %r791, %r792, 16;
	mov.b64 	%rd1660, {%r794, %r793};
	add.s64 	%rd1661, %rd1660, %rd1651;
	shl.b64 	%rd1662, %rd1651, 1;
	and.b64  	%rd1663, %rd1662, 8589934590;
	and.b64  	%rd1664, %rd1660, 4294967295;
	mad.lo.s64 	%rd1665, %rd1664, %rd1663, %rd1661;
	xor.b64  	%rd1666, %rd1665, %rd1653;
	mov.b64 	{%r795, %r796}, %rd1666;
	shf.l.wrap.b32 	%r797, %r795, %r796, 1;
	shf.l.wrap.b32 	%r798, %r796, %r795, 1;
	mov.b64 	%rd1667, {%r798, %r797};
	add.s64 	%rd1668, %rd1611, %rd1574;
	shl.b64 	%rd1669, %rd1574, 1;
	and.b64  	%rd1670, %rd1669, 8589934590;
	and.b64  	%rd1671, %rd1611, 4294967295;
	mad.lo.s64 	%rd1672, %rd1670, %rd1671, %rd1668;
	xor.b64  	%rd1673, %rd1672, %rd1548;
	mov.b64 	{%r799, %r800}, %rd1673;
	mov.b64 	%rd1674, {%r800, %r799};
	add.s64 	%rd1675, %rd1674, %rd1525;
	shl.b64 	%rd1676, %rd1525, 1;
	and.b64  	%rd1677, %rd1676, 8589934590;
	and.b64  	%rd1678, %rd1674, 4294967295;
	mad.lo.s64 	%rd1679, %rd1677, %rd1678, %rd1675;
	xor.b64  	%rd1680, %rd1679, %rd1611;
	mov.b64 	{%r801, %r802}, %rd1680;
	shf.l.wrap.b32 	%r803, %r802, %r801, 8;
	shf.l.wrap.b32 	%r804, %r801, %r802, 8;
	mov.b64 	%rd1681, {%r804, %r803};
	add.s64 	%rd1682, %rd1681, %rd1672;
	shl.b64 	%rd1683, %rd1672, 1;
	and.b64  	%rd1684, %rd1683, 8589934590;
	and.b64  	%rd1685, %rd1681, 4294967295;
	mad.lo.s64 	%rd1686, %rd1685, %rd1684, %rd1682;
	xor.b64  	%rd1687, %rd1686, %rd1674;
	mov.b64 	{%r805, %r806}, %rd1687;
	shf.l.wrap.b32 	%r807, %r806, %r805, 16;
	shf.l.wrap.b32 	%r808, %r805, %r806, 16;
	mov.b64 	%rd1688, {%r808, %r807};
	add.s64 	%rd1689, %rd1688, %rd1679;
	shl.b64 	%rd1690, %rd1679, 1;
	and.b64  	%rd1691, %rd1690, 8589934590;
	and.b64  	%rd1692, %rd1688, 4294967295;
	mad.lo.s64 	%rd1693, %rd1692, %rd1691, %rd1689;
	xor.b64  	%rd1694, %rd1693, %rd1681;
	mov.b64 	{%r809, %r810}, %rd1694;
	shf.l.wrap.b32 	%r811, %r809, %r810, 1;
	shf.l.wrap.b32 	%r812, %r810, %r809, 1;
	mov.b64 	%rd1695, {%r812, %r811};
	add.s64 	%rd1696, %rd1527, %rd1602;
	shl.b64 	%rd1697, %rd1602, 1;
	and.b64  	%rd1698, %rd1697, 8589934590;
	and.b64  	%rd1699, %rd1527, 4294967295;
	mad.lo.s64 	%rd1700, %rd1698, %rd1699, %rd1696;
	xor.b64  	%rd1701, %rd1700, %rd1576;
	mov.b64 	{%r813, %r814}, %rd1701;
	mov.b64 	%rd1702, {%r814, %r813};
	add.s64 	%rd1703, %rd1702, %rd1553;
	shl.b64 	%rd1704, %rd1553, 1;
	and.b64  	%rd1705, %rd1704, 8589934590;
	and.b64  	%rd1706, %rd1702, 4294967295;
	mad.lo.s64 	%rd1707, %rd1705, %rd1706, %rd1703;
	xor.b64  	%rd1708, %rd1707, %rd1527;
	mov.b64 	{%r815, %r816}, %rd1708;
	shf.l.wrap.b32 	%r817, %r816, %r815, 8;
	shf.l.wrap.b32 	%r818, %r815, %r816, 8;
	mov.b64 	%rd1709, {%r818, %r817};
	add.s64 	%rd1710, %rd1709, %rd1700;
	shl.b64 	%rd1711, %rd1700, 1;
	and.b64  	%rd1712, %rd1711, 8589934590;
	and.b64  	%rd1713, %rd1709, 4294967295;
	mad.lo.s64 	%rd1714, %rd1713, %rd1712, %rd1710;
	xor.b64  	%rd1715, %rd1714, %rd1702;
	mov.b64 	{%r819, %r820}, %rd1715;
	shf.l.wrap.b32 	%r821, %r820, %r819, 16;
	shf.l.wrap.b32 	%r822, %r819, %r820, 16;
	mov.b64 	%rd1716, {%r822, %r821};
	add.s64 	%rd1717, %rd1716, %rd1707;
	shl.b64 	%rd1718, %rd1707, 1;
	and.b64  	%rd1719, %rd1718, 8589934590;
	and.b64  	%rd1720, %rd1716, 4294967295;
	mad.lo.s64 	%rd1721, %rd1720, %rd1719, %rd1717;
	xor.b64  	%rd1722, %rd1721, %rd1709;
	mov.b64 	{%r823, %r824}, %rd1722;
	shf.l.wrap.b32 	%r825, %r823, %r824, 1;
	shf.l.wrap.b32 	%r826, %r824, %r823, 1;
	mov.b64 	%rd1723, {%r826, %r825};
	add.s64 	%rd1724, %rd918, %rd700;
	shl.b64 	%rd1725, %rd700, 1;
	and.b64  	%rd1726, %rd1725, 8589934590;
	and.b64  	%rd1727, %rd918, 4294967295;
	mad.lo.s64 	%rd1728, %rd1726, %rd1727, %rd1724;
	xor.b64  	%rd1729, %rd1728, %rd1354;
	mov.b64 	{%r827, %r828}, %rd1729;
	mov.b64 	%rd1730, {%r828, %r827};
	add.s64 	%rd1731, %rd1730, %rd1136;
	shl.b64 	%rd1732, %rd1136, 1;
	and.b64  	%rd1733, %rd1732, 8589934590;
	and.b64  	%rd1734, %rd1730, 4294967295;
	mad.lo.s64 	%rd1735, %rd1733, %rd1734, %rd1731;
	xor.b64  	%rd1736, %rd1735, %rd918;
	mov.b64 	{%r829, %r830}, %rd1736;
	shf.l.wrap.b32 	%r831, %r830, %r829, 8;
	shf.l.wrap.b32 	%r832, %r829, %r830, 8;
	mov.b64 	%rd1737, {%r832, %r831};
	add.s64 	%rd1738, %rd1737, %rd1728;
	shl.b64 	%rd1739, %rd1728, 1;
	and.b64  	%rd1740, %rd1739, 8589934590;
	and.b64  	%rd1741, %rd1737, 4294967295;
	mad.lo.s64 	%rd1742, %rd1741, %rd1740, %rd1738;
	xor.b64  	%rd1743, %rd1742, %rd1730;
	mov.b64 	{%r833, %r834}, %rd1743;
	shf.l.wrap.b32 	%r835, %r834, %r833, 16;
	shf.l.wrap.b32 	%r836, %r833, %r834, 16;
	mov.b64 	%rd1744, {%r836, %r835};
	add.s64 	%rd1745, %rd1744, %rd1735;
	shl.b64 	%rd1746, %rd1735, 1;
	and.b64  	%rd1747, %rd1746, 8589934590;
	and.b64  	%rd1748, %rd1744, 4294967295;
	mad.lo.s64 	%rd1749, %rd1748, %rd1747, %rd1745;
	xor.b64  	%rd1750, %rd1749, %rd1737;
	mov.b64 	{%r837, %r838}, %rd1750;
	shf.l.wrap.b32 	%r839, %r837, %r838, 1;
	shf.l.wrap.b32 	%r840, %r838, %r837, 1;
	mov.b64 	%rd1751, {%r840, %r839};
	add.s64 	%rd1752, %rd940, %rd722;
	shl.b64 	%rd1753, %rd722, 1;
	and.b64  	%rd1754, %rd1753, 8589934590;
	and.b64  	%rd1755, %rd940, 4294967295;
	mad.lo.s64 	%rd1756, %rd1754, %rd1755, %rd1752;
	xor.b64  	%rd1757, %rd1756, %rd1376;
	mov.b64 	{%r841, %r842}, %rd1757;
	mov.b64 	%rd1758, {%r842, %r841};
	add.s64 	%rd1759, %rd1758, %rd1158;
	shl.b64 	%rd1760, %rd1158, 1;
	and.b64  	%rd1761, %rd1760, 8589934590;
	and.b64  	%rd1762, %rd1758, 4294967295;
	mad.lo.s64 	%rd1763, %rd1761, %rd1762, %rd1759;
	xor.b64  	%rd1764, %rd1763, %rd940;
	mov.b64 	{%r843, %r844}, %rd1764;
	shf.l.wrap.b32 	%r845, %r844, %r843, 8;
	shf.l.wrap.b32 	%r846, %r843, %r844, 8;
	mov.b64 	%rd1765, {%r846, %r845};
	add.s64 	%rd1766, %rd1765, %rd1756;
	shl.b64 	%rd1767, %rd1756, 1;
	and.b64  	%rd1768, %rd1767, 8589934590;
	and.b64  	%rd1769, %rd1765, 4294967295;
	mad.lo.s64 	%rd1770, %rd1769, %rd1768, %rd1766;
	xor.b64  	%rd1771, %rd1770, %rd1758;
	mov.b64 	{%r847, %r848}, %rd1771;
	shf.l.wrap.b32 	%r849, %r848, %r847, 16;
	shf.l.wrap.b32 	%r850, %r847, %r848, 16;
	mov.b64 	%rd1772, {%r850, %r849};
	add.s64 	%rd1773, %rd1772, %rd1763;
	shl.b64 	%rd1774, %rd1763, 1;
	and.b64  	%rd1775, %rd1774, 8589934590;
	and.b64  	%rd1776, %rd1772, 4294967295;
	mad.lo.s64 	%rd1777, %rd1776, %rd1775, %rd1773;
	xor.b64  	%rd1778, %rd1777, %rd1765;
	mov.b64 	{%r851, %r852}, %rd1778;
	shf.l.wrap.b32 	%r853, %r851, %r852, 1;
	shf.l.wrap.b32 	%r854, %r852, %r851, 1;
	mov.b64 	%rd1779, {%r854, %r853};
	add.s64 	%rd1780, %rd1027, %rd809;
	shl.b64 	%rd1781, %rd809, 1;
	and.b64  	%rd1782, %rd1781, 8589934590;
	and.b64  	%rd1783, %rd1027, 4294967295;
	mad.lo.s64 	%rd1784, %rd1782, %rd1783, %rd1780;
	xor.b64  	%rd1785, %rd1784, %rd1463;
	mov.b64 	{%r855, %r856}, %rd1785;
	mov.b64 	%rd1786, {%r856, %r855};
	add.s64 	%rd1787, %rd1786, %rd1245;
	shl.b64 	%rd1788, %rd1245, 1;
	and.b64  	%rd1789, %rd1788, 8589934590;
	and.b64  	%rd1790, %rd1786, 4294967295;
	mad.lo.s64 	%rd1791, %rd1789, %rd1790, %rd1787;
	xor.b64  	%rd1792, %rd1791, %rd1027;
	mov.b64 	{%r857, %r858}, %rd1792;
	shf.l.wrap.b32 	%r859, %r858, %r857, 8;
	shf.l.wrap.b32 	%r860, %r857, %r858, 8;
	mov.b64 	%rd1793, {%r860, %r859};
	add.s64 	%rd1794, %rd1793, %rd1784;
	shl.b64 	%rd1795, %rd1784, 1;
	and.b64  	%rd1796, %rd1795, 8589934590;
	and.b64  	%rd1797, %rd1793, 4294967295;
	mad.lo.s64 	%rd1798, %rd1797, %rd1796, %rd1794;
	xor.b64  	%rd1799, %rd1798, %rd1786;
	mov.b64 	{%r861, %r862}, %rd1799;
	shf.l.wrap.b32 	%r863, %r862, %r861, 16;
	shf.l.wrap.b32 	%r864, %r861, %r862, 16;
	mov.b64 	%rd1800, {%r864, %r863};
	add.s64 	%rd1801, %rd1800, %rd1791;
	shl.b64 	%rd1802, %rd1791, 1;
	and.b64  	%rd1803, %rd1802, 8589934590;
	and.b64  	%rd1804, %rd1800, 4294967295;
	mad.lo.s64 	%rd1805, %rd1804, %rd1803, %rd1801;
	xor.b64  	%rd1806, %rd1805, %rd1793;
	mov.b64 	{%r865, %r866}, %rd1806;
	shf.l.wrap.b32 	%r867, %r865, %r866, 1;
	shf.l.wrap.b32 	%r868, %r866, %r865, 1;
	mov.b64 	%rd1807, {%r868, %r867};
	add.s64 	%rd1808, %rd1049, %rd831;
	shl.b64 	%rd1809, %rd831, 1;
	and.b64  	%rd1810, %rd1809, 8589934590;
	and.b64  	%rd1811, %rd1049, 4294967295;
	mad.lo.s64 	%rd1812, %rd1810, %rd1811, %rd1808;
	xor.b64  	%rd1813, %rd1812, %rd1485;
	mov.b64 	{%r869, %r870}, %rd1813;
	mov.b64 	%rd1814, {%r870, %r869};
	add.s64 	%rd1815, %rd1814, %rd1267;
	shl.b64 	%rd1816, %rd1267, 1;
	and.b64  	%rd1817, %rd1816, 8589934590;
	and.b64  	%rd1818, %rd1814, 4294967295;
	mad.lo.s64 	%rd1819, %rd1817, %rd1818, %rd1815;
	xor.b64  	%rd1820, %rd1819, %rd1049;
	mov.b64 	{%r871, %r872}, %rd1820;
	shf.l.wrap.b32 	%r873, %r872, %r871, 8;
	shf.l.wrap.b32 	%r874, %r871, %r872, 8;
	mov.b64 	%rd1821, {%r874, %r873};
	add.s64 	%rd1822, %rd1821, %rd1812;
	shl.b64 	%rd1823, %rd1812, 1;
	and.b64  	%rd1824, %rd1823, 8589934590;
	and.b64  	%rd1825, %rd1821, 4294967295;
	mad.lo.s64 	%rd1826, %rd1825, %rd1824, %rd1822;
	xor.b64  	%rd1827, %rd1826, %rd1814;
	mov.b64 	{%r875, %r876}, %rd1827;
	shf.l.wrap.b32 	%r877, %r876, %r875, 16;
	shf.l.wrap.b32 	%r878, %r875, %r876, 16;
	mov.b64 	%rd1828, {%r878, %r877};
	add.s64 	%rd1829, %rd1828, %rd1819;
	shl.b64 	%rd1830, %rd1819, 1;
	and.b64  	%rd1831, %rd1830, 8589934590;
	and.b64  	%rd1832, %rd1828, 4294967295;
	mad.lo.s64 	%rd1833, %rd1832, %rd1831, %rd1829;
	xor.b64  	%rd1834, %rd1833, %rd1821;
	mov.b64 	{%r879, %r880}, %rd1834;
	shf.l.wrap.b32 	%r881, %r879, %r880, 1;
	shf.l.wrap.b32 	%r882, %r880, %r879, 1;
	mov.b64 	%rd1835, {%r882, %r881};
	add.s64 	%rd1836, %rd1779, %rd1742;
	shl.b64 	%rd1837, %rd1742, 1;
	and.b64  	%rd1838, %rd1837, 8589934590;
	and.b64  	%rd1839, %rd1779, 4294967295;
	mad.lo.s64 	%rd1840, %rd1838, %rd1839, %rd1836;
	xor.b64  	%rd1841, %rd1840, %rd1828;
	mov.b64 	{%r883, %r884}, %rd1841;
	mov.b64 	%rd1842, {%r884, %r883};
	add.s64 	%rd1843, %rd1842, %rd1805;
	shl.b64 	%rd1844, %rd1805, 1;
	and.b64  	%rd1845, %rd1844, 8589934590;
	and.b64  	%rd1846, %rd1842, 4294967295;
	mad.lo.s64 	%rd1847, %rd1845, %rd1846, %rd1843;
	xor.b64  	%rd1848, %rd1847, %rd1779;
	mov.b64 	{%r885, %r886}, %rd1848;
	shf.l.wrap.b32 	%r887, %r886, %r885, 8;
	shf.l.wrap.b32 	%r888, %r885, %r886, 8;
	mov.b64 	%rd1849, {%r888, %r887};
	add.s64 	%rd1850, %rd1849, %rd1840;
	shl.b64 	%rd1851, %rd1840, 1;
	and.b64  	%rd1852, %rd1851, 8589934590;
	and.b64  	%rd1853, %rd1849, 4294967295;
	mad.lo.s64 	%rd1854, %rd1853, %rd1852, %rd1850;
	xor.b64  	%rd1855, %rd1854, %rd1842;
	mov.b64 	{%r889, %r890}, %rd1855;
	shf.l.wrap.b32 	%r891, %r890, %r889, 16;
	shf.l.wrap.b32 	%r892, %r889, %r890, 16;
	mov.b64 	%rd1856, {%r892, %r891};
	add.s64 	%rd1857, %rd1856, %rd1847;
	shl.b64 	%rd1858, %rd1847, 1;
	and.b64  	%rd1859, %rd1858, 8589934590;
	and.b64  	%rd1860, %rd1856, 4294967295;
	mad.lo.s64 	%rd1861, %rd1860, %rd1859, %rd1857;
	xor.b64  	%rd1862, %rd1861, %rd1849;
	mov.b64 	{%r893, %r894}, %rd1862;
	shf.l.wrap.b32 	%r895, %r893, %r894, 1;
	shf.l.wrap.b32 	%r896, %r894, %r893, 1;
	mov.b64 	%rd1863, {%r896, %r895};
	add.s64 	%rd1864, %rd1807, %rd1770;
	shl.b64 	%rd1865, %rd1770, 1;
	and.b64  	%rd1866, %rd1865, 8589934590;
	and.b64  	%rd1867, %rd1807, 4294967295;
	mad.lo.s64 	%rd1868, %rd1866, %rd1867, %rd1864;
	xor.b64  	%rd1869, %rd1868, %rd1744;
	mov.b64 	{%r897, %r898}, %rd1869;
	mov.b64 	%rd1870, {%r898, %r897};
	add.s64 	%rd1871, %rd1870, %rd1833;
	shl.b64 	%rd1872, %rd1833, 1;
	and.b64  	%rd1873, %rd1872, 8589934590;
	and.b64  	%rd1874, %rd1870, 4294967295;
	mad.lo.s64 	%rd1875, %rd1873, %rd1874, %rd1871;
	xor.b64  	%rd1876, %rd1875, %rd1807;
	mov.b64 	{%r899, %r900}, %rd1876;
	shf.l.wrap.b32 	%r901, %r900, %r899, 8;
	shf.l.wrap.b32 	%r902, %r899, %r900, 8;
	mov.b64 	%rd1877, {%r902, %r901};
	add.s64 	%rd1878, %rd1877, %rd1868;
	shl.b64 	%rd1879, %rd1868, 1;
	and.b64  	%rd1880, %rd1879, 8589934590;
	and.b64  	%rd1881, %rd1877, 4294967295;
	mad.lo.s64 	%rd1882, %rd1881, %rd1880, %rd1878;
	xor.b64  	%rd1883, %rd1882, %rd1870;
	mov.b64 	{%r903, %r904}, %rd1883;
	shf.l.wrap.b32 	%r905, %r904, %r903, 16;
	shf.l.wrap.b32 	%r906, %r903, %r904, 16;
	mov.b64 	%rd1884, {%r906, %r905};
	add.s64 	%rd1885, %rd1884, %rd1875;
	shl.b64 	%rd1886, %rd1875, 1;
	and.b64  	%rd1887, %rd1886, 8589934590;
	and.b64  	%rd1888, %rd1884, 4294967295;
	mad.lo.s64 	%rd1889, %rd1888, %rd1887, %rd1885;
	xor.b64  	%rd1890, %rd1889, %rd1877;
	mov.b64 	{%r907, %r908}, %rd1890;
	shf.l.wrap.b32 	%r909, %r907, %r908, 1;
	shf.l.wrap.b32 	%r910, %r908, %r907, 1;
	mov.b64 	%rd1891, {%r910, %r909};
	add.s64 	%rd1892, %rd1835, %rd1798;
	shl.b64 	%rd1893, %rd1798, 1;
	and.b64  	%rd1894, %rd1893, 8589934590;
	and.b64  	%rd1895, %rd1835, 4294967295;
	mad.lo.s64 	%rd1896, %rd1894, %rd1895, %rd1892;
	xor.b64  	%rd1897, %rd1896, %rd1772;
	mov.b64 	{%r911, %r912}, %rd1897;
	mov.b64 	%rd1898, {%r912, %r911};
	add.s64 	%rd1899, %rd1898, %rd1749;
	shl.b64 	%rd1900, %rd1749, 1;
	and.b64  	%rd1901, %rd1900, 8589934590;
	and.b64  	%rd1902, %rd1898, 4294967295;
	mad.lo.s64 	%rd1903, %rd1901, %rd1902, %rd1899;
	xor.b64  	%rd1904, %rd1903, %rd1835;
	mov.b64 	{%r913, %r914}, %rd1904;
	shf.l.wrap.b32 	%r915, %r914, %r913, 8;
	shf.l.wrap.b32 	%r916, %r913, %r914, 8;
	mov.b64 	%rd1905, {%r916, %r915};
	add.s64 	%rd1906, %rd1905, %rd1896;
	shl.b64 	%rd1907, %rd1896, 1;
	and.b64  	%rd1908, %rd1907, 8589934590;
	and.b64  	%rd1909, %rd1905, 4294967295;
	mad.lo.s64 	%rd1910, %rd1909, %rd1908, %rd1906;
	xor.b64  	%rd1911, %rd1910, %rd1898;
	mov.b64 	{%r917, %r918}, %rd1911;
	shf.l.wrap.b32 	%r919, %r918, %r917, 16;
	shf.l.wrap.b32 	%r920, %r917, %r918, 16;
	mov.b64 	%rd1912, {%r920, %r919};
	add.s64 	%rd1913, %rd1912, %rd1903;
	shl.b64 	%rd1914, %rd1903, 1;
	and.b64  	%rd1915, %rd1914, 8589934590;
	and.b64  	%rd1916, %rd1912, 4294967295;
	mad.lo.s64 	%rd1917, %rd1916, %rd1915, %rd1913;
	xor.b64  	%rd1918, %rd1917, %rd1905;
	mov.b64 	{%r921, %r922}, %rd1918;
	shf.l.wrap.b32 	%r923, %r921, %r922, 1;
	shf.l.wrap.b32 	%r924, %r922, %r921, 1;
	mov.b64 	%rd1919, {%r924, %r923};
	add.s64 	%rd1920, %rd1751, %rd1826;
	shl.b64 	%rd1921, %rd1826, 1;
	and.b64  	%rd1922, %rd1921, 8589934590;
	and.b64  	%rd1923, %rd1751, 4294967295;
	mad.lo.s64 	%rd1924, %rd1922, %rd1923, %rd1920;
	xor.b64  	%rd1925, %rd1924, %rd1800;
	mov.b64 	{%r925, %r926}, %rd1925;
	mov.b64 	%rd1926, {%r926, %r925};
	add.s64 	%rd1927, %rd1926, %rd1777;
	shl.b64 	%rd1928, %rd1777, 1;
	and.b64  	%rd1929, %rd1928, 8589934590;
	and.b64  	%rd1930, %rd1926, 4294967295;
	mad.lo.s64 	%rd1931, %rd1929, %rd1930, %rd1927;
	xor.b64  	%rd1932, %rd1931, %rd1751;
	mov.b64 	{%r927, %r928}, %rd1932;
	shf.l.wrap.b32 	%r929, %r928, %r927, 8;
	shf.l.wrap.b32 	%r930, %r927, %r928, 8;
	mov.b64 	%rd1933, {%r930, %r929};
	add.s64 	%rd1934, %rd1933, %rd1924;
	shl.b64 	%rd1935, %rd1924, 1;
	and.b64  	%rd1936, %rd1935, 8589934590;
	and.b64  	%rd1937, %rd1933, 4294967295;
	mad.lo.s64 	%rd1938, %rd1937, %rd1936, %rd1934;
	xor.b64  	%rd1939, %rd1938, %rd1926;
	mov.b64 	{%r931, %r932}, %rd1939;
	shf.l.wrap.b32 	%r933, %r932, %r931, 16;
	shf.l.wrap.b32 	%r934, %r931, %r932, 16;
	mov.b64 	%rd1940, {%r934, %r933};
	add.s64 	%rd1941, %rd1940, %rd1931;
	shl.b64 	%rd1942, %rd1931, 1;
	and.b64  	%rd1943, %rd1942, 8589934590;
	and.b64  	%rd1944, %rd1940, 4294967295;
	mad.lo.s64 	%rd1945, %rd1944, %rd1943, %rd1941;
	xor.b64  	%rd1946, %rd1945, %rd1933;
	mov.b64 	{%r935, %r936}, %rd1946;
	shf.l.wrap.b32 	%r937, %r935, %r936, 1;
	shf.l.wrap.b32 	%r938, %r936, %r935, 1;
	mov.b64 	%rd1947, {%r938, %r937};
	add.s64 	%rd1948, %rd949, %rd731;
	shl.b64 	%rd1949, %rd731, 1;
	and.b64  	%rd1950, %rd1949, 8589934590;
	and.b64  	%rd1951, %rd949, 4294967295;
	mad.lo.s64 	%rd1952, %rd1950, %rd1951, %rd1948;
	xor.b64  	%rd1953, %rd1952, %rd1385;
	mov.b64 	{%r939, %r940}, %rd1953;
	mov.b64 	%rd1954, {%r940, %r939};
	add.s64 	%rd1955, %rd1954, %rd1167;
	shl.b64 	%rd1956, %rd1167, 1;
	and.b64  	%rd1957, %rd1956, 8589934590;
	and.b64  	%rd1958, %rd1954, 4294967295;
	mad.lo.s64 	%rd1959, %rd1957, %rd1958, %rd1955;
	xor.b64  	%rd1960, %rd1959, %rd949;
	mov.b64 	{%r941, %r942}, %rd1960;
	shf.l.wrap.b32 	%r943, %r942, %r941, 8;
	shf.l.wrap.b32 	%r944, %r941, %r942, 8;
	mov.b64 	%rd1961, {%r944, %r943};
	add.s64 	%rd1962, %rd1961, %rd1952;
	shl.b64 	%rd1963, %rd1952, 1;
	and.b64  	%rd1964, %rd1963, 8589934590;
	and.b64  	%rd1965, %rd1961, 4294967295;
	mad.lo.s64 	%rd1966, %rd1965, %rd1964, %rd1962;
	xor.b64  	%rd1967, %rd1966, %rd1954;
	mov.b64 	{%r945, %r946}, %rd1967;
	shf.l.wrap.b32 	%r947, %r946, %r945, 16;
	shf.l.wrap.b32 	%r948, %r945, %r946, 16;
	mov.b64 	%rd1968, {%r948, %r947};
	add.s64 	%rd1969, %rd1968, %rd1959;
	shl.b64 	%rd1970, %rd1959, 1;
	and.b64  	%rd1971, %rd1970, 8589934590;
	and.b64  	%rd1972, %rd1968, 4294967295;
	mad.lo.s64 	%rd1973, %rd1972, %rd1971, %rd1969;
	xor.b64  	%rd1974, %rd1973, %rd1961;
	mov.b64 	{%r949, %r950}, %rd1974;
	shf.l.wrap.b32 	%r951, %r949, %r950, 1;
	shf.l.wrap.b32 	%r952, %r950, %r949, 1;
	mov.b64 	%rd1975, {%r952, %r951};
	add.s64 	%rd1976, %rd894, %rd676;
	shl.b64 	%rd1977, %rd676, 1;
	and.b64  	%rd1978, %rd1977, 8589934590;
	and.b64  	%rd1979, %rd894, 4294967295;
	mad.lo.s64 	%rd1980, %rd1978, %rd1979, %rd1976;
	xor.b64  	%rd1981, %rd1980, %rd1330;
	mov.b64 	{%r953, %r954}, %rd1981;
	mov.b64 	%rd1982, {%r954, %r953};
	add.s64 	%rd1983, %rd1982, %rd1112;
	shl.b64 	%rd1984, %rd1112, 1;
	and.b64  	%rd1985, %rd1984, 8589934590;
	and.b64  	%rd1986, %rd1982, 4294967295;
	mad.lo.s64 	%rd1987, %rd1985, %rd1986, %rd1983;
	xor.b64  	%rd1988, %rd1987, %rd894;
	mov.b64 	{%r955, %r956}, %rd1988;
	shf.l.wrap.b32 	%r957, %r956, %r955, 8;
	shf.l.wrap.b32 	%r958, %r955, %r956, 8;
	mov.b64 	%rd1989, {%r958, %r957};
	add.s64 	%rd1990, %rd1989, %rd1980;
	shl.b64 	%rd1991, %rd1980, 1;
	and.b64  	%rd1992, %rd1991, 8589934590;
	and.b64  	%rd1993, %rd1989, 4294967295;
	mad.lo.s64 	%rd1994, %rd1993, %rd1992, %rd1990;
	xor.b64  	%rd1995, %rd1994, %rd1982;
	mov.b64 	{%r959, %r960}, %rd1995;
	shf.l.wrap.b32 	%r961, %r960, %r959, 16;
	shf.l.wrap.b32 	%r962, %r959, %r960, 16;
	mov.b64 	%rd1996, {%r962, %r961};
	add.s64 	%rd1997, %rd1996, %rd1987;
	shl.b64 	%rd1998, %rd1987, 1;
	and.b64  	%rd1999, %rd1998, 8589934590;
	and.b64  	%rd2000, %rd1996, 4294967295;
	mad.lo.s64 	%rd2001, %rd2000, %rd1999, %rd1997;
	xor.b64  	%rd2002, %rd2001, %rd1989;
	mov.b64 	{%r963, %r964}, %rd2002;
	shf.l.wrap.b32 	%r965, %r963, %r964, 1;
	shf.l.wrap.b32 	%r966, %r964, %r963, 1;
	mov.b64 	%rd2003, {%r966, %r965};
	add.s64 	%rd2004, %rd1058, %rd840;
	shl.b64 	%rd2005, %rd840, 1;
	and.b64  	%rd2006, %rd2005, 8589934590;
	and.b64  	%rd2007, %rd1058, 4294967295;
	mad.lo.s64 	%rd2008, %rd2006, %rd2007, %rd2004;
	xor.b64  	%rd2009, %rd2008, %rd1494;
	mov.b64 	{%r967, %r968}, %rd2009;
	mov.b64 	%rd2010, {%r968, %r967};
	add.s64 	%rd2011, %rd2010, %rd1276;
	shl.b64 	%rd2012, %rd1276, 1;
	and.b64  	%rd2013, %rd2012, 8589934590;
	and.b64  	%rd2014, %rd2010, 4294967295;
	mad.lo.s64 	%rd2015, %rd2013, %rd2014, %rd2011;
	xor.b64  	%rd2016, %rd2015, %rd1058;
	mov.b64 	{%r969, %r970}, %rd2016;
	shf.l.wrap.b32 	%r971, %r970, %r969, 8;
	shf.l.wrap.b32 	%r972, %r969, %r970, 8;
	mov.b64 	%rd2017, {%r972, %r971};
	add.s64 	%rd2018, %rd2017, %rd2008;
	shl.b64 	%rd2019, %rd2008, 1;
	and.b64  	%rd2020, %rd2019, 8589934590;
	and.b64  	%rd2021, %rd2017, 4294967295;
	mad.lo.s64 	%rd2022, %rd2021, %rd2020, %rd2018;
	xor.b64  	%rd2023, %rd2022, %rd2010;
	mov.b64 	{%r973, %r974}, %rd2023;
	shf.l.wrap.b32 	%r975, %r974, %r973, 16;
	shf.l.wrap.b32 	%r976, %r973, %r974, 16;
	mov.b64 	%rd2024, {%r976, %r975};
	add.s64 	%rd2025, %rd2024, %rd2015;
	shl.b64 	%rd2026, %rd2015, 1;
	and.b64  	%rd2027, %rd2026, 8589934590;
	and.b64  	%rd2028, %rd2024, 4294967295;
	mad.lo.s64 	%rd2029, %rd2028, %rd2027, %rd2025;
	xor.b64  	%rd2030, %rd2029, %rd2017;
	mov.b64 	{%r977, %r978}, %rd2030;
	shf.l.wrap.b32 	%r979, %r977, %r978, 1;
	shf.l.wrap.b32 	%r980, %r978, %r977, 1;
	mov.b64 	%rd2031, {%r980, %r979};
	add.s64 	%rd2032, %rd1003, %rd785;
	shl.b64 	%rd2033, %rd785, 1;
	and.b64  	%rd2034, %rd2033, 8589934590;
	and.b64  	%rd2035, %rd1003, 4294967295;
	mad.lo.s64 	%rd2036, %rd2034, %rd2035, %rd2032;
	xor.b64  	%rd2037, %rd2036, %rd1439;
	mov.b64 	{%r981, %r982}, %rd2037;
	mov.b64 	%rd2038, {%r982, %r981};
	add.s64 	%rd2039, %rd2038, %rd1221;
	shl.b64 	%rd2040, %rd1221, 1;
	and.b64  	%rd2041, %rd2040, 8589934590;
	and.b64  	%rd2042, %rd2038, 4294967295;
	mad.lo.s64 	%rd2043, %rd2041, %rd2042, %rd2039;
	xor.b64  	%rd2044, %rd2043, %rd1003;
	mov.b64 	{%r983, %r984}, %rd2044;
	shf.l.wrap.b32 	%r985, %r984, %r983, 8;
	shf.l.wrap.b32 	%r986, %r983, %r984, 8;
	mov.b64 	%rd2045, {%r986, %r985};
	add.s64 	%rd2046, %rd2045, %rd2036;
	shl.b64 	%rd2047, %rd2036, 1;
	and.b64  	%rd2048, %rd2047, 8589934590;
	and.b64  	%rd2049, %rd2045, 4294967295;
	mad.lo.s64 	%rd2050, %rd2049, %rd2048, %rd2046;
	xor.b64  	%rd2051, %rd2050, %rd2038;
	mov.b64 	{%r987, %r988}, %rd2051;
	shf.l.wrap.b32 	%r989, %r988, %r987, 16;
	shf.l.wrap.b32 	%r990, %r987, %r988, 16;
	mov.b64 	%rd2052, {%r990, %r989};
	add.s64 	%rd2053, %rd2052, %rd2043;
	shl.b64 	%rd2054, %rd2043, 1;
	and.b64  	%rd2055, %rd2054, 8589934590;
	and.b64  	%rd2056, %rd2052, 4294967295;
	mad.lo.s64 	%rd2057, %rd2056, %rd2055, %rd2053;
	xor.b64  	%rd2058, %rd2057, %rd2045;
	mov.b64 	{%r991, %r992}, %rd2058;
	shf.l.wrap.b32 	%r993, %r991, %r992, 1;
	shf.l.wrap.b32 	%r994, %r992, %r991, 1;
	mov.b64 	%rd2059, {%r994, %r993};
	add.s64 	%rd2060, %rd2003, %rd1966;
	shl.b64 	%rd2061, %rd1966, 1;
	and.b64  	%rd2062, %rd2061, 8589934590;
	and.b64  	%rd2063, %rd2003, 4294967295;
	mad.lo.s64 	%rd2064, %rd2062, %rd2063, %rd2060;
	xor.b64  	%rd2065, %rd2064, %rd2052;
	mov.b64 	{%r995, %r996}, %rd2065;
	mov.b64 	%rd2066, {%r996, %r995};
	add.s64 	%rd2067, %rd2066, %rd2029;
	shl.b64 	%rd2068, %rd2029, 1;
	and.b64  	%rd2069, %rd2068, 8589934590;
	and.b64  	%rd2070, %rd2066, 4294967295;
	mad.lo.s64 	%rd2071, %rd2069, %rd2070, %rd2067;
	xor.b64  	%rd2072, %rd2071, %rd2003;
	mov.b64 	{%r997, %r998}, %rd2072;
	shf.l.wrap.b32 	%r999, %r998, %r997, 8;
	shf.l.wrap.b32 	%r1000, %r997, %r998, 8;
	mov.b64 	%rd2073, {%r1000, %r999};
	add.s64 	%rd2074, %rd2073, %rd2064;
	shl.b64 	%rd2075, %rd2064, 1;
	and.b64  	%rd2076, %rd2075, 8589934590;
	and.b64  	%rd2077, %rd2073, 4294967295;
	mad.lo.s64 	%rd2078, %rd2077, %rd2076, %rd2074;
	xor.b64  	%rd2079, %rd2078, %rd2066;
	mov.b64 	{%r1001, %r1002}, %rd2079;
	shf.l.wrap.b32 	%r1003, %r1002, %r1001, 16;
	shf.l.wrap.b32 	%r1004, %r1001, %r1002, 16;
	mov.b64 	%rd2080, {%r1004, %r1003};
	add.s64 	%rd2081, %rd2080, %rd2071;
	shl.b64 	%rd2082, %rd2071, 1;
	and.b64  	%rd2083, %rd2082, 8589934590;
	and.b64  	%rd2084, %rd2080, 4294967295;
	mad.lo.s64 	%rd2085, %rd2084, %rd2083, %rd2081;
	xor.b64  	%rd2086, %rd2085, %rd2073;
	mov.b64 	{%r1005, %r1006}, %rd2086;
	shf.l.wrap.b32 	%r1007, %r1005, %r1006, 1;
	shf.l.wrap.b32 	%r1008, %r1006, %r1005, 1;
	mov.b64 	%rd2087, {%r1008, %r1007};
	add.s64 	%rd2088, %rd2031, %rd1994;
	shl.b64 	%rd2089, %rd1994, 1;
	and.b64  	%rd2090, %rd2089, 8589934590;
	and.b64  	%rd2091, %rd2031, 4294967295;
	mad.lo.s64 	%rd2092, %rd2090, %rd2091, %rd2088;
	xor.b64  	%rd2093, %rd2092, %rd1968;
	mov.b64 	{%r1009, %r1010}, %rd2093;
	mov.b64 	%rd2094, {%r1010, %r1009};
	add.s64 	%rd2095, %rd2094, %rd2057;
	shl.b64 	%rd2096, %rd2057, 1;
	and.b64  	%rd2097, %rd2096, 8589934590;
	and.b64  	%rd2098, %rd2094, 4294967295;
	mad.lo.s64 	%rd2099, %rd2097, %rd2098, %rd2095;
	xor.b64  	%rd2100, %rd2099, %rd2031;
	mov.b64 	{%r1011, %r1012}, %rd2100;
	shf.l.wrap.b32 	%r1013, %r1012, %r1011, 8;
	shf.l.wrap.b32 	%r1014, %r1011, %r1012, 8;
	mov.b64 	%rd2101, {%r1014, %r1013};
	add.s64 	%rd2102, %rd2101, %rd2092;
	shl.b64 	%rd2103, %rd2092, 1;
	and.b64  	%rd2104, %rd2103, 8589934590;
	and.b64  	%rd2105, %rd2101, 4294967295;
	mad.lo.s64 	%rd2106, %rd2105, %rd2104, %rd2102;
	xor.b64  	%rd2107, %rd2106, %rd2094;
	mov.b64 	{%r1015, %r1016}, %rd2107;
	shf.l.wrap.b32 	%r1017, %r1016, %r1015, 16;
	shf.l.wrap.b32 	%r1018, %r1015, %r1016, 16;
	mov.b64 	%rd2108, {%r1018, %r1017};
	add.s64 	%rd2109, %rd2108, %rd2099;
	shl.b64 	%rd2110, %rd2099, 1;
	and.b64  	%rd2111, %rd2110, 8589934590;
	and.b64  	%rd2112, %rd2108, 4294967295;
	mad.lo.s64 	%rd2113, %rd2112, %rd2111, %rd2109;
	xor.b64  	%rd2114, %rd2113, %rd2101;
	mov.b64 	{%r1019, %r1020}, %rd2114;
	shf.l.wrap.b32 	%r1021, %r1019, %r1020, 1;
	shf.l.wrap.b32 	%r1022, %r1020, %r1019, 1;
	mov.b64 	%rd2115, {%r1022, %r1021};
	add.s64 	%rd2116, %rd2059, %rd2022;
	shl.b64 	%rd2117, %rd2022, 1;
	and.b64  	%rd2118, %rd2117, 8589934590;
	and.b64  	%rd2119, %rd2059, 4294967295;
	mad.lo.s64 	%rd2120, %rd2118, %rd2119, %rd2116;
	xor.b64  	%rd2121, %rd2120, %rd1996;
	mov.b64 	{%r1023, %r1024}, %rd2121;
	mov.b64 	%rd2122, {%r1024, %r1023};
	add.s64 	%rd2123, %rd2122, %rd1973;
	shl.b64 	%rd2124, %rd1973, 1;
	and.b64  	%rd2125, %rd2124, 8589934590;
	and.b64  	%rd2126, %rd2122, 4294967295;
	mad.lo.s64 	%rd2127, %rd2125, %rd2126, %rd2123;
	xor.b64  	%rd2128, %rd2127, %rd2059;
	mov.b64 	{%r1025, %r1026}, %rd2128;
	shf.l.wrap.b32 	%r1027, %r1026, %r1025, 8;
	shf.l.wrap.b32 	%r1028, %r1025, %r1026, 8;
	mov.b64 	%rd2129, {%r1028, %r1027};
	add.s64 	%rd2130, %rd2129, %rd2120;
	shl.b64 	%rd2131, %rd2120, 1;
	and.b64  	%rd2132, %rd2131, 8589934590;
	and.b64  	%rd2133, %rd2129, 4294967295;
	mad.lo.s64 	%rd2134, %rd2133, %rd2132, %rd2130;
	xor.b64  	%rd2135, %rd2134, %rd2122;
	mov.b64 	{%r1029, %r1030}, %rd2135;
	shf.l.wrap.b32 	%r1031, %r1030, %r1029, 16;
	shf.l.wrap.b32 	%r1032, %r1029, %r1030, 16;
	mov.b64 	%rd2136, {%r1032, %r1031};
	add.s64 	%rd2137, %rd2136, %rd2127;
	shl.b64 	%rd2138, %rd2127, 1;
	and.b64  	%rd2139, %rd2138, 8589934590;
	and.b64  	%rd2140, %rd2136, 4294967295;
	mad.lo.s64 	%rd2141, %rd2140, %rd2139, %rd2137;
	xor.b64  	%rd2142, %rd2141, %rd2129;
	mov.b64 	{%r1033, %r1034}, %rd2142;
	shf.l.wrap.b32 	%r1035, %r1033, %r1034, 1;
	shf.l.wrap.b32 	%r1036, %r1034, %r1033, 1;
	mov.b64 	%rd2143, {%r1036, %r1035};
	add.s64 	%rd2144, %rd1975, %rd2050;
	shl.b64 	%rd2145, %rd2050, 1;
	and.b64  	%rd2146, %rd2145, 8589934590;
	and.b64  	%rd2147, %rd1975, 4294967295;
	mad.lo.s64 	%rd2148, %rd2146, %rd2147, %rd2144;
	xor.b64  	%rd2149, %rd2148, %rd2024;
	mov.b64 	{%r1037, %r1038}, %rd2149;
	mov.b64 	%rd2150, {%r1038, %r1037};
	add.s64 	%rd2151, %rd2150, %rd2001;
	shl.b64 	%rd2152, %rd2001, 1;
	and.b64  	%rd2153, %rd2152, 8589934590;
	and.b64  	%rd2154, %rd2150, 4294967295;
	mad.lo.s64 	%rd2155, %rd2153, %rd2154, %rd2151;
	xor.b64  	%rd2156, %rd2155, %rd1975;
	mov.b64 	{%r1039, %r1040}, %rd2156;
	shf.l.wrap.b32 	%r1041, %r1040, %r1039, 8;
	shf.l.wrap.b32 	%r1042, %r1039, %r1040, 8;
	mov.b64 	%rd2157, {%r1042, %r1041};
	add.s64 	%rd2158, %rd2157, %rd2148;
	shl.b64 	%rd2159, %rd2148, 1;
	and.b64  	%rd2160, %rd2159, 8589934590;
	and.b64  	%rd2161, %rd2157, 4294967295;
	mad.lo.s64 	%rd2162, %rd2161, %rd2160, %rd2158;
	xor.b64  	%rd2163, %rd2162, %rd2150;
	mov.b64 	{%r1043, %r1044}, %rd2163;
	shf.l.wrap.b32 	%r1045, %r1044, %r1043, 16;
	shf.l.wrap.b32 	%r1046, %r1043, %r1044, 16;
	mov.b64 	%rd2164, {%r1046, %r1045};
	add.s64 	%rd2165, %rd2164, %rd2155;
	shl.b64 	%rd2166, %rd2155, 1;
	and.b64  	%rd2167, %rd2166, 8589934590;
	and.b64  	%rd2168, %rd2164, 4294967295;
	mad.lo.s64 	%rd2169, %rd2168, %rd2167, %rd2165;
	xor.b64  	%rd2170, %rd2169, %rd2157;
	mov.b64 	{%r1047, %r1048}, %rd2170;
	shf.l.wrap.b32 	%r1049, %r1047, %r1048, 1;
	shf.l.wrap.b32 	%r1050, %r1048, %r1047, 1;
	mov.b64 	%rd2171, {%r1050, %r1049};
	add.s64 	%rd2172, %rd911, %rd693;
	shl.b64 	%rd2173, %rd693, 1;
	and.b64  	%rd2174, %rd2173, 8589934590;
	and.b64  	%rd2175, %rd911, 4294967295;
	mad.lo.s64 	%rd2176, %rd2174, %rd2175, %rd2172;
	xor.b64  	%rd2177, %rd2176, %rd1347;
	mov.b64 	{%r1051, %r1052}, %rd2177;
	mov.b64 	%rd2178, {%r1052, %r1051};
	add.s64 	%rd2179, %rd2178, %rd1129;
	shl.b64 	%rd2180, %rd1129, 1;
	and.b64  	%rd2181, %rd2180, 8589934590;
	and.b64  	%rd2182, %rd2178, 4294967295;
	mad.lo.s64 	%rd2183, %rd2181, %rd2182, %rd2179;
	xor.b64  	%rd2184, %rd2183, %rd911;
	mov.b64 	{%r1053, %r1054}, %rd2184;
	shf.l.wrap.b32 	%r1055, %r1054, %r1053, 8;
	shf.l.wrap.b32 	%r1056, %r1053, %r1054, 8;
	mov.b64 	%rd2185, {%r1056, %r1055};
	add.s64 	%rd2186, %rd2185, %rd2176;
	shl.b64 	%rd2187, %rd2176, 1;
	and.b64  	%rd2188, %rd2187, 8589934590;
	and.b64  	%rd2189, %rd2185, 4294967295;
	mad.lo.s64 	%rd2190, %rd2189, %rd2188, %rd2186;
	xor.b64  	%rd2191, %rd2190, %rd2178;
	mov.b64 	{%r1057, %r1058}, %rd2191;
	shf.l.wrap.b32 	%r1059, %r1058, %r1057, 16;
	shf.l.wrap.b32 	%r1060, %r1057, %r1058, 16;
	mov.b64 	%rd2192, {%r1060, %r1059};
	add.s64 	%rd2193, %rd2192, %rd2183;
	shl.b64 	%rd2194, %rd2183, 1;
	and.b64  	%rd2195, %rd2194, 8589934590;
	and.b64  	%rd2196, %rd2192, 4294967295;
	mad.lo.s64 	%rd2197, %rd2196, %rd2195, %rd2193;
	xor.b64  	%rd2198, %rd2197, %rd2185;
	mov.b64 	{%r1061, %r1062}, %rd2198;
	shf.l.wrap.b32 	%r1063, %r1061, %r1062, 1;
	shf.l.wrap.b32 	%r1064, %r1062, %r1061, 1;
	mov.b64 	%rd2199, {%r1064, %r1063};
	add.s64 	%rd2200, %rd927, %rd709;
	shl.b64 	%rd2201, %rd709, 1;
	and.b64  	%rd2202, %rd2201, 8589934590;
	and.b64  	%rd2203, %rd927, 4294967295;
	mad.lo.s64 	%rd2204, %rd2202, %rd2203, %rd2200;
	xor.b64  	%rd2205, %rd2204, %rd1363;
	mov.b64 	{%r1065, %r1066}, %rd2205;
	mov.b64 	%rd2206, {%r1066, %r1065};
	add.s64 	%rd2207, %rd2206, %rd1145;
	shl.b64 	%rd2208, %rd1145, 1;
	and.b64  	%rd2209, %rd2208, 8589934590;
	and.b64  	%rd2210, %rd2206, 4294967295;
	mad.lo.s64 	%rd2211, %rd2209, %rd2210, %rd2207;
	xor.b64  	%rd2212, %rd2211, %rd927;
	mov.b64 	{%r1067, %r1068}, %rd2212;
	shf.l.wrap.b32 	%r1069, %r1068, %r1067, 8;
	shf.l.wrap.b32 	%r1070, %r1067, %r1068, 8;
	mov.b64 	%rd2213, {%r1070, %r1069};
	add.s64 	%rd2214, %rd2213, %rd2204;
	shl.b64 	%rd2215, %rd2204, 1;
	and.b64  	%rd2216, %rd2215, 8589934590;
	and.b64  	%rd2217, %rd2213, 4294967295;
	mad.lo.s64 	%rd2218, %rd2217, %rd2216, %rd2214;
	xor.b64  	%rd2219, %rd2218, %rd2206;
	mov.b64 	{%r1071, %r1072}, %rd2219;
	shf.l.wrap.b32 	%r1073, %r1072, %r1071, 16;
	shf.l.wrap.b32 	%r1074, %r1071, %r1072, 16;
	mov.b64 	%rd2220, {%r1074, %r1073};
	add.s64 	%rd2221, %rd2220, %rd2211;
	shl.b64 	%rd2222, %rd2211, 1;
	and.b64  	%rd2223, %rd2222, 8589934590;
	and.b64  	%rd2224, %rd2220, 4294967295;
	mad.lo.s64 	%rd2225, %rd2224, %rd2223, %rd2221;
	xor.b64  	%rd2226, %rd2225, %rd2213;
	mov.b64 	{%r1075, %r1076}, %rd2226;
	shf.l.wrap.b32 	%r1077, %r1075, %r1076, 1;
	shf.l.wrap.b32 	%r1078, %r1076, %r1075, 1;
	mov.b64 	%rd2227, {%r1078, %r1077};
	add.s64 	%rd2228, %rd1020, %rd802;
	shl.b64 	%rd2229, %rd802, 1;
	and.b64  	%rd2230, %rd2229, 8589934590;
	and.b64  	%rd2231, %rd1020, 4294967295;
	mad.lo.s64 	%rd2232, %rd2230, %rd2231, %rd2228;
	xor.b64  	%rd2233, %rd2232, %rd1456;
	mov.b64 	{%r1079, %r1080}, %rd2233;
	mov.b64 	%rd2234, {%r1080, %r1079};
	add.s64 	%rd2235, %rd2234, %rd1238;
	shl.b64 	%rd2236, %rd1238, 1;
	and.b64  	%rd2237, %rd2236, 8589934590;
	and.b64  	%rd2238, %rd2234, 4294967295;
	mad.lo.s64 	%rd2239, %rd2237, %rd2238, %rd2235;
	xor.b64  	%rd2240, %rd2239, %rd1020;
	mov.b64 	{%r1081, %r1082}, %rd2240;
	shf.l.wrap.b32 	%r1083, %r1082, %r1081, 8;
	shf.l.wrap.b32 	%r1084, %r1081, %r1082, 8;
	mov.b64 	%rd2241, {%r1084, %r1083};
	add.s64 	%rd2242, %rd2241, %rd2232;
	shl.b64 	%rd2243, %rd2232, 1;
	and.b64  	%rd2244, %rd2243, 8589934590;
	and.b64  	%rd2245, %rd2241, 4294967295;
	mad.lo.s64 	%rd2246, %rd2245, %rd2244, %rd2242;
	xor.b64  	%rd2247, %rd2246, %rd2234;
	mov.b64 	{%r1085, %r1086}, %rd2247;
	shf.l.wrap.b32 	%r1087, %r1086, %r1085, 16;
	shf.l.wrap.b32 	%r1088, %r1085, %r1086, 16;
	mov.b64 	%rd2248, {%r1088, %r1087};
	add.s64 	%rd2249, %rd2248, %rd2239;
	shl.b64 	%rd2250, %rd2239, 1;
	and.b64  	%rd2251, %rd2250, 8589934590;
	and.b64  	%rd2252, %rd2248, 4294967295;
	mad.lo.s64 	%rd2253, %rd2252, %rd2251, %rd2249;
	xor.b64  	%rd2254, %rd2253, %rd2241;
	mov.b64 	{%r1089, %r1090}, %rd2254;
	shf.l.wrap.b32 	%r1091, %r1089, %r1090, 1;
	shf.l.wrap.b32 	%r1092, %r1090, %r1089, 1;
	mov.b64 	%rd2255, {%r1092, %r1091};
	add.s64 	%rd2256, %rd1036, %rd818;
	shl.b64 	%rd2257, %rd818, 1;
	and.b64  	%rd2258, %rd2257, 8589934590;
	and.b64  	%rd2259, %rd1036, 4294967295;
	mad.lo.s64 	%rd2260, %rd2258, %rd2259, %rd2256;
	xor.b64  	%rd2261, %rd2260, %rd1472;
	mov.b64 	{%r1093, %r1094}, %rd2261;
	mov.b64 	%rd2262, {%r1094, %r1093};
	add.s64 	%rd2263, %rd2262, %rd1254;
	shl.b64 	%rd2264, %rd1254, 1;
	and.b64  	%rd2265, %rd2264, 8589934590;
	and.b64  	%rd2266, %rd2262, 4294967295;
	mad.lo.s64 	%rd2267, %rd2265, %rd2266, %rd2263;
	xor.b64  	%rd2268, %rd2267, %rd1036;
	mov.b64 	{%r1095, %r1096}, %rd2268;
	shf.l.wrap.b32 	%r1097, %r1096, %r1095, 8;
	shf.l.wrap.b32 	%r1098, %r1095, %r1096, 8;
	mov.b64 	%rd2269, {%r1098, %r1097};
	add.s64 	%rd2270, %rd2269, %rd2260;
	shl.b64 	%rd2271, %rd2260, 1;
	and.b64  	%rd2272, %rd2271, 8589934590;
	and.b64  	%rd2273, %rd2269, 4294967295;
	mad.lo.s64 	%rd2274, %rd2273, %rd2272, %rd2270;
	xor.b64  	%rd2275, %rd2274, %rd2262;
	mov.b64 	{%r1099, %r1100}, %rd2275;
	shf.l.wrap.b32 	%r1101, %r1100, %r1099, 16;
	shf.l.wrap.b32 	%r1102, %r1099, %r1100, 16;
	mov.b64 	%rd2276, {%r1102, %r1101};
	add.s64 	%rd2277, %rd2276, %rd2267;
	shl.b64 	%rd2278, %rd2267, 1;
	and.b64  	%rd2279, %rd2278, 8589934590;
	and.b64  	%rd2280, %rd2276, 4294967295;
	mad.lo.s64 	%rd2281, %rd2280, %rd2279, %rd2277;
	xor.b64  	%rd2282, %rd2281, %rd2269;
	mov.b64 	{%r1103, %r1104}, %rd2282;
	shf.l.wrap.b32 	%r1105, %r1103, %r1104, 1;
	shf.l.wrap.b32 	%r1106, %r1104, %r1103, 1;
	mov.b64 	%rd2283, {%r1106, %r1105};
	add.s64 	%rd2284, %rd2227, %rd2190;
	shl.b64 	%rd2285, %rd2190, 1;
	and.b64  	%rd2286, %rd2285, 8589934590;
	and.b64  	%rd2287, %rd2227, 4294967295;
	mad.lo.s64 	%rd2288, %rd2286, %rd2287, %rd2284;
	xor.b64  	%rd2289, %rd2288, %rd2276;
	mov.b64 	{%r1107, %r1108}, %rd2289;
	mov.b64 	%rd2290, {%r1108, %r1107};
	add.s64 	%rd2291, %rd2290, %rd2253;
	shl.b64 	%rd2292, %rd2253, 1;
	and.b64  	%rd2293, %rd2292, 8589934590;
	and.b64  	%rd2294, %rd2290, 4294967295;
	mad.lo.s64 	%rd2295, %rd2293, %rd2294, %rd2291;
	xor.b64  	%rd2296, %rd2295, %rd2227;
	mov.b64 	{%r1109, %r1110}, %rd2296;
	shf.l.wrap.b32 	%r1111, %r1110, %r1109, 8;
	shf.l.wrap.b32 	%r1112, %r1109, %r1110, 8;
	mov.b64 	%rd2297, {%r1112, %r1111};
	add.s64 	%rd2298, %rd2297, %rd2288;
	shl.b64 	%rd2299, %rd2288, 1;
	and.b64  	%rd2300, %rd2299, 8589934590;
	and.b64  	%rd2301, %rd2297, 4294967295;
	mad.lo.s64 	%rd2302, %rd2301, %rd2300, %rd2298;
	xor.b64  	%rd2303, %rd2302, %rd2290;
	mov.b64 	{%r1113, %r1114}, %rd2303;
	shf.l.wrap.b32 	%r1115, %r1114, %r1113, 16;
	shf.l.wrap.b32 	%r1116, %r1113, %r1114, 16;
	mov.b64 	%rd2304, {%r1116, %r1115};
	add.s64 	%rd2305, %rd2304, %rd2295;
	shl.b64 	%rd2306, %rd2295, 1;
	and.b64  	%rd2307, %rd2306, 8589934590;
	and.b64  	%rd2308, %rd2304, 4294967295;
	mad.lo.s64 	%rd2309, %rd2308, %rd2307, %rd2305;
	xor.b64  	%rd2310, %rd2309, %rd2297;
	mov.b64 	{%r1117, %r1118}, %rd2310;
	shf.l.wrap.b32 	%r1119, %r1117, %r1118, 1;
	shf.l.wrap.b32 	%r1120, %r1118, %r1117, 1;
	mov.b64 	%rd2311, {%r1120, %r1119};
	add.s64 	%rd2312, %rd2255, %rd2218;
	shl.b64 	%rd2313, %rd2218, 1;
	and.b64  	%rd2314, %rd2313, 8589934590;
	and.b64  	%rd2315, %rd2255, 4294967295;
	mad.lo.s64 	%rd2316, %rd2314, %rd2315, %rd2312;
	xor.b64  	%rd2317, %rd2316, %rd2192;
	mov.b64 	{%r1121, %r1122}, %rd2317;
	mov.b64 	%rd2318, {%r1122, %r1121};
	add.s64 	%rd2319, %rd2318, %rd2281;
	shl.b64 	%rd2320, %rd2281, 1;
	and.b64  	%rd2321, %rd2320, 8589934590;
	and.b64  	%rd2322, %rd2318, 4294967295;
	mad.lo.s64 	%rd2323, %rd2321, %rd2322, %rd2319;
	xor.b64  	%rd2324, %rd2323, %rd2255;
	mov.b64 	{%r1123, %r1124}, %rd2324;
	shf.l.wrap.b32 	%r1125, %r1124, %r1123, 8;
	shf.l.wrap.b32 	%r1126, %r1123, %r1124, 8;
	mov.b64 	%rd2325, {%r1126, %r1125};
	add.s64 	%rd2326, %rd2325, %rd2316;
	shl.b64 	%rd2327, %rd2316, 1;
	and.b64  	%rd2328, %rd2327, 8589934590;
	and.b64  	%rd2329, %rd2325, 4294967295;
	mad.lo.s64 	%rd2330, %rd2329, %rd2328, %rd2326;
	xor.b64  	%rd2331, %rd2330, %rd2318;
	mov.b64 	{%r1127, %r1128}, %rd2331;
	shf.l.wrap.b32 	%r1129, %r1128, %r1127, 16;
	shf.l.wrap.b32 	%r1130, %r1127, %r1128, 16;
	mov.b64 	%rd2332, {%r1130, %r1129};
	add.s64 	%rd2333, %rd2332, %rd2323;
	shl.b64 	%rd2334, %rd2323, 1;
	and.b64  	%rd2335, %rd2334, 8589934590;
	and.b64  	%rd2336, %rd2332, 4294967295;
	mad.lo.s64 	%rd2337, %rd2336, %rd2335, %rd2333;
	xor.b64  	%rd2338, %rd2337, %rd2325;
	mov.b64 	{%r1131, %r1132}, %rd2338;
	shf.l.wrap.b32 	%r1133, %r1131, %r1132, 1;
	shf.l.wrap.b32 	%r1134, %r1132, %r1131, 1;
	mov.b64 	%rd2339, {%r1134, %r1133};
	add.s64 	%rd2340, %rd2283, %rd2246;
	shl.b64 	%rd2341, %rd2246, 1;
	and.b64  	%rd2342, %rd2341, 8589934590;
	and.b64  	%rd2343, %rd2283, 4294967295;
	mad.lo.s64 	%rd2344, %rd2342, %rd2343, %rd2340;
	xor.b64  	%rd2345, %rd2344, %rd2220;
	mov.b64 	{%r1135, %r1136}, %rd2345;
	mov.b64 	%rd2346, {%r1136, %r1135};
	add.s64 	%rd2347, %rd2346, %rd2197;
	shl.b64 	%rd2348, %rd2197, 1;
	and.b64  	%rd2349, %rd2348, 8589934590;
	and.b64  	%rd2350, %rd2346, 4294967295;
	mad.lo.s64 	%rd2351, %rd2349, %rd2350, %rd2347;
	xor.b64  	%rd2352, %rd2351, %rd2283;
	mov.b64 	{%r1137, %r1138}, %rd2352;
	shf.l.wrap.b32 	%r1139, %r1138, %r1137, 8;
	shf.l.wrap.b32 	%r1140, %r1137, %r1138, 8;
	mov.b64 	%rd2353, {%r1140, %r1139};
	add.s64 	%rd2354, %rd2353, %rd2344;
	shl.b64 	%rd2355, %rd2344, 1;
	and.b64  	%rd2356, %rd2355, 8589934590;
	and.b64  	%rd2357, %rd2353, 4294967295;
	mad.lo.s64 	%rd2358, %rd2357, %rd2356, %rd2354;
	xor.b64  	%rd2359, %rd2358, %rd2346;
	mov.b64 	{%r1141, %r1142}, %rd2359;
	shf.l.wrap.b32 	%r1143, %r1142, %r1141, 16;
	shf.l.wrap.b32 	%r1144, %r1141, %r1142, 16;
	mov.b64 	%rd2360, {%r1144, %r1143};
	add.s64 	%rd2361, %rd2360, %rd2351;
	shl.b64 	%rd2362, %rd2351, 1;
	and.b64  	%rd2363, %rd2362, 8589934590;
	and.b64  	%rd2364, %rd2360, 4294967295;
	mad.lo.s64 	%rd2365, %rd2364, %rd2363, %rd2361;
	xor.b64  	%rd2366, %rd2365, %rd2353;
	mov.b64 	{%r1145, %r1146}, %rd2366;
	shf.l.wrap.b32 	%r1147, %r1145, %r1146, 1;
	shf.l.wrap.b32 	%r1148, %r1146, %r1145, 1;
	mov.b64 	%rd2367, {%r1148, %r1147};
	add.s64 	%rd2368, %rd2199, %rd2274;
	shl.b64 	%rd2369, %rd2274, 1;
	and.b64  	%rd2370, %rd2369, 8589934590;
	and.b64  	%rd2371, %rd2199, 4294967295;
	mad.lo.s64 	%rd2372, %rd2370, %rd2371, %rd2368;
	xor.b64  	%rd2373, %rd2372, %rd2248;
	mov.b64 	{%r1149, %r1150}, %rd2373;
	mov.b64 	%rd2374, {%r1150, %r1149};
	add.s64 	%rd2375, %rd2374, %rd2225;
	shl.b64 	%rd2376, %rd2225, 1;
	and.b64  	%rd2377, %rd2376, 8589934590;
	and.b64  	%rd2378, %rd2374, 4294967295;
	mad.lo.s64 	%rd2379, %rd2377, %rd2378, %rd2375;
	xor.b64  	%rd2380, %rd2379, %rd2199;
	mov.b64 	{%r1151, %r1152}, %rd2380;
	shf.l.wrap.b32 	%r1153, %r1152, %r1151, 8;
	shf.l.wrap.b32 	%r1154, %r1151, %r1152, 8;
	mov.b64 	%rd2381, {%r1154, %r1153};
	add.s64 	%rd2382, %rd2381, %rd2372;
	shl.b64 	%rd2383, %rd2372, 1;
	and.b64  	%rd2384, %rd2383, 8589934590;
	and.b64  	%rd2385, %rd2381, 4294967295;
	mad.lo.s64 	%rd2386, %rd2385, %rd2384, %rd2382;
	xor.b64  	%rd2387, %rd2386, %rd2374;
	mov.b64 	{%r1155, %r1156}, %rd2387;
	shf.l.wrap.b32 	%r1157, %r1156, %r1155, 16;
	shf.l.wrap.b32 	%r1158, %r1155, %r1156, 16;
	mov.b64 	%rd2388, {%r1158, %r1157};
	add.s64 	%rd2389, %rd2388, %rd2379;
	shl.b64 	%rd2390, %rd2379, 1;
	and.b64  	%rd2391, %rd2390, 8589934590;
	and.b64  	%rd2392, %rd2388, 4294967295;
	mad.lo.s64 	%rd2393, %rd2392, %rd2391, %rd2389;
	xor.b64  	%rd2394, %rd2393, %rd2381;
	mov.b64 	{%r1159, %r1160}, %rd2394;
	shf.l.wrap.b32 	%r1161, %r1159, %r1160, 1;
	shf.l.wrap.b32 	%r1162, %r1160, %r1159, 1;
	mov.b64 	%rd2395, {%r1162, %r1161};
	add.s64 	%rd2396, %rd925, %rd707;
	shl.b64 	%rd2397, %rd707, 1;
	and.b64  	%rd2398, %rd2397, 8589934590;
	and.b64  	%rd2399, %rd925, 4294967295;
	mad.lo.s64 	%rd2400, %rd2398, %rd2399, %rd2396;
	xor.b64  	%rd2401, %rd2400, %rd1361;
	mov.b64 	{%r1163, %r1164}, %rd2401;
	mov.b64 	%rd2402, {%r1164, %r1163};
	add.s64 	%rd2403, %rd2402, %rd1143;
	shl.b64 	%rd2404, %rd1143, 1;
	and.b64  	%rd2405, %rd2404, 8589934590;
	and.b64  	%rd2406, %rd2402, 4294967295;
	mad.lo.s64 	%rd2407, %rd2405, %rd2406, %rd2403;
	xor.b64  	%rd2408, %rd2407, %rd925;
	mov.b64 	{%r1165, %r1166}, %rd2408;
	shf.l.wrap.b32 	%r1167, %r1166, %r1165, 8;
	shf.l.wrap.b32 	%r1168, %r1165, %r1166, 8;
	mov.b64 	%rd2409, {%r1168, %r1167};
	add.s64 	%rd2410, %rd2409, %rd2400;
	shl.b64 	%rd2411, %rd2400, 1;
	and.b64  	%rd2412, %rd2411, 8589934590;
	and.b64  	%rd2413, %rd2409, 4294967295;
	mad.lo.s64 	%rd2414, %rd2413, %rd2412, %rd2410;
	xor.b64  	%rd2415, %rd2414, %rd2402;
	mov.b64 	{%r1169, %r1170}, %rd2415;
	shf.l.wrap.b32 	%r1171, %r1170, %r1169, 16;
	shf.l.wrap.b32 	%r1172, %r1169, %r1170, 16;
	mov.b64 	%rd2416, {%r1172, %r1171};
	add.s64 	%rd2417, %rd2416, %rd2407;
	shl.b64 	%rd2418, %rd2407, 1;
	and.b64  	%rd2419, %rd2418, 8589934590;
	and.b64  	%rd2420, %rd2416, 4294967295;
	mad.lo.s64 	%rd2421, %rd2420, %rd2419, %rd2417;
	xor.b64  	%rd2422, %rd2421, %rd2409;
	mov.b64 	{%r1173, %r1174}, %rd2422;
	shf.l.wrap.b32 	%r1175, %r1173, %r1174, 1;
	shf.l.wrap.b32 	%r1176, %r1174, %r1173, 1;
	mov.b64 	%rd2423, {%r1176, %r1175};
	add.s64 	%rd2424, %rd947, %rd729;
	shl.b64 	%rd2425, %rd729, 1;
	and.b64  	%rd2426, %rd2425, 8589934590;
	and.b64  	%rd2427, %rd947, 4294967295;
	mad.lo.s64 	%rd2428, %rd2426, %rd2427, %rd2424;
	xor.b64  	%rd2429, %rd2428, %rd1383;
	mov.b64 	{%r1177, %r1178}, %rd2429;
	mov.b64 	%rd2430, {%r1178, %r1177};
	add.s64 	%rd2431, %rd2430, %rd1165;
	shl.b64 	%rd2432, %rd1165, 1;
	and.b64  	%rd2433, %rd2432, 8589934590;
	and.b64  	%rd2434, %rd2430, 4294967295;
	mad.lo.s64 	%rd2435, %rd2433, %rd2434, %rd2431;
	xor.b64  	%rd2436, %rd2435, %rd947;
	mov.b64 	{%r1179, %r1180}, %rd2436;
	shf.l.wrap.b32 	%r1181, %r1180, %r1179, 8;
	shf.l.wrap.b32 	%r1182, %r1179, %r1180, 8;
	mov.b64 	%rd2437, {%r1182, %r1181};
	add.s64 	%rd2438, %rd2437, %rd2428;
	shl.b64 	%rd2439, %rd2428, 1;
	and.b64  	%rd2440, %rd2439, 8589934590;
	and.b64  	%rd2441, %rd2437, 4294967295;
	mad.lo.s64 	%rd2442, %rd2441, %rd2440, %rd2438;
	xor.b64  	%rd2443, %rd2442, %rd2430;
	mov.b64 	{%r1183, %r1184}, %rd2443;
	shf.l.wrap.b32 	%r1185, %r1184, %r1183, 16;
	shf.l.wrap.b32 	%r1186, %r1183, %r1184, 16;
	mov.b64 	%rd2444, {%r1186, %r1185};
	add.s64 	%rd2445, %rd2444, %rd2435;
	shl.b64 	%rd2446, %rd2435, 1;
	and.b64  	%rd2447, %rd2446, 8589934590;
	and.b64  	%rd2448, %rd2444, 4294967295;
	mad.lo.s64 	%rd2449, %rd2448, %rd2447, %rd2445;
	xor.b64  	%rd2450, %rd2449, %rd2437;
	mov.b64 	{%r1187, %r1188}, %rd2450;
	shf.l.wrap.b32 	%r1189, %r1187, %r1188, 1;
	shf.l.wrap.b32 	%r1190, %r1188, %r1187, 1;
	mov.b64 	%rd2451, {%r1190, %r1189};
	add.s64 	%rd2452, %rd1034, %rd816;
	shl.b64 	%rd2453, %rd816, 1;
	and.b64  	%rd2454, %rd2453, 8589934590;
	and.b64  	%rd2455, %rd1034, 4294967295;
	mad.lo.s64 	%rd2456, %rd2454, %rd2455, %rd2452;
	xor.b64  	%rd2457, %rd2456, %rd1470;
	mov.b64 	{%r1191, %r1192}, %rd2457;
	mov.b64 	%rd2458, {%r1192, %r1191};
	add.s64 	%rd2459, %rd2458, %rd1252;
	shl.b64 	%rd2460, %rd1252, 1;
	and.b64  	%rd2461, %rd2460, 8589934590;
	and.b64  	%rd2462, %rd2458, 4294967295;
	mad.lo.s64 	%rd2463, %rd2461, %rd2462, %rd2459;
	xor.b64  	%rd2464, %rd2463, %rd1034;
	mov.b64 	{%r1193, %r1194}, %rd2464;
	shf.l.wrap.b32 	%r1195, %r1194, %r1193, 8;
	shf.l.wrap.b32 	%r1196, %r1193, %r1194, 8;
	mov.b64 	%rd2465, {%r1196, %r1195};
	add.s64 	%rd2466, %rd2465, %rd2456;
	shl.b64 	%rd2467, %rd2456, 1;
	and.b64  	%rd2468, %rd2467, 8589934590;
	and.b64  	%rd2469, %rd2465, 4294967295;
	mad.lo.s64 	%rd2470, %rd2469, %rd2468, %rd2466;
	xor.b64  	%rd2471, %rd2470, %rd2458;
	mov.b64 	{%r1197, %r1198}, %rd2471;
	shf.l.wrap.b32 	%r1199, %r1198, %r1197, 16;
	shf.l.wrap.b32 	%r1200, %r1197, %r1198, 16;
	mov.b64 	%rd2472, {%r1200, %r1199};
	add.s64 	%rd2473, %rd2472, %rd2463;
	shl.b64 	%rd2474, %rd2463, 1;
	and.b64  	%rd2475, %rd2474, 8589934590;
	and.b64  	%rd2476, %rd2472, 4294967295;
	mad.lo.s64 	%rd2477, %rd2476, %rd2475, %rd2473;
	xor.b64  	%rd2478, %rd2477, %rd2465;
	mov.b64 	{%r1201, %r1202}, %rd2478;
	shf.l.wrap.b32 	%r1203, %r1201, %r1202, 1;
	shf.l.wrap.b32 	%r1204, %r1202, %r1201, 1;
	mov.b64 	%rd2479, {%r1204, %r1203};
	add.s64 	%rd2480, %rd1056, %rd838;
	shl.b64 	%rd2481, %rd838, 1;
	and.b64  	%rd2482, %rd2481, 8589934590;
	and.b64  	%rd2483, %rd1056, 4294967295;
	mad.lo.s64 	%rd2484, %rd2482, %rd2483, %rd2480;
	xor.b64  	%rd2485, %rd2484, %rd1492;
	mov.b64 	{%r1205, %r1206}, %rd2485;
	mov.b64 	%rd2486, {%r1206, %r1205};
	add.s64 	%rd2487, %rd2486, %rd1274;
	shl.b64 	%rd2488, %rd1274, 1;
	and.b64  	%rd2489, %rd2488, 8589934590;
	and.b64  	%rd2490, %rd2486, 4294967295;
	mad.lo.s64 	%rd2491, %rd2489, %rd2490, %rd2487;
	xor.b64  	%rd2492, %rd2491, %rd1056;
	mov.b64 	{%r1207, %r1208}, %rd2492;
	shf.l.wrap.b32 	%r1209, %r1208, %r1207, 8;
	shf.l.wrap.b32 	%r1210, %r1207, %r1208, 8;
	mov.b64 	%rd2493, {%r1210, %r1209};
	add.s64 	%rd2494, %rd2493, %rd2484;
	shl.b64 	%rd2495, %rd2484, 1;
	and.b64  	%rd2496, %rd2495, 8589934590;
	and.b64  	%rd2497, %rd2493, 4294967295;
	mad.lo.s64 	%rd2498, %rd2497, %rd2496, %rd2494;
	xor.b64  	%rd2499, %rd2498, %rd2486;
	mov.b64 	{%r1211, %r1212}, %rd2499;
	shf.l.wrap.b32 	%r1213, %r1212, %r1211, 16;
	shf.l.wrap.b32 	%r1214, %r1211, %r1212, 16;
	mov.b64 	%rd2500, {%r1214, %r1213};
	add.s64 	%rd2501, %rd2500, %rd2491;
	shl.b64 	%rd2502, %rd2491, 1;
	and.b64  	%rd2503, %rd2502, 8589934590;
	and.b64  	%rd2504, %rd2500, 4294967295;
	mad.lo.s64 	%rd2505, %rd2504, %rd2503, %rd2501;
	xor.b64  	%rd2506, %rd2505, %rd2493;
	mov.b64 	{%r1215, %r1216}, %rd2506;
	shf.l.wrap.b32 	%r1217, %r1215, %r1216, 1;
	shf.l.wrap.b32 	%r1218, %r1216, %r1215, 1;
	mov.b64 	%rd2507, {%r1218, %r1217};
	add.s64 	%rd2508, %rd2451, %rd2414;
	shl.b64 	%rd2509, %rd2414, 1;
	and.b64  	%rd2510, %rd2509, 8589934590;
	and.b64  	%rd2511, %rd2451, 4294967295;
	mad.lo.s64 	%rd2512, %rd2510, %rd2511, %rd2508;
	xor.b64  	%rd2513, %rd2512, %rd2500;
	mov.b64 	{%r1219, %r1220}, %rd2513;
	mov.b64 	%rd2514, {%r1220, %r1219};
	add.s64 	%rd2515, %rd2514, %rd2477;
	shl.b64 	%rd2516, %rd2477, 1;
	and.b64  	%rd2517, %rd2516, 8589934590;
	and.b64  	%rd2518, %rd2514, 4294967295;
	mad.lo.s64 	%rd2519, %rd2517, %rd2518, %rd2515;
	xor.b64  	%rd2520, %rd2519, %rd2451;
	mov.b64 	{%r1221, %r1222}, %rd2520;
	shf.l.wrap.b32 	%r1223, %r1222, %r1221, 8;
	shf.l.wrap.b32 	%r1224, %r1221, %r1222, 8;
	mov.b64 	%rd2521, {%r1224, %r1223};
	add.s64 	%rd2522, %rd2521, %rd2512;
	shl.b64 	%rd2523, %rd2512, 1;
	and.b64  	%rd2524, %rd2523, 8589934590;
	and.b64  	%rd2525, %rd2521, 4294967295;
	mad.lo.s64 	%rd2526, %rd2525, %rd2524, %rd2522;
	xor.b64  	%rd2527, %rd2526, %rd2514;
	mov.b64 	{%r1225, %r1226}, %rd2527;
	shf.l.wrap.b32 	%r1227, %r1226, %r1225, 16;
	shf.l.wrap.b32 	%r1228, %r1225, %r1226, 16;
	mov.b64 	%rd2528, {%r1228, %r1227};
	add.s64 	%rd2529, %rd2528, %rd2519;
	shl.b64 	%rd2530, %rd2519, 1;
	and.b64  	%rd2531, %rd2530, 8589934590;
	and.b64  	%rd2532, %rd2528, 4294967295;
	mad.lo.s64 	%rd2533, %rd2532, %rd2531, %rd2529;
	xor.b64  	%rd2534, %rd2533, %rd2521;
	mov.b64 	{%r1229, %r1230}, %rd2534;
	shf.l.wrap.b32 	%r1231, %r1229, %r1230, 1;
	shf.l.wrap.b32 	%r1232, %r1230, %r1229, 1;
	mov.b64 	%rd2535, {%r1232, %r1231};
	add.s64 	%rd2536, %rd2479, %rd2442;
	shl.b64 	%rd2537, %rd2442, 1;
	and.b64  	%rd2538, %rd2537, 8589934590;
	and.b64  	%rd2539, %rd2479, 4294967295;
	mad.lo.s64 	%rd2540, %rd2538, %rd2539, %rd2536;
	xor.b64  	%rd2541, %rd2540, %rd2416;
	mov.b64 	{%r1233, %r1234}, %rd2541;
	mov.b64 	%rd2542, {%r1234, %r1233};
	add.s64 	%rd2543, %rd2542, %rd2505;
	shl.b64 	%rd2544, %rd2505, 1;
	and.b64  	%rd2545, %rd2544, 8589934590;
	and.b64  	%rd2546, %rd2542, 4294967295;
	mad.lo.s64 	%rd2547, %rd2545, %rd2546, %rd2543;
	xor.b64  	%rd2548, %rd2547, %rd2479;
	mov.b64 	{%r1235, %r1236}, %rd2548;
	shf.l.wrap.b32 	%r1237, %r1236, %r1235, 8;
	shf.l.wrap.b32 	%r1238, %r1235, %r1236, 8;
	mov.b64 	%rd2549, {%r1238, %r1237};
	add.s64 	%rd2550, %rd2549, %rd2540;
	shl.b64 	%rd2551, %rd2540, 1;
	and.b64  	%rd2552, %rd2551, 8589934590;
	and.b64  	%rd2553, %rd2549, 4294967295;
	mad.lo.s64 	%rd2554, %rd2553, %rd2552, %rd2550;
	xor.b64  	%rd2555, %rd2554, %rd2542;
	mov.b64 	{%r1239, %r1240}, %rd2555;
	shf.l.wrap.b32 	%r1241, %r1240, %r1239, 16;
	shf.l.wrap.b32 	%r1242, %r1239, %r1240, 16;
	mov.b64 	%rd2556, {%r1242, %r1241};
	add.s64 	%rd2557, %rd2556, %rd2547;
	shl.b64 	%rd2558, %rd2547, 1;
	and.b64  	%rd2559, %rd2558, 8589934590;
	and.b64  	%rd2560, %rd2556, 4294967295;
	mad.lo.s64 	%rd2561, %rd2560, %rd2559, %rd2557;
	xor.b64  	%rd2562, %rd2561, %rd2549;
	mov.b64 	{%r1243, %r1244}, %rd2562;
	shf.l.wrap.b32 	%r1245, %r1243, %r1244, 1;
	shf.l.wrap.b32 	%r1246, %r1244, %r1243, 1;
	mov.b64 	%rd2563, {%r1246, %r1245};
	add.s64 	%rd2564, %rd2507, %rd2470;
	shl.b64 	%rd2565, %rd2470, 1;
	and.b64  	%rd2566, %rd2565, 8589934590;
	and.b64  	%rd2567, %rd2507, 4294967295;
	mad.lo.s64 	%rd2568, %rd2566, %rd2567, %rd2564;
	xor.b64  	%rd2569, %rd2568, %rd2444;
	mov.b64 	{%r1247, %r1248}, %rd2569;
	mov.b64 	%rd2570, {%r1248, %r1247};
	add.s64 	%rd2571, %rd2570, %rd2421;
	shl.b64 	%rd2572, %rd2421, 1;
	and.b64  	%rd2573, %rd2572, 8589934590;
	and.b64  	%rd2574, %rd2570, 4294967295;
	mad.lo.s64 	%rd2575, %rd2573, %rd2574, %rd2571;
	xor.b64  	%rd2576, %rd2575, %rd2507;
	mov.b64 	{%r1249, %r1250}, %rd2576;
	shf.l.wrap.b32 	%r1251, %r1250, %r1249, 8;
	shf.l.wrap.b32 	%r1252, %r1249, %r1250, 8;
	mov.b64 	%rd2577, {%r1252, %r1251};
	add.s64 	%rd2578, %rd2577, %rd2568;
	shl.b64 	%rd2579, %rd2568, 1;
	and.b64  	%rd2580, %rd2579, 8589934590;
	and.b64  	%rd2581, %rd2577, 4294967295;
	mad.lo.s64 	%rd2582, %rd2581, %rd2580, %rd2578;
	xor.b64  	%rd2583, %rd2582, %rd2570;
	mov.b64 	{%r1253, %r1254}, %rd2583;
	shf.l.wrap.b32 	%r1255, %r1254, %r1253, 16;
	shf.l.wrap.b32 	%r1256, %r1253, %r1254, 16;
	mov.b64 	%rd2584, {%r1256, %r1255};
	add.s64 	%rd2585, %rd2584, %rd2575;
	shl.b64 	%rd2586, %rd2575, 1;
	and.b64  	%rd2587, %rd2586, 8589934590;
	and.b64  	%rd2588, %rd2584, 4294967295;
	mad.lo.s64 	%rd2589, %rd2588, %rd2587, %rd2585;
	xor.b64  	%rd2590, %rd2589, %rd2577;
	mov.b64 	{%r1257, %r1258}, %rd2590;
	shf.l.wrap.b32 	%r1259, %r1257, %r1258, 1;
	shf.l.wrap.b32 	%r1260, %r1258, %r1257, 1;
	mov.b64 	%rd2591, {%r1260, %r1259};
	add.s64 	%rd2592, %rd2423, %rd2498;
	shl.b64 	%rd2593, %rd2498, 1;
	and.b64  	%rd2594, %rd2593, 8589934590;
	and.b64  	%rd2595, %rd2423, 4294967295;
	mad.lo.s64 	%rd2596, %rd2594, %rd2595, %rd2592;
	xor.b64  	%rd2597, %rd2596, %rd2472;
	mov.b64 	{%r1261, %r1262}, %rd2597;
	mov.b64 	%rd2598, {%r1262, %r1261};
	add.s64 	%rd2599, %rd2598, %rd2449;
	shl.b64 	%rd2600, %rd2449, 1;
	and.b64  	%rd2601, %rd2600, 8589934590;
	and.b64  	%rd2602, %rd2598, 4294967295;
	mad.lo.s64 	%rd2603, %rd2601, %rd2602, %rd2599;
	xor.b64  	%rd2604, %rd2603, %rd2423;
	mov.b64 	{%r1263, %r1264}, %rd2604;
	shf.l.wrap.b32 	%r1265, %r1264, %r1263, 8;
	shf.l.wrap.b32 	%r1266, %r1263, %r1264, 8;
	mov.b64 	%rd2605, {%r1266, %r1265};
	add.s64 	%rd2606, %rd2605, %rd2596;
	shl.b64 	%rd2607, %rd2596, 1;
	and.b64  	%rd2608, %rd2607, 8589934590;
	and.b64  	%rd2609, %rd2605, 4294967295;
	mad.lo.s64 	%rd2610, %rd2609, %rd2608, %rd2606;
	xor.b64  	%rd2611, %rd2610, %rd2598;
	mov.b64 	{%r1267, %r1268}, %rd2611;
	shf.l.wrap.b32 	%r1269, %r1268, %r1267, 16;
	shf.l.wrap.b32 	%r1270, %r1267, %r1268, 16;
	mov.b64 	%rd2612, {%r1270, %r1269};
	add.s64 	%rd2613, %rd2612, %rd2603;
	shl.b64 	%rd2614, %rd2603, 1;
	and.b64  	%rd2615, %rd2614, 8589934590;
	and.b64  	%rd2616, %rd2612, 4294967295;
	mad.lo.s64 	%rd2617, %rd2616, %rd2615, %rd2613;
	xor.b64  	%rd2618, %rd2617, %rd2605;
	mov.b64 	{%r1271, %r1272}, %rd2618;
	shf.l.wrap.b32 	%r1273, %r1271, %r1272, 1;
	shf.l.wrap.b32 	%r1274, %r1272, %r1271, 1;
	mov.b64 	%rd2619, {%r1274, %r1273};
	add.s64 	%rd2620, %rd892, %rd674;
	shl.b64 	%rd2621, %rd674, 1;
	and.b64  	%rd2622, %rd2621, 8589934590;
	and.b64  	%rd2623, %rd892, 4294967295;
	mad.lo.s64 	%rd2624, %rd2622, %rd2623, %rd2620;
	xor.b64  	%rd2625, %rd2624, %rd1328;
	mov.b64 	{%r1275, %r1276}, %rd2625;
	mov.b64 	%rd2626, {%r1276, %r1275};
	add.s64 	%rd2627, %rd2626, %rd1110;
	shl.b64 	%rd2628, %rd1110, 1;
	and.b64  	%rd2629, %rd2628, 8589934590;
	and.b64  	%rd2630, %rd2626, 4294967295;
	mad.lo.s64 	%rd2631, %rd2629, %rd2630, %rd2627;
	xor.b64  	%rd2632, %rd2631, %rd892;
	mov.b64 	{%r1277, %r1278}, %rd2632;
	shf.l.wrap.b32 	%r1279, %r1278, %r1277, 8;
	shf.l.wrap.b32 	%r1280, %r1277, %r1278, 8;
	mov.b64 	%rd2633, {%r1280, %r1279};
	add.s64 	%rd2634, %rd2633, %rd2624;
	shl.b64 	%rd2635, %rd2624, 1;
	and.b64  	%rd2636, %rd2635, 8589934590;
	and.b64  	%rd2637, %rd2633, 4294967295;
	mad.lo.s64 	%rd2638, %rd2637, %rd2636, %rd2634;
	xor.b64  	%rd2639, %rd2638, %rd2626;
	mov.b64 	{%r1281, %r1282}, %rd2639;
	shf.l.wrap.b32 	%r1283, %r1282, %r1281, 16;
	shf.l.wrap.b32 	%r1284, %r1281, %r1282, 16;
	mov.b64 	%rd2640, {%r1284, %r1283};
	add.s64 	%rd2641, %rd2640, %rd2631;
	shl.b64 	%rd2642, %rd2631, 1;
	and.b64  	%rd2643, %rd2642, 8589934590;
	and.b64  	%rd2644, %rd2640, 4294967295;
	mad.lo.s64 	%rd2645, %rd2644, %rd2643, %rd2641;
	xor.b64  	%rd2646, %rd2645, %rd2633;
	mov.b64 	{%r1285, %r1286}, %rd2646;
	shf.l.wrap.b32 	%r1287, %r1285, %r1286, 1;
	shf.l.wrap.b32 	%r1288, %r1286, %r1285, 1;
	mov.b64 	%rd2647, {%r1288, %r1287};
	add.s64 	%rd2648, %rd909, %rd691;
	shl.b64 	%rd2649, %rd691, 1;
	and.b64  	%rd2650, %rd2649, 8589934590;
	and.b64  	%rd2651, %rd909, 4294967295;
	mad.lo.s64 	%rd2652, %rd2650, %rd2651, %rd2648;
	xor.b64  	%rd2653, %rd2652, %rd1345;
	mov.b64 	{%r1289, %r1290}, %rd2653;
	mov.b64 	%rd2654, {%r1290, %r1289};
	add.s64 	%rd2655, %rd2654, %rd1127;
	shl.b64 	%rd2656, %rd1127, 1;
	and.b64  	%rd2657, %rd2656, 8589934590;
	and.b64  	%rd2658, %rd2654, 4294967295;
	mad.lo.s64 	%rd2659, %rd2657, %rd2658, %rd2655;
	xor.b64  	%rd2660, %rd2659, %rd909;
	mov.b64 	{%r1291, %r1292}, %rd2660;
	shf.l.wrap.b32 	%r1293, %r1292, %r1291, 8;
	shf.l.wrap.b32 	%r1294, %r1291, %r1292, 8;
	mov.b64 	%rd2661, {%r1294, %r1293};
	add.s64 	%rd2662, %rd2661, %rd2652;
	shl.b64 	%rd2663, %rd2652, 1;
	and.b64  	%rd2664, %rd2663, 8589934590;
	and.b64  	%rd2665, %rd2661, 4294967295;
	mad.lo.s64 	%rd2666, %rd2665, %rd2664, %rd2662;
	xor.b64  	%rd2667, %rd2666, %rd2654;
	mov.b64 	{%r1295, %r1296}, %rd2667;
	shf.l.wrap.b32 	%r1297, %r1296, %r1295, 16;
	shf.l.wrap.b32 	%r1298, %r1295, %r1296, 16;
	mov.b64 	%rd2668, {%r1298, %r1297};
	add.s64 	%rd2669, %rd2668, %rd2659;
	shl.b64 	%rd2670, %rd2659, 1;
	and.b64  	%rd2671, %rd2670, 8589934590;
	and.b64  	%rd2672, %rd2668, 4294967295;
	mad.lo.s64 	%rd2673, %rd2672, %rd2671, %rd2669;
	xor.b64  	%rd2674, %rd2673, %rd2661;
	mov.b64 	{%r1299, %r1300}, %rd2674;
	shf.l.wrap.b32 	%r1301, %r1299, %r1300, 1;
	shf.l.wrap.b32 	%r1302, %r1300, %r1299, 1;
	mov.b64 	%rd2675, {%r1302, %r1301};
	add.s64 	%rd2676, %rd1001, %rd783;
	shl.b64 	%rd2677, %rd783, 1;
	and.b64  	%rd2678, %rd2677, 8589934590;
	and.b64  	%rd2679, %rd1001, 4294967295;
	mad.lo.s64 	%rd2680, %rd2678, %rd2679, %rd2676;
	xor.b64  	%rd2681, %rd2680, %rd1437;
	mov.b64 	{%r1303, %r1304}, %rd2681;
	mov.b64 	%rd2682, {%r1304, %r1303};
	add.s64 	%rd2683, %rd2682, %rd1219;
	shl.b64 	%rd2684, %rd1219, 1;
	and.b64  	%rd2685, %rd2684, 8589934590;
	and.b64  	%rd2686, %rd2682, 4294967295;
	mad.lo.s64 	%rd2687, %rd2685, %rd2686, %rd2683;
	xor.b64  	%rd2688, %rd2687, %rd1001;
	mov.b64 	{%r1305, %r1306}, %rd2688;
	shf.l.wrap.b32 	%r1307, %r1306, %r1305, 8;
	shf.l.wrap.b32 	%r1308, %r1305, %r1306, 8;
	mov.b64 	%rd2689, {%r1308, %r1307};
	add.s64 	%rd2690, %rd2689, %rd2680;
	shl.b64 	%rd2691, %rd2680, 1;
	and.b64  	%rd2692, %rd2691, 8589934590;
	and.b64  	%rd2693, %rd2689, 4294967295;
	mad.lo.s64 	%rd2694, %rd2693, %rd2692, %rd2690;
	xor.b64  	%rd2695, %rd2694, %rd2682;
	mov.b64 	{%r1309, %r1310}, %rd2695;
	shf.l.wrap.b32 	%r1311, %r1310, %r1309, 16;
	shf.l.wrap.b32 	%r1312, %r1309, %r1310, 16;
	mov.b64 	%rd2696, {%r1312, %r1311};
	add.s64 	%rd2697, %rd2696, %rd2687;
	shl.b64 	%rd2698, %rd2687, 1;
	and.b64  	%rd2699, %rd2698, 8589934590;
	and.b64  	%rd2700, %rd2696, 4294967295;
	mad.lo.s64 	%rd2701, %rd2700, %rd2699, %rd2697;
	xor.b64  	%rd2702, %rd2701, %rd2689;
	mov.b64 	{%r1313, %r1314}, %rd2702;
	shf.l.wrap.b32 	%r1315, %r1313, %r1314, 1;
	shf.l.wrap.b32 	%r1316, %r1314, %r1313, 1;
	mov.b64 	%rd2703, {%r1316, %r1315};
	add.s64 	%rd2704, %rd1018, %rd800;
	shl.b64 	%rd2705, %rd800, 1;
	and.b64  	%rd2706, %rd2705, 8589934590;
	and.b64  	%rd2707, %rd1018, 4294967295;
	mad.lo.s64 	%rd2708, %rd2706, %rd2707, %rd2704;
	xor.b64  	%rd2709, %rd2708, %rd1454;
	mov.b64 	{%r1317, %r1318}, %rd2709;
	mov.b64 	%rd2710, {%r1318, %r1317};
	add.s64 	%rd2711, %rd2710, %rd1236;
	shl.b64 	%rd2712, %rd1236, 1;
	and.b64  	%rd2713, %rd2712, 8589934590;
	and.b64  	%rd2714, %rd2710, 4294967295;
	mad.lo.s64 	%rd2715, %rd2713, %rd2714, %rd2711;
	xor.b64  	%rd2716, %rd2715, %rd1018;
	mov.b64 	{%r1319, %r1320}, %rd2716;
	shf.l.wrap.b32 	%r1321, %r1320, %r1319, 8;
	shf.l.wrap.b32 	%r1322, %r1319, %r1320, 8;
	mov.b64 	%rd2717, {%r1322, %r1321};
	add.s64 	%rd2718, %rd2717, %rd2708;
	shl.b64 	%rd2719, %rd2708, 1;
	and.b64  	%rd2720, %rd2719, 8589934590;
	and.b64  	%rd2721, %rd2717, 4294967295;
	mad.lo.s64 	%rd2722, %rd2721, %rd2720, %rd2718;
	xor.b64  	%rd2723, %rd2722, %rd2710;
	mov.b64 	{%r1323, %r1324}, %rd2723;
	shf.l.wrap.b32 	%r1325, %r1324, %r1323, 16;
	shf.l.wrap.b32 	%r1326, %r1323, %r1324, 16;
	mov.b64 	%rd2724, {%r1326, %r1325};
	add.s64 	%rd2725, %rd2724, %rd2715;
	shl.b64 	%rd2726, %rd2715, 1;
	and.b64  	%rd2727, %rd2726, 8589934590;
	and.b64  	%rd2728, %rd2724, 4294967295;
	mad.lo.s64 	%rd2729, %rd2728, %rd2727, %rd2725;
	xor.b64  	%rd2730, %rd2729, %rd2717;
	mov.b64 	{%r1327, %r1328}, %rd2730;
	shf.l.wrap.b32 	%r1329, %r1327, %r1328, 1;
	shf.l.wrap.b32 	%r1330, %r1328, %r1327, 1;
	mov.b64 	%rd2731, {%r1330, %r1329};
	add.s64 	%rd2732, %rd2675, %rd2638;
	shl.b64 	%rd2733, %rd2638, 1;
	and.b64  	%rd2734, %rd2733, 8589934590;
	and.b64  	%rd2735, %rd2675, 4294967295;
	mad.lo.s64 	%rd2736, %rd2734, %rd2735, %rd2732;
	xor.b64  	%rd2737, %rd2736, %rd2724;
	mov.b64 	{%r1331, %r1332}, %rd2737;
	mov.b64 	%rd2738, {%r1332, %r1331};
	add.s64 	%rd2739, %rd2738, %rd2701;
	shl.b64 	%rd2740, %rd2701, 1;
	and.b64  	%rd2741, %rd2740, 8589934590;
	and.b64  	%rd2742, %rd2738, 4294967295;
	mad.lo.s64 	%rd2743, %rd2741, %rd2742, %rd2739;
	xor.b64  	%rd2744, %rd2743, %rd2675;
	mov.b64 	{%r1333, %r1334}, %rd2744;
	shf.l.wrap.b32 	%r1335, %r1334, %r1333, 8;
	shf.l.wrap.b32 	%r1336, %r1333, %r1334, 8;
	mov.b64 	%rd2745, {%r1336, %r1335};
	add.s64 	%rd2746, %rd2745, %rd2736;
	shl.b64 	%rd2747, %rd2736, 1;
	and.b64  	%rd2748, %rd2747, 8589934590;
	and.b64  	%rd2749, %rd2745, 4294967295;
	mad.lo.s64 	%rd2750, %rd2749, %rd2748, %rd2746;
	xor.b64  	%rd2751, %rd2750, %rd2738;
	mov.b64 	{%r1337, %r1338}, %rd2751;
	shf.l.wrap.b32 	%r1339, %r1338, %r1337, 16;
	shf.l.wrap.b32 	%r1340, %r1337, %r1338, 16;
	mov.b64 	%rd2752, {%r1340, %r1339};
	add.s64 	%rd2753, %rd2752, %rd2743;
	shl.b64 	%rd2754, %rd2743, 1;
	and.b64  	%rd2755, %rd2754, 8589934590;
	and.b64  	%rd2756, %rd2752, 4294967295;
	mad.lo.s64 	%rd2757, %rd2756, %rd2755, %rd2753;
	xor.b64  	%rd2758, %rd2757, %rd2745;
	mov.b64 	{%r1341, %r1342}, %rd2758;
	shf.l.wrap.b32 	%r1343, %r1341, %r1342, 1;
	shf.l.wrap.b32 	%r1344, %r1342, %r1341, 1;
	mov.b64 	%rd2759, {%r1344, %r1343};
	add.s64 	%rd2760, %rd2703, %rd2666;
	shl.b64 	%rd2761, %rd2666, 1;
	and.b64  	%rd2762, %rd2761, 8589934590;
	and.b64  	%rd2763, %rd2703, 4294967295;
	mad.lo.s64 	%rd2764, %rd2762, %rd2763, %rd2760;
	xor.b64  	%rd2765, %rd2764, %rd2640;
	mov.b64 	{%r1345, %r1346}, %rd2765;
	mov.b64 	%rd2766, {%r1346, %r1345};
	add.s64 	%rd2767, %rd2766, %rd2729;
	shl.b64 	%rd2768, %rd2729, 1;
	and.b64  	%rd2769, %rd2768, 8589934590;
	and.b64  	%rd2770, %rd2766, 4294967295;
	mad.lo.s64 	%rd2771, %rd2769, %rd2770, %rd2767;
	xor.b64  	%rd2772, %rd2771, %rd2703;
	mov.b64 	{%r1347, %r1348}, %rd2772;
	shf.l.wrap.b32 	%r1349, %r1348, %r1347, 8;
	shf.l.wrap.b32 	%r1350, %r1347, %r1348, 8;
	mov.b64 	%rd2773, {%r1350, %r1349};
	add.s64 	%rd2774, %rd2773, %rd2764;
	shl.b64 	%rd2775, %rd2764, 1;
	and.b64  	%rd2776, %rd2775, 8589934590;
	and.b64  	%rd2777, %rd2773, 4294967295;
	mad.lo.s64 	%rd2778, %rd2777, %rd2776, %rd2774;
	xor.b64  	%rd2779, %rd2778, %rd2766;
	mov.b64 	{%r1351, %r1352}, %rd2779;
	shf.l.wrap.b32 	%r1353, %r1352, %r1351, 16;
	shf.l.wrap.b32 	%r1354, %r1351, %r1352, 16;
	mov.b64 	%rd2780, {%r1354, %r1353};
	add.s64 	%rd2781, %rd2780, %rd2771;
	shl.b64 	%rd2782, %rd2771, 1;
	and.b64  	%rd2783, %rd2782, 8589934590;
	and.b64  	%rd2784, %rd2780, 4294967295;
	mad.lo.s64 	%rd2785, %rd2784, %rd2783, %rd2781;
	xor.b64  	%rd2786, %rd2785, %rd2773;
	mov.b64 	{%r1355, %r1356}, %rd2786;
	shf.l.wrap.b32 	%r1357, %r1355, %r1356, 1;
	shf.l.wrap.b32 	%r1358, %r1356, %r1355, 1;
	mov.b64 	%rd2787, {%r1358, %r1357};
	add.s64 	%rd2788, %rd2731, %rd2694;
	shl.b64 	%rd2789, %rd2694, 1;
	and.b64  	%rd2790, %rd2789, 8589934590;
	and.b64  	%rd2791, %rd2731, 4294967295;
	mad.lo.s64 	%rd2792, %rd2790, %rd2791, %rd2788;
	xor.b64  	%rd2793, %rd2792, %rd2668;
	mov.b64 	{%r1359, %r1360}, %rd2793;
	mov.b64 	%rd2794, {%r1360, %r1359};
	add.s64 	%rd2795, %rd2794, %rd2645;
	shl.b64 	%rd2796, %rd2645, 1;
	and.b64  	%rd2797, %rd2796, 8589934590;
	and.b64  	%rd2798, %rd2794, 4294967295;
	mad.lo.s64 	%rd2799, %rd2797, %rd2798, %rd2795;
	xor.b64  	%rd2800, %rd2799, %rd2731;
	mov.b64 	{%r1361, %r1362}, %rd2800;
	shf.l.wrap.b32 	%r1363, %r1362, %r1361, 8;
	shf.l.wrap.b32 	%r1364, %r1361, %r1362, 8;
	mov.b64 	%rd2801, {%r1364, %r1363};
	add.s64 	%rd2802, %rd2801, %rd2792;
	shl.b64 	%rd2803, %rd2792, 1;
	and.b64  	%rd2804, %rd2803, 8589934590;
	and.b64  	%rd2805, %rd2801, 4294967295;
	mad.lo.s64 	%rd2806, %rd2805, %rd2804, %rd2802;
	xor.b64  	%rd2807, %rd2806, %rd2794;
	mov.b64 	{%r1365, %r1366}, %rd2807;
	shf.l.wrap.b32 	%r1367, %r1366, %r1365, 16;
	shf.l.wrap.b32 	%r1368, %r1365, %r1366, 16;
	mov.b64 	%rd2808, {%r1368, %r1367};
	add.s64 	%rd2809, %rd2808, %rd2799;
	shl.b64 	%rd2810, %rd2799, 1;
	and.b64  	%rd2811, %rd2810, 8589934590;
	and.b64  	%rd2812, %rd2808, 4294967295;
	mad.lo.s64 	%rd2813, %rd2812, %rd2811, %rd2809;
	xor.b64  	%rd2814, %rd2813, %rd2801;
	mov.b64 	{%r1369, %r1370}, %rd2814;
	shf.l.wrap.b32 	%r1371, %r1369, %r1370, 1;
	shf.l.wrap.b32 	%r1372, %r1370, %r1369, 1;
	mov.b64 	%rd2815, {%r1372, %r1371};
	add.s64 	%rd2816, %rd2647, %rd2722;
	shl.b64 	%rd2817, %rd2722, 1;
	and.b64  	%rd2818, %rd2817, 8589934590;
	and.b64  	%rd2819, %rd2647, 4294967295;
	mad.lo.s64 	%rd2820, %rd2818, %rd2819, %rd2816;
	xor.b64  	%rd2821, %rd2820, %rd2696;
	mov.b64 	{%r1373, %r1374}, %rd2821;
	mov.b64 	%rd2822, {%r1374, %r1373};
	add.s64 	%rd2823, %rd2822, %rd2673;
	shl.b64 	%rd2824, %rd2673, 1;
	and.b64  	%rd2825, %rd2824, 8589934590;
	and.b64  	%rd2826, %rd2822, 4294967295;
	mad.lo.s64 	%rd2827, %rd2825, %rd2826, %rd2823;
	xor.b64  	%rd2828, %rd2827, %rd2647;
	mov.b64 	{%r1375, %r1376}, %rd2828;
	shf.l.wrap.b32 	%r1377, %r1376, %r1375, 8;
	shf.l.wrap.b32 	%r1378, %r1375, %r1376, 8;
	mov.b64 	%rd2829, {%r1378, %r1377};
	add.s64 	%rd2830, %rd2829, %rd2820;
	shl.b64 	%rd2831, %rd2820, 1;
	and.b64  	%rd2832, %rd2831, 8589934590;
	and.b64  	%rd2833, %rd2829, 4294967295;
	mad.lo.s64 	%rd2834, %rd2833, %rd2832, %rd2830;
	xor.b64  	%rd2835, %rd2834, %rd2822;
	mov.b64 	{%r1379, %r1380}, %rd2835;
	shf.l.wrap.b32 	%r1381, %r1380, %r1379, 16;
	shf.l.wrap.b32 	%r1382, %r1379, %r1380, 16;
	mov.b64 	%rd2836, {%r1382, %r1381};
	add.s64 	%rd2837, %rd2836, %rd2827;
	shl.b64 	%rd2838, %rd2827, 1;
	and.b64  	%rd2839, %rd2838, 8589934590;
	and.b64  	%rd2840, %rd2836, 4294967295;
	mad.lo.s64 	%rd2841, %rd2840, %rd2839, %rd2837;
	xor.b64  	%rd2842, %rd2841, %rd2829;
	mov.b64 	{%r1383, %r1384}, %rd2842;
	shf.l.wrap.b32 	%r1385, %r1383, %r1384, 1;
	shf.l.wrap.b32 	%r1386, %r1384, %r1383, 1;
	mov.b64 	%rd2843, {%r1386, %r1385};
	add.s64 	%rd2844, %rd904, %rd686;
	shl.b64 	%rd2845, %rd686, 1;
	and.b64  	%rd2846, %rd2845, 8589934590;
	mad.lo.s64 	%rd2847, %rd2846, %rd908, %rd2844;
	xor.b64  	%rd2848, %rd2847, %rd1340;
	mov.b64 	{%r1387, %r1388}, %rd2848;
	mov.b64 	%rd2849, {%r1388, %r1387};
	add.s64 	%rd2850, %rd2849, %rd1122;
	shl.b64 	%rd2851, %rd1122, 1;
	and.b64  	%rd2852, %rd2851, 8589934590;
	and.b64  	%rd2853, %rd2849, 4294967295;
	mad.lo.s64 	%rd2854, %rd2852, %rd2853, %rd2850;
	xor.b64  	%rd2855, %rd2854, %rd904;
	mov.b64 	{%r1389, %r1390}, %rd2855;
	shf.l.wrap.b32 	%r1391, %r1390, %r1389, 8;
	shf.l.wrap.b32 	%r1392, %r1389, %r1390, 8;
	mov.b64 	%rd2856, {%r1392, %r1391};
	add.s64 	%rd2857, %rd2856, %rd2847;
	shl.b64 	%rd2858, %rd2847, 1;
	and.b64  	%rd2859, %rd2858, 8589934590;
	and.b64  	%rd2860, %rd2856, 4294967295;
	mad.lo.s64 	%rd2861, %rd2860, %rd2859, %rd2857;
	xor.b64  	%rd2862, %rd2861, %rd2849;
	mov.b64 	{%r1393, %r1394}, %rd2862;
	shf.l.wrap.b32 	%r1395, %r1394, %r1393, 16;
	shf.l.wrap.b32 	%r1396, %r1393, %r1394, 16;
	mov.b64 	%rd2863, {%r1396, %r1395};
	add.s64 	%rd2864, %rd2863, %rd2854;
	shl.b64 	%rd2865, %rd2854, 1;
	and.b64  	%rd2866, %rd2865, 8589934590;
	and.b64  	%rd2867, %rd2863, 4294967295;
	mad.lo.s64 	%rd2868, %rd2867, %rd2866, %rd2864;
	xor.b64  	%rd2869, %rd2868, %rd2856;
	mov.b64 	{%r1397, %r1398}, %rd2869;
	shf.l.wrap.b32 	%r1399, %r1397, %r1398, 1;
	shf.l.wrap.b32 	%r1400, %r1398, %r1397, 1;
	mov.b64 	%rd2870, {%r1400, %r1399};
	add.s64 	%rd2871, %rd920, %rd702;
	shl.b64 	%rd2872, %rd702, 1;
	and.b64  	%rd2873, %rd2872, 8589934590;
	mad.lo.s64 	%rd2874, %rd2873, %rd924, %rd2871;
	xor.b64  	%rd2875, %rd2874, %rd1356;
	mov.b64 	{%r1401, %r1402}, %rd2875;
	mov.b64 	%rd2876, {%r1402, %r1401};
	add.s64 	%rd2877, %rd2876, %rd1138;
	shl.b64 	%rd2878, %rd1138, 1;
	and.b64  	%rd2879, %rd2878, 8589934590;
	and.b64  	%rd2880, %rd2876, 4294967295;
	mad.lo.s64 	%rd2881, %rd2879, %rd2880, %rd2877;
	xor.b64  	%rd2882, %rd2881, %rd920;
	mov.b64 	{%r1403, %r1404}, %rd2882;
	shf.l.wrap.b32 	%r1405, %r1404, %r1403, 8;
	shf.l.wrap.b32 	%r1406, %r1403, %r1404, 8;
	mov.b64 	%rd2883, {%r1406, %r1405};
	add.s64 	%rd2884, %rd2883, %rd2874;
	shl.b64 	%rd2885, %rd2874, 1;
	and.b64  	%rd2886, %rd2885, 8589934590;
	and.b64  	%rd2887, %rd2883, 4294967295;
	mad.lo.s64 	%rd2888, %rd2887, %rd2886, %rd2884;
	xor.b64  	%rd2889, %rd2888, %rd2876;
	mov.b64 	{%r1407, %r1408}, %rd2889;
	shf.l.wrap.b32 	%r1409, %r1408, %r1407, 16;
	shf.l.wrap.b32 	%r1410, %r1407, %r1408, 16;
	mov.b64 	%rd2890, {%r1410, %r1409};
	add.s64 	%rd2891, %rd2890, %rd2881;
	shl.b64 	%rd2892, %rd2881, 1;
	and.b64  	%rd2893, %rd2892, 8589934590;
	and.b64  	%rd2894, %rd2890, 4294967295;
	mad.lo.s64 	%rd2895, %rd2894, %rd2893, %rd2891;
	xor.b64  	%rd2896, %rd2895, %rd2883;
	mov.b64 	{%r1411, %r1412}, %rd2896;
	shf.l.wrap.b32 	%r1413, %r1411, %r1412, 1;
	shf.l.wrap.b32 	%r1414, %r1412, %r1411, 1;
	mov.b64 	%rd2897, {%r1414, %r1413};
	add.s64 	%rd2898, %rd1013, %rd795;
	shl.b64 	%rd2899, %rd795, 1;
	and.b64  	%rd2900, %rd2899, 8589934590;
	mad.lo.s64 	%rd2901, %rd2900, %rd1017, %rd2898;
	xor.b64  	%rd2902, %rd2901, %rd1449;
	mov.b64 	{%r1415, %r1416}, %rd2902;
	mov.b64 	%rd2903, {%r1416, %r1415};
	add.s64 	%rd2904, %rd2903, %rd1231;
	shl.b64 	%rd2905, %rd1231, 1;
	and.b64  	%rd2906, %rd2905, 8589934590;
	and.b64  	%rd2907, %rd2903, 4294967295;
	mad.lo.s64 	%rd2908, %rd2906, %rd2907, %rd2904;
	xor.b64  	%rd2909, %rd2908, %rd1013;
	mov.b64 	{%r1417, %r1418}, %rd2909;
	shf.l.wrap.b32 	%r1419, %r1418, %r1417, 8;
	shf.l.wrap.b32 	%r1420, %r1417, %r1418, 8;
	mov.b64 	%rd2910, {%r1420, %r1419};
	add.s64 	%rd2911, %rd2910, %rd2901;
	shl.b64 	%rd2912, %rd2901, 1;
	and.b64  	%rd2913, %rd2912, 8589934590;
	and.b64  	%rd2914, %rd2910, 4294967295;
	mad.lo.s64 	%rd2915, %rd2914, %rd2913, %rd2911;
	xor.b64  	%rd2916, %rd2915, %rd2903;
	mov.b64 	{%r1421, %r1422}, %rd2916;
	shf.l.wrap.b32 	%r1423, %r1422, %r1421, 16;
	shf.l.wrap.b32 	%r1424, %r1421, %r1422, 16;
	mov.b64 	%rd2917, {%r1424, %r1423};
	add.s64 	%rd2918, %rd2917, %rd2908;
	shl.b64 	%rd2919, %rd2908, 1;
	and.b64  	%rd2920, %rd2919, 8589934590;
	and.b64  	%rd2921, %rd2917, 4294967295;
	mad.lo.s64 	%rd2922, %rd2921, %rd2920, %rd2918;
	xor.b64  	%rd2923, %rd2922, %rd2910;
	mov.b64 	{%r1425, %r1426}, %rd2923;
	shf.l.wrap.b32 	%r1427, %r1425, %r1426, 1;
	shf.l.wrap.b32 	%r1428, %r1426, %r1425, 1;
	mov.b64 	%rd2924, {%r1428, %r1427};
	add.s64 	%rd2925, %rd1029, %rd811;
	shl.b64 	%rd2926, %rd811, 1;
	and.b64  	%rd2927, %rd2926, 8589934590;
	mad.lo.s64 	%rd2928, %rd2927, %rd1033, %rd2925;
	xor.b64  	%rd2929, %rd2928, %rd1465;
	mov.b64 	{%r1429, %r1430}, %rd2929;
	mov.b64 	%rd2930, {%r1430, %r1429};
	add.s64 	%rd2931, %rd2930, %rd1247;
	shl.b64 	%rd2932, %rd1247, 1;
	and.b64  	%rd2933, %rd2932, 8589934590;
	and.b64  	%rd2934, %rd2930, 4294967295;
	mad.lo.s64 	%rd2935, %rd2933, %rd2934, %rd2931;
	xor.b64  	%rd2936, %rd2935, %rd1029;
	mov.b64 	{%r1431, %r1432}, %rd2936;
	shf.l.wrap.b32 	%r1433, %r1432, %r1431, 8;
	shf.l.wrap.b32 	%r1434, %r1431, %r1432, 8;
	mov.b64 	%rd2937, {%r1434, %r1433};
	add.s64 	%rd2938, %rd2937, %rd2928;
	shl.b64 	%rd2939, %rd2928, 1;
	and.b64  	%rd2940, %rd2939, 8589934590;
	and.b64  	%rd2941, %rd2937, 4294967295;
	mad.lo.s64 	%rd2942, %rd2941, %rd2940, %rd2938;
	xor.b64  	%rd2943, %rd2942, %rd2930;
	mov.b64 	{%r1435, %r1436}, %rd2943;
	shf.l.wrap.b32 	%r1437, %r1436, %r1435, 16;
	shf.l.wrap.b32 	%r1438, %r1435, %r1436, 16;
	mov.b64 	%rd2944, {%r1438, %r1437};
	add.s64 	%rd2945, %rd2944, %rd2935;
	shl.b64 	%rd2946, %rd2935, 1;
	and.b64  	%rd2947, %rd2946, 8589934590;
	and.b64  	%rd2948, %rd2944, 4294967295;
	mad.lo.s64 	%rd2949, %rd2948, %rd2947, %rd2945;
	xor.b64  	%rd2950, %rd2949, %rd2937;
	mov.b64 	{%r1439, %r1440}, %rd2950;
	shf.l.wrap.b32 	%r1441, %r1439, %r1440, 1;
	shf.l.wrap.b32 	%r1442, %r1440, %r1439, 1;
	mov.b64 	%rd2951, {%r1442, %r1441};
	add.s64 	%rd2952, %rd2897, %rd2861;
	shl.b64 	%rd2953, %rd2861, 1;
	and.b64  	%rd2954, %rd2953, 8589934590;
	and.b64  	%rd2955, %rd2897, 4294967295;
	mad.lo.s64 	%rd2956, %rd2954, %rd2955, %rd2952;
	xor.b64  	%rd2957, %rd2956, %rd2944;
	mov.b64 	{%r1443, %r1444}, %rd2957;
	mov.b64 	%rd2958, {%r1444, %r1443};
	add.s64 	%rd2959, %rd2958, %rd2922;
	shl.b64 	%rd2960, %rd2922, 1;
	and.b64  	%rd2961, %rd2960, 8589934590;
	and.b64  	%rd2962, %rd2958, 4294967295;
	mad.lo.s64 	%rd2963, %rd2961, %rd2962, %rd2959;
	xor.b64  	%rd2964, %rd2963, %rd2897;
	mov.b64 	{%r1445, %r1446}, %rd2964;
	shf.l.wrap.b32 	%r1447, %r1446, %r1445, 8;
	shf.l.wrap.b32 	%r1448, %r1445, %r1446, 8;
	mov.b64 	%rd2965, {%r1448, %r1447};
	add.s64 	%rd2966, %rd2965, %rd2956;
	shl.b64 	%rd2967, %rd2956, 1;
	and.b64  	%rd2968, %rd2967, 8589934590;
	and.b64  	%rd2969, %rd2965, 4294967295;
	mad.lo.s64 	%rd2970, %rd2969, %rd2968, %rd2966;
	xor.b64  	%rd2971, %rd2970, %rd2958;
	mov.b64 	{%r1449, %r1450}, %rd2971;
	shf.l.wrap.b32 	%r1451, %r1450, %r1449, 16;
	shf.l.wrap.b32 	%r1452, %r1449, %r1450, 16;
	mov.b64 	%rd2972, {%r1452, %r1451};
	add.s64 	%rd2973, %rd2972, %rd2963;
	shl.b64 	%rd2974, %rd2963, 1;
	and.b64  	%rd2975, %rd2974, 8589934590;
	and.b64  	%rd2976, %rd2972, 4294967295;
	mad.lo.s64 	%rd2977, %rd2976, %rd2975, %rd2973;
	xor.b64  	%rd2978, %rd2977, %rd2965;
	mov.b64 	{%r1453, %r1454}, %rd2978;
	shf.l.wrap.b32 	%r1455, %r1453, %r1454, 1;
	shf.l.wrap.b32 	%r1456, %r1454, %r1453, 1;
	mov.b64 	%rd2979, {%r1456, %r1455};
	add.s64 	%rd2980, %rd2924, %rd2888;
	shl.b64 	%rd2981, %rd2888, 1;
	and.b64  	%rd2982, %rd2981, 8589934590;
	and.b64  	%rd2983, %rd2924, 4294967295;
	mad.lo.s64 	%rd2984, %rd2982, %rd2983, %rd2980;
	xor.b64  	%rd2985, %rd2984, %rd2863;
	mov.b64 	{%r1457, %r1458}, %rd2985;
	mov.b64 	%rd2986, {%r1458, %r1457};
	add.s64 	%rd2987, %rd2986, %rd2949;
	shl.b64 	%rd2988, %rd2949, 1;
	and.b64  	%rd2989, %rd2988, 8589934590;
	and.b64  	%rd2990, %rd2986, 4294967295;
	mad.lo.s64 	%rd2991, %rd2989, %rd2990, %rd2987;
	xor.b64  	%rd2992, %rd2991, %rd2924;
	mov.b64 	{%r1459, %r1460}, %rd2992;
	shf.l.wrap.b32 	%r1461, %r1460, %r1459, 8;
	shf.l.wrap.b32 	%r1462, %r1459, %r1460, 8;
	mov.b64 	%rd2993, {%r1462, %r1461};
	add.s64 	%rd2994, %rd2993, %rd2984;
	shl.b64 	%rd2995, %rd2984, 1;
	and.b64  	%rd2996, %rd2995, 8589934590;
	and.b64  	%rd2997, %rd2993, 4294967295;
	mad.lo.s64 	%rd2998, %rd2997, %rd2996, %rd2994;
	xor.b64  	%rd2999, %rd2998, %rd2986;
	mov.b64 	{%r1463, %r1464}, %rd2999;
	shf.l.wrap.b32 	%r1465, %r1464, %r1463, 16;
	shf.l.wrap.b32 	%r1466, %r1463, %r1464, 16;
	mov.b64 	%rd3000, {%r1466, %r1465};
	add.s64 	%rd3001, %rd3000, %rd2991;
	shl.b64 	%rd3002, %rd2991, 1;
	and.b64  	%rd3003, %rd3002, 8589934590;
	and.b64  	%rd3004, %rd3000, 4294967295;
	mad.lo.s64 	%rd3005, %rd3004, %rd3003, %rd3001;
	xor.b64  	%rd3006, %rd3005, %rd2993;
	mov.b64 	{%r1467, %r1468}, %rd3006;
	shf.l.wrap.b32 	%r1469, %r1467, %r1468, 1;
	shf.l.wrap.b32 	%r1470, %r1468, %r1467, 1;
	mov.b64 	%rd3007, {%r1470, %r1469};
	add.s64 	%rd3008, %rd2951, %rd2915;
	shl.b64 	%rd3009, %rd2915, 1;
	and.b64  	%rd3010, %rd3009, 8589934590;
	and.b64  	%rd3011, %rd2951, 4294967295;
	mad.lo.s64 	%rd3012, %rd3010, %rd3011, %rd3008;
	xor.b64  	%rd3013, %rd3012, %rd2890;
	mov.b64 	{%r1471, %r1472}, %rd3013;
	mov.b64 	%rd3014, {%r1472, %r1471};
	add.s64 	%rd3015, %rd3014, %rd2868;
	shl.b64 	%rd3016, %rd2868, 1;
	and.b64  	%rd3017, %rd3016, 8589934590;
	and.b64  	%rd3018, %rd3014, 4294967295;
	mad.lo.s64 	%rd3019, %rd3017, %rd3018, %rd3015;
	xor.b64  	%rd3020, %rd3019, %rd2951;
	mov.b64 	{%r1473, %r1474}, %rd3020;
	shf.l.wrap.b32 	%r1475, %r1474, %r1473, 8;
	shf.l.wrap.b32 	%r1476, %r1473, %r1474, 8;
	mov.b64 	%rd3021, {%r1476, %r1475};
	add.s64 	%rd3022, %rd3021, %rd3012;
	shl.b64 	%rd3023, %rd3012, 1;
	and.b64  	%rd3024, %rd3023, 8589934590;
	and.b64  	%rd3025, %rd3021, 4294967295;
	mad.lo.s64 	%rd3026, %rd3025, %rd3024, %rd3022;
	xor.b64  	%rd3027, %rd3026, %rd3014;
	mov.b64 	{%r1477, %r1478}, %rd3027;
	shf.l.wrap.b32 	%r1479, %r1478, %r1477, 16;
	shf.l.wrap.b32 	%r1480, %r1477, %r1478, 16;
	mov.b64 	%rd3028, {%r1480, %r1479};
	add.s64 	%rd3029, %rd3028, %rd3019;
	shl.b64 	%rd3030, %rd3019, 1;
	and.b64  	%rd3031, %rd3030, 8589934590;
	and.b64  	%rd3032, %rd3028, 4294967295;
	mad.lo.s64 	%rd3033, %rd3032, %rd3031, %rd3029;
	xor.b64  	%rd3034, %rd3033, %rd3021;
	mov.b64 	{%r1481, %r1482}, %rd3034;
	shf.l.wrap.b32 	%r1483, %r1481, %r1482, 1;
	shf.l.wrap.b32 	%r1484, %r1482, %r1481, 1;
	mov.b64 	%rd3035, {%r1484, %r1483};
	add.s64 	%rd3036, %rd2870, %rd2942;
	shl.b64 	%rd3037, %rd2942, 1;
	and.b64  	%rd3038, %rd3037, 8589934590;
	and.b64  	%rd3039, %rd2870, 4294967295;
	mad.lo.s64 	%rd3040, %rd3038, %rd3039, %rd3036;
	xor.b64  	%rd3041, %rd3040, %rd2917;
	mov.b64 	{%r1485, %r1486}, %rd3041;
	mov.b64 	%rd3042, {%r1486, %r1485};
	add.s64 	%rd3043, %rd3042, %rd2895;
	shl.b64 	%rd3044, %rd2895, 1;
	and.b64  	%rd3045, %rd3044, 8589934590;
	and.b64  	%rd3046, %rd3042, 4294967295;
	mad.lo.s64 	%rd3047, %rd3045, %rd3046, %rd3043;
	xor.b64  	%rd3048, %rd3047, %rd2870;
	mov.b64 	{%r1487, %r1488}, %rd3048;
	shf.l.wrap.b32 	%r1489, %r1488, %r1487, 8;
	shf.l.wrap.b32 	%r1490, %r1487, %r1488, 8;
	mov.b64 	%rd3049, {%r1490, %r1489};
	add.s64 	%rd3050, %rd3049, %rd3040;
	shl.b64 	%rd3051, %rd3040, 1;
	and.b64  	%rd3052, %rd3051, 8589934590;
	and.b64  	%rd3053, %rd3049, 4294967295;
	mad.lo.s64 	%rd3054, %rd3053, %rd3052, %rd3050;
	xor.b64  	%rd3055, %rd3054, %rd3042;
	mov.b64 	{%r1491, %r1492}, %rd3055;
	shf.l.wrap.b32 	%r1493, %r1492, %r1491, 16;
	shf.l.wrap.b32 	%r1494, %r1491, %r1492, 16;
	mov.b64 	%rd3056, {%r1494, %r1493};
	add.s64 	%rd3057, %rd3056, %rd3047;
	shl.b64 	%rd3058, %rd3047, 1;
	and.b64  	%rd3059, %rd3058, 8589934590;
	and.b64  	%rd3060, %rd3056, 4294967295;
	mad.lo.s64 	%rd3061, %rd3060, %rd3059, %rd3057;
	xor.b64  	%rd3062, %rd3061, %rd3049;
	mov.b64 	{%r1495, %r1496}, %rd3062;
	shf.l.wrap.b32 	%r1497, %r1495, %r1496, 1;
	shf.l.wrap.b32 	%r1498, %r1496, %r1495, 1;
	mov.b64 	%rd3063, {%r1498, %r1497};
	add.s64 	%rd3064, %rd942, %rd724;
	shl.b64 	%rd3065, %rd724, 1;
	and.b64  	%rd3066, %rd3065, 8589934590;
	mad.lo.s64 	%rd3067, %rd3066, %rd946, %rd3064;
	xor.b64  	%rd3068, %rd3067, %rd1378;
	mov.b64 	{%r1499, %r1500}, %rd3068;
	mov.b64 	%rd3069, {%r1500, %r1499};
	add.s64 	%rd3070, %rd3069, %rd1160;
	shl.b64 	%rd3071, %rd1160, 1;
	and.b64  	%rd3072, %rd3071, 8589934590;
	and.b64  	%rd3073, %rd3069, 4294967295;
	mad.lo.s64 	%rd3074, %rd3072, %rd3073, %rd3070;
	xor.b64  	%rd3075, %rd3074, %rd942;
	mov.b64 	{%r1501, %r1502}, %rd3075;
	shf.l.wrap.b32 	%r1503, %r1502, %r1501, 8;
	shf.l.wrap.b32 	%r1504, %r1501, %r1502, 8;
	mov.b64 	%rd3076, {%r1504, %r1503};
	add.s64 	%rd3077, %rd3076, %rd3067;
	shl.b64 	%rd3078, %rd3067, 1;
	and.b64  	%rd3079, %rd3078, 8589934590;
	and.b64  	%rd3080, %rd3076, 4294967295;
	mad.lo.s64 	%rd3081, %rd3080, %rd3079, %rd3077;
	xor.b64  	%rd3082, %rd3081, %rd3069;
	mov.b64 	{%r1505, %r1506}, %rd3082;
	shf.l.wrap.b32 	%r1507, %r1506, %r1505, 16;
	shf.l.wrap.b32 	%r1508, %r1505, %r1506, 16;
	mov.b64 	%rd3083, {%r1508, %r1507};
	add.s64 	%rd3084, %rd3083, %rd3074;
	shl.b64 	%rd3085, %rd3074, 1;
	and.b64  	%rd3086, %rd3085, 8589934590;
	and.b64  	%rd3087, %rd3083, 4294967295;
	mad.lo.s64 	%rd3088, %rd3087, %rd3086, %rd3084;
	xor.b64  	%rd3089, %rd3088, %rd3076;
	mov.b64 	{%r1509, %r1510}, %rd3089;
	shf.l.wrap.b32 	%r1511, %r1509, %r1510, 1;
	shf.l.wrap.b32 	%r1512, %r1510, %r1509, 1;
	mov.b64 	%rd3090, {%r1512, %r1511};
	add.s64 	%rd3091, %rd887, %rd669;
	shl.b64 	%rd3092, %rd669, 1;
	and.b64  	%rd3093, %rd3092, 8589934590;
	mad.lo.s64 	%rd3094, %rd3093, %rd891, %rd3091;
	xor.b64  	%rd3095, %rd3094, %rd1323;
	mov.b64 	{%r1513, %r1514}, %rd3095;
	mov.b64 	%rd3096, {%r1514, %r1513};
	add.s64 	%rd3097, %rd3096, %rd1105;
	shl.b64 	%rd3098, %rd1105, 1;
	and.b64  	%rd3099, %rd3098, 8589934590;
	and.b64  	%rd3100, %rd3096, 4294967295;
	mad.lo.s64 	%rd3101, %rd3099, %rd3100, %rd3097;
	xor.b64  	%rd3102, %rd3101, %rd887;
	mov.b64 	{%r1515, %r1516}, %rd3102;
	shf.l.wrap.b32 	%r1517, %r1516, %r1515, 8;
	shf.l.wrap.b32 	%r1518, %r1515, %r1516, 8;
	mov.b64 	%rd3103, {%r1518, %r1517};
	add.s64 	%rd3104, %rd3103, %rd3094;
	shl.b64 	%rd3105, %rd3094, 1;
	and.b64  	%rd3106, %rd3105, 8589934590;
	and.b64  	%rd3107, %rd3103, 4294967295;
	mad.lo.s64 	%rd3108, %rd3107, %rd3106, %rd3104;
	xor.b64  	%rd3109, %rd3108, %rd3096;
	mov.b64 	{%r1519, %r1520}, %rd3109;
	shf.l.wrap.b32 	%r1521, %r1520, %r1519, 16;
	shf.l.wrap.b32 	%r1522, %r1519, %r1520, 16;
	mov.b64 	%rd3110, {%r1522, %r1521};
	add.s64 	%rd3111, %rd3110, %rd3101;
	shl.b64 	%rd3112, %rd3101, 1;
	and.b64  	%rd3113, %rd3112, 8589934590;
	and.b64  	%rd3114, %rd3110, 4294967295;
	mad.lo.s64 	%rd3115, %rd3114, %rd3113, %rd3111;
	xor.b64  	%rd3116, %rd3115, %rd3103;
	mov.b64 	{%r1523, %r1524}, %rd3116;
	shf.l.wrap.b32 	%r1525, %r1523, %r1524, 1;
	shf.l.wrap.b32 	%r1526, %r1524, %r1523, 1;
	mov.b64 	%rd3117, {%r1526, %r1525};
	add.s64 	%rd3118, %rd1051, %rd833;
	shl.b64 	%rd3119, %rd833, 1;
	and.b64  	%rd3120, %rd3119, 8589934590;
	mad.lo.s64 	%rd3121, %rd3120, %rd1055, %rd3118;
	xor.b64  	%rd3122, %rd3121, %rd1487;
	mov.b64 	{%r1527, %r1528}, %rd3122;
	mov.b64 	%rd3123, {%r1528, %r1527};
	add.s64 	%rd3124, %rd3123, %rd1269;
	shl.b64 	%rd3125, %rd1269, 1;
	and.b64  	%rd3126, %rd3125, 8589934590;
	and.b64  	%rd3127, %rd3123, 4294967295;
	mad.lo.s64 	%rd3128, %rd3126, %rd3127, %rd3124;
	xor.b64  	%rd3129, %rd3128, %rd1051;
	mov.b64 	{%r1529, %r1530}, %rd3129;
	shf.l.wrap.b32 	%r1531, %r1530, %r1529, 8;
	shf.l.wrap.b32 	%r1532, %r1529, %r1530, 8;
	mov.b64 	%rd3130, {%r1532, %r1531};
	add.s64 	%rd3131, %rd3130, %rd3121;
	shl.b64 	%rd3132, %rd3121, 1;
	and.b64  	%rd3133, %rd3132, 8589934590;
	and.b64  	%rd3134, %rd3130, 4294967295;
	mad.lo.s64 	%rd3135, %rd3134, %rd3133, %rd3131;
	xor.b64  	%rd3136, %rd3135, %rd3123;
	mov.b64 	{%r1533, %r1534}, %rd3136;
	shf.l.wrap.b32 	%r1535, %r1534, %r1533, 16;
	shf.l.wrap.b32 	%r1536, %r1533, %r1534, 16;
	mov.b64 	%rd3137, {%r1536, %r1535};
	add.s64 	%rd3138, %rd3137, %rd3128;
	shl.b64 	%rd3139, %rd3128, 1;
	and.b64  	%rd3140, %rd3139, 8589934590;
	and.b64  	%rd3141, %rd3137, 4294967295;
	mad.lo.s64 	%rd3142, %rd3141, %rd3140, %rd3138;
	xor.b64  	%rd3143, %rd3142, %rd3130;
	mov.b64 	{%r1537, %r1538}, %rd3143;
	shf.l.wrap.b32 	%r1539, %r1537, %r1538, 1;
	shf.l.wrap.b32 	%r1540, %r1538, %r1537, 1;
	mov.b64 	%rd3144, {%r1540, %r1539};
	add.s64 	%rd3145, %rd996, %rd778;
	shl.b64 	%rd3146, %rd778, 1;
	and.b64  	%rd3147, %rd3146, 8589934590;
	mad.lo.s64 	%rd3148, %rd3147, %rd1000, %rd3145;
	xor.b64  	%rd3149, %rd3148, %rd1432;
	mov.b64 	{%r1541, %r1542}, %rd3149;
	mov.b64 	%rd3150, {%r1542, %r1541};
	add.s64 	%rd3151, %rd3150, %rd1214;
	shl.b64 	%rd3152, %rd1214, 1;
	and.b64  	%rd3153, %rd3152, 8589934590;
	and.b64  	%rd3154, %rd3150, 4294967295;
	mad.lo.s64 	%rd3155, %rd3153, %rd3154, %rd3151;
	xor.b64  	%rd3156, %rd3155, %rd996;
	mov.b64 	{%r1543, %r1544}, %rd3156;
	shf.l.wrap.b32 	%r1545, %r1544, %r1543, 8;
	shf.l.wrap.b32 	%r1546, %r1543, %r1544, 8;
	mov.b64 	%rd3157, {%r1546, %r1545};
	add.s64 	%rd3158, %rd3157, %rd3148;
	shl.b64 	%rd3159, %rd3148, 1;
	and.b64  	%rd3160, %rd3159, 8589934590;
	and.b64  	%rd3161, %rd3157, 4294967295;
	mad.lo.s64 	%rd3162, %rd3161, %rd3160, %rd3158;
	xor.b64  	%rd3163, %rd3162, %rd3150;
	mov.b64 	{%r1547, %r1548}, %rd3163;
	shf.l.wrap.b32 	%r1549, %r1548, %r1547, 16;
	shf.l.wrap.b32 	%r1550, %r1547, %r1548, 16;
	mov.b64 	%rd3164, {%r1550, %r1549};
	add.s64 	%rd3165, %rd3164, %rd3155;
	shl.b64 	%rd3166, %rd3155, 1;
	and.b64  	%rd3167, %rd3166, 8589934590;
	and.b64  	%rd3168, %rd3164, 4294967295;
	mad.lo.s64 	%rd3169, %rd3168, %rd3167, %rd3165;
	xor.b64  	%rd3170, %rd3169, %rd3157;
	mov.b64 	{%r1551, %r1552}, %rd3170;
	shf.l.wrap.b32 	%r1553, %r1551, %r1552, 1;
	shf.l.wrap.b32 	%r1554, %r1552, %r1551, 1;
	mov.b64 	%rd3171, {%r1554, %r1553};
	add.s64 	%rd3172, %rd3117, %rd3081;
	shl.b64 	%rd3173, %rd3081, 1;
	and.b64  	%rd3174, %rd3173, 8589934590;
	and.b64  	%rd3175, %rd3117, 4294967295;
	mad.lo.s64 	%rd3176, %rd3174, %rd3175, %rd3172;
	xor.b64  	%rd3177, %rd3176, %rd3164;
	mov.b64 	{%r1555, %r1556}, %rd3177;
	mov.b64 	%rd3178, {%r1556, %r1555};
	add.s64 	%rd3179, %rd3178, %rd3142;
	shl.b64 	%rd3180, %rd3142, 1;
	and.b64  	%rd3181, %rd3180, 8589934590;
	and.b64  	%rd3182, %rd3178, 4294967295;
	mad.lo.s64 	%rd3183, %rd3181, %rd3182, %rd3179;
	xor.b64  	%rd3184, %rd3183, %rd3117;
	mov.b64 	{%r1557, %r1558}, %rd3184;
	shf.l.wrap.b32 	%r1559, %r1558, %r1557, 8;
	shf.l.wrap.b32 	%r1560, %r1557, %r1558, 8;
	mov.b64 	%rd3185, {%r1560, %r1559};
	add.s64 	%rd3186, %rd3185, %rd3176;
	shl.b64 	%rd3187, %rd3176, 1;
	and.b64  	%rd3188, %rd3187, 8589934590;
	and.b64  	%rd3189, %rd3185, 4294967295;
	mad.lo.s64 	%rd3190, %rd3189, %rd3188, %rd3186;
	xor.b64  	%rd3191, %rd3190, %rd3178;
	mov.b64 	{%r1561, %r1562}, %rd3191;
	shf.l.wrap.b32 	%r1563, %r1562, %r1561, 16;
	shf.l.wrap.b32 	%r1564, %r1561, %r1562, 16;
	mov.b64 	%rd3192, {%r1564, %r1563};
	add.s64 	%rd3193, %rd3192, %rd3183;
	shl.b64 	%rd3194, %rd3183, 1;
	and.b64  	%rd3195, %rd3194, 8589934590;
	and.b64  	%rd3196, %rd3192, 4294967295;
	mad.lo.s64 	%rd3197, %rd3196, %rd3195, %rd3193;
	xor.b64  	%rd3198, %rd3197, %rd3185;
	mov.b64 	{%r1565, %r1566}, %rd3198;
	shf.l.wrap.b32 	%r1567, %r1565, %r1566, 1;
	shf.l.wrap.b32 	%r1568, %r1566, %r1565, 1;
	mov.b64 	%rd3199, {%r1568, %r1567};
	add.s64 	%rd3200, %rd3144, %rd3108;
	shl.b64 	%rd3201, %rd3108, 1;
	and.b64  	%rd3202, %rd3201, 8589934590;
	and.b64  	%rd3203, %rd3144, 4294967295;
	mad.lo.s64 	%rd3204, %rd3202, %rd3203, %rd3200;
	xor.b64  	%rd3205, %rd3204, %rd3083;
	mov.b64 	{%r1569, %r1570}, %rd3205;
	mov.b64 	%rd3206, {%r1570, %r1569};
	add.s64 	%rd3207, %rd3206, %rd3169;
	shl.b64 	%rd3208, %rd3169, 1;
	and.b64  	%rd3209, %rd3208, 8589934590;
	and.b64  	%rd3210, %rd3206, 4294967295;
	mad.lo.s64 	%rd3211, %rd3209, %rd3210, %rd3207;
	xor.b64  	%rd3212, %rd3211, %rd3144;
	mov.b64 	{%r1571, %r1572}, %rd3212;
	shf.l.wrap.b32 	%r1573, %r1572, %r1571, 8;
	shf.l.wrap.b32 	%r1574, %r1571, %r1572, 8;
	mov.b64 	%rd3213, {%r1574, %r1573};
	add.s64 	%rd3214, %rd3213, %rd3204;
	shl.b64 	%rd3215, %rd3204, 1;
	and.b64  	%rd3216, %rd3215, 8589934590;
	and.b64  	%rd3217, %rd3213, 4294967295;
	mad.lo.s64 	%rd3218, %rd3217, %rd3216, %rd3214;
	xor.b64  	%rd3219, %rd3218, %rd3206;
	mov.b64 	{%r1575, %r1576}, %rd3219;
	shf.l.wrap.b32 	%r1577, %r1576, %r1575, 16;
	shf.l.wrap.b32 	%r1578, %r1575, %r1576, 16;
	mov.b64 	%rd3220, {%r1578, %r1577};
	add.s64 	%rd3221, %rd3220, %rd3211;
	shl.b64 	%rd3222, %rd3211, 1;
	and.b64  	%rd3223, %rd3222, 8589934590;
	and.b64  	%rd3224, %rd3220, 4294967295;
	mad.lo.s64 	%rd3225, %rd3224, %rd3223, %rd3221;
	xor.b64  	%rd3226, %rd3225, %rd3213;
	mov.b64 	{%r1579, %r1580}, %rd3226;
	shf.l.wrap.b32 	%r1581, %r1579, %r1580, 1;
	shf.l.wrap.b32 	%r1582, %r1580, %r1579, 1;
	mov.b64 	%rd3227, {%r1582, %r1581};
	add.s64 	%rd3228, %rd3171, %rd3135;
	shl.b64 	%rd3229, %rd3135, 1;
	and.b64  	%rd3230, %rd3229, 8589934590;
	and.b64  	%rd3231, %rd3171, 4294967295;
	mad.lo.s64 	%rd3232, %rd3230, %rd3231, %rd3228;
	xor.b64  	%rd3233, %rd3232, %rd3110;
	mov.b64 	{%r1583, %r1584}, %rd3233;
	mov.b64 	%rd3234, {%r1584, %r1583};
	add.s64 	%rd3235, %rd3234, %rd3088;
	shl.b64 	%rd3236, %rd3088, 1;
	and.b64  	%rd3237, %rd3236, 8589934590;
	and.b64  	%rd3238, %rd3234, 4294967295;
	mad.lo.s64 	%rd3239, %rd3237, %rd3238, %rd3235;
	xor.b64  	%rd3240, %rd3239, %rd3171;
	mov.b64 	{%r1585, %r1586}, %rd3240;
	shf.l.wrap.b32 	%r1587, %r1586, %r1585, 8;
	shf.l.wrap.b32 	%r1588, %r1585, %r1586, 8;
	mov.b64 	%rd3241, {%r1588, %r1587};
	add.s64 	%rd3242, %rd3241, %rd3232;
	shl.b64 	%rd3243, %rd3232, 1;
	and.b64  	%rd3244, %rd3243, 8589934590;
	and.b64  	%rd3245, %rd3241, 4294967295;
	mad.lo.s64 	%rd3246, %rd3245, %rd3244, %rd3242;
	xor.b64  	%rd3247, %rd3246, %rd3234;
	mov.b64 	{%r1589, %r1590}, %rd3247;
	shf.l.wrap.b32 	%r1591, %r1590, %r1589, 16;
	shf.l.wrap.b32 	%r1592, %r1589, %r1590, 16;
	mov.b64 	%rd3248, {%r1592, %r1591};
	add.s64 	%rd3249, %rd3248, %rd3239;
	shl.b64 	%rd3250, %rd3239, 1;
	and.b64  	%rd3251, %rd3250, 8589934590;
	and.b64  	%rd3252, %rd3248, 4294967295;
	mad.lo.s64 	%rd3253, %rd3252, %rd3251, %rd3249;
	xor.b64  	%rd3254, %rd3253, %rd3241;
	mov.b64 	{%r1593, %r1594}, %rd3254;
	shf.l.wrap.b32 	%r1595, %r1593, %r1594, 1;
	shf.l.wrap.b32 	%r1596, %r1594, %r1593, 1;
	mov.b64 	%rd3255, {%r1596, %r1595};
	add.s64 	%rd3256, %rd3090, %rd3162;
	shl.b64 	%rd3257, %rd3162, 1;
	and.b64  	%rd3258, %rd3257, 8589934590;
	and.b64  	%rd3259, %rd3090, 4294967295;
	mad.lo.s64 	%rd3260, %rd3258, %rd3259, %rd3256;
	xor.b64  	%rd3261, %rd3260, %rd3137;
	mov.b64 	{%r1597, %r1598}, %rd3261;
	mov.b64 	%rd3262, {%r1598, %r1597};
	add.s64 	%rd3263, %rd3262, %rd3115;
	shl.b64 	%rd3264, %rd3115, 1;
	and.b64  	%rd3265, %rd3264, 8589934590;
	and.b64  	%rd3266, %rd3262, 4294967295;
	mad.lo.s64 	%rd3267, %rd3265, %rd3266, %rd3263;
	xor.b64  	%rd3268, %rd3267, %rd3090;
	mov.b64 	{%r1599, %r1600}, %rd3268;
	shf.l.wrap.b32 	%r1601, %r1600, %r1599, 8;
	shf.l.wrap.b32 	%r1602, %r1599, %r1600, 8;
	mov.b64 	%rd3269, {%r1602, %r1601};
	add.s64 	%rd3270, %rd3269, %rd3260;
	shl.b64 	%rd3271, %rd3260, 1;
	and.b64  	%rd3272, %rd3271, 8589934590;
	and.b64  	%rd3273, %rd3269, 4294967295;
	mad.lo.s64 	%rd3274, %rd3273, %rd3272, %rd3270;
	xor.b64  	%rd3275, %rd3274, %rd3262;
	mov.b64 	{%r1603, %r1604}, %rd3275;
	shf.l.wrap.b32 	%r1605, %r1604, %r1603, 16;
	shf.l.wrap.b32 	%r1606, %r1603, %r1604, 16;
	mov.b64 	%rd3276, {%r1606, %r1605};
	add.s64 	%rd3277, %rd3276, %rd3267;
	shl.b64 	%rd3278, %rd3267, 1;
	and.b64  	%rd3279, %rd3278, 8589934590;
	and.b64  	%rd3280, %rd3276, 4294967295;
	mad.lo.s64 	%rd3281, %rd3280, %rd3279, %rd3277;
	xor.b64  	%rd3282, %rd3281, %rd3269;
	mov.b64 	{%r1607, %r1608}, %rd3282;
	shf.l.wrap.b32 	%r1609, %r1607, %r1608, 1;
	shf.l.wrap.b32 	%r1610, %r1608, %r1607, 1;
	mov.b64 	%rd3283, {%r1610, %r1609};
	add.s64 	%rd3284, %rd2078, %rd1630;
	shl.b64 	%rd3285, %rd1630, 1;
	and.b64  	%rd3286, %rd3285, 8589934590;
	and.b64  	%rd3287, %rd2078, 4294967295;
	mad.lo.s64 	%rd3288, %rd3286, %rd3287, %rd3284;
	xor.b64  	%rd3289, %rd3288, %rd2970;
	mov.b64 	{%r1611, %r1612}, %rd3289;
	mov.b64 	%rd3290, {%r1612, %r1611};
	add.s64 	%rd3291, %rd3290, %rd2526;
	shl.b64 	%rd3292, %rd2526, 1;
	and.b64  	%rd3293, %rd3292, 8589934590;
	and.b64  	%rd3294, %rd3290, 4294967295;
	mad.lo.s64 	%rd3295, %rd3293, %rd3294, %rd3291;
	xor.b64  	%rd3296, %rd3295, %rd2078;
	mov.b64 	{%r1613, %r1614}, %rd3296;
	shf.l.wrap.b32 	%r1615, %r1614, %r1613, 8;
	shf.l.wrap.b32 	%r1616, %r1613, %r1614, 8;
	mov.b64 	%rd3297, {%r1616, %r1615};
	add.s64 	%rd3298, %rd3297, %rd3288;
	shl.b64 	%rd3299, %rd3288, 1;
	and.b64  	%rd3300, %rd3299, 8589934590;
	and.b64  	%rd3301, %rd3297, 4294967295;
	mad.lo.s64 	%rd3302, %rd3301, %rd3300, %rd3298;
	xor.b64  	%rd3303, %rd3302, %rd3290;
	mov.b64 	{%r1617, %r1618}, %rd3303;
	shf.l.wrap.b32 	%r1619, %r1618, %r1617, 16;
	shf.l.wrap.b32 	%r1620, %r1617, %r1618, 16;
	mov.b64 	%rd3304, {%r1620, %r1619};
	add.s64 	%rd3305, %rd3304, %rd3295;
	shl.b64 	%rd3306, %rd3295, 1;
	and.b64  	%rd3307, %rd3306, 8589934590;
	and.b64  	%rd3308, %rd3304, 4294967295;
	mad.lo.s64 	%rd3309, %rd3308, %rd3307, %rd3305;
	xor.b64  	%rd3310, %rd3309, %rd3297;
	mov.b64 	{%r1621, %r1622}, %rd3310;
	shf.l.wrap.b32 	%r1623, %r1621, %r1622, 1;
	shf.l.wrap.b32 	%r1624, %r1622, %r1621, 1;
	mov.b64 	%rd3311, {%r1624, %r1623};
	add.s64 	%rd3312, %rd2106, %rd1658;
	shl.b64 	%rd3313, %rd1658, 1;
	and.b64  	%rd3314, %rd3313, 8589934590;
	and.b64  	%rd3315, %rd2106, 4294967295;
	mad.lo.s64 	%rd3316, %rd3314, %rd3315, %rd3312;
	xor.b64  	%rd3317, %rd3316, %rd2998;
	mov.b64 	{%r1625, %r1626}, %rd3317;
	mov.b64 	%rd3318, {%r1626, %r1625};
	add.s64 	%rd3319, %rd3318, %rd2554;
	shl.b64 	%rd3320, %rd2554, 1;
	and.b64  	%rd3321, %rd3320, 8589934590;
	and.b64  	%rd3322, %rd3318, 4294967295;
	mad.lo.s64 	%rd3323, %rd3321, %rd3322, %rd3319;
	xor.b64  	%rd3324, %rd3323, %rd2106;
	mov.b64 	{%r1627, %r1628}, %rd3324;
	shf.l.wrap.b32 	%r1629, %r1628, %r1627, 8;
	shf.l.wrap.b32 	%r1630, %r1627, %r1628, 8;
	mov.b64 	%rd3325, {%r1630, %r1629};
	add.s64 	%rd3326, %rd3325, %rd3316;
	shl.b64 	%rd3327, %rd3316, 1;
	and.b64  	%rd3328, %rd3327, 8589934590;
	and.b64  	%rd3329, %rd3325, 4294967295;
	mad.lo.s64 	%rd3330, %rd3329, %rd3328, %rd3326;
	xor.b64  	%rd3331, %rd3330, %rd3318;
	mov.b64 	{%r1631, %r1632}, %rd3331;
	shf.l.wrap.b32 	%r1633, %r1632, %r1631, 16;
	shf.l.wrap.b32 	%r1634, %r1631, %r1632, 16;
	mov.b64 	%rd3332, {%r1634, %r1633};
	add.s64 	%rd3333, %rd3332, %rd3323;
	shl.b64 	%rd3334, %rd3323, 1;
	and.b64  	%rd3335, %rd3334, 8589934590;
	and.b64  	%rd3336, %rd3332, 4294967295;
	mad.lo.s64 	%rd3337, %rd3336, %rd3335, %rd3333;
	xor.b64  	%rd3338, %rd3337, %rd3325;
	mov.b64 	{%r1635, %r1636}, %rd3338;
	shf.l.wrap.b32 	%r1637, %r1635, %r1636, 1;
	shf.l.wrap.b32 	%r1638, %r1636, %r1635, 1;
	mov.b64 	%rd3339, {%r1638, %r1637};
	add.s64 	%rd3340, %rd2302, %rd1854;
	shl.b64 	%rd3341, %rd1854, 1;
	and.b64  	%rd3342, %rd3341, 8589934590;
	and.b64  	%rd3343, %rd2302, 4294967295;
	mad.lo.s64 	%rd3344, %rd3342, %rd3343, %rd3340;
	xor.b64  	%rd3345, %rd3344, %rd3190;
	mov.b64 	{%r1639, %r1640}, %rd3345;
	mov.b64 	%rd3346, {%r1640, %r1639};
	add.s64 	%rd3347, %rd3346, %rd2750;
	shl.b64 	%rd3348, %rd2750, 1;
	and.b64  	%rd3349, %rd3348, 8589934590;
	and.b64  	%rd3350, %rd3346, 4294967295;
	mad.lo.s64 	%rd3351, %rd3349, %rd3350, %rd3347;
	xor.b64  	%rd3352, %rd3351, %rd2302;
	mov.b64 	{%r1641, %r1642}, %rd3352;
	shf.l.wrap.b32 	%r1643, %r1642, %r1641, 8;
	shf.l.wrap.b32 	%r1644, %r1641, %r1642, 8;
	mov.b64 	%rd3353, {%r1644, %r1643};
	add.s64 	%rd3354, %rd3353, %rd3344;
	shl.b64 	%rd3355, %rd3344, 1;
	and.b64  	%rd3356, %rd3355, 8589934590;
	and.b64  	%rd3357, %rd3353, 4294967295;
	mad.lo.s64 	%rd3358, %rd3357, %rd3356, %rd3354;
	xor.b64  	%rd3359, %rd3358, %rd3346;
	mov.b64 	{%r1645, %r1646}, %rd3359;
	shf.l.wrap.b32 	%r1647, %r1646, %r1645, 16;
	shf.l.wrap.b32 	%r1648, %r1645, %r1646, 16;
	mov.b64 	%rd3360, {%r1648, %r1647};
	add.s64 	%rd3361, %rd3360, %rd3351;
	shl.b64 	%rd3362, %rd3351, 1;
	and.b64  	%rd3363, %rd3362, 8589934590;
	and.b64  	%rd3364, %rd3360, 4294967295;
	mad.lo.s64 	%rd3365, %rd3364, %rd3363, %rd3361;
	xor.b64  	%rd3366, %rd3365, %rd3353;
	mov.b64 	{%r1649, %r1650}, %rd3366;
	shf.l.wrap.b32 	%r1651, %r1649, %r1650, 1;
	shf.l.wrap.b32 	%r1652, %r1650, %r1649, 1;
	mov.b64 	%rd3367, {%r1652, %r1651};
	add.s64 	%rd3368, %rd2330, %rd1882;
	shl.b64 	%rd3369, %rd1882, 1;
	and.b64  	%rd3370, %rd3369, 8589934590;
	and.b64  	%rd3371, %rd2330, 4294967295;
	mad.lo.s64 	%rd3372, %rd3370, %rd3371, %rd3368;
	xor.b64  	%rd3373, %rd3372, %rd3218;
	mov.b64 	{%r1653, %r1654}, %rd3373;
	mov.b64 	%rd3374, {%r1654, %r1653};
	add.s64 	%rd3375, %rd3374, %rd2778;
	shl.b64 	%rd3376, %rd2778, 1;
	and.b64  	%rd3377, %rd3376, 8589934590;
	and.b64  	%rd3378, %rd3374, 4294967295;
	mad.lo.s64 	%rd3379, %rd3377, %rd3378, %rd3375;
	xor.b64  	%rd3380, %rd3379, %rd2330;
	mov.b64 	{%r1655, %r1656}, %rd3380;
	shf.l.wrap.b32 	%r1657, %r1656, %r1655, 8;
	shf.l.wrap.b32 	%r1658, %r1655, %r1656, 8;
	mov.b64 	%rd3381, {%r1658, %r1657};
	add.s64 	%rd3382, %rd3381, %rd3372;
	shl.b64 	%rd3383, %rd3372, 1;
	and.b64  	%rd3384, %rd3383, 8589934590;
	and.b64  	%rd3385, %rd3381, 4294967295;
	mad.lo.s64 	%rd3386, %rd3385, %rd3384, %rd3382;
	xor.b64  	%rd3387, %rd3386, %rd3374;
	mov.b64 	{%r1659, %r1660}, %rd3387;
	shf.l.wrap.b32 	%r1661, %r1660, %r1659, 16;
	shf.l.wrap.b32 	%r1662, %r1659, %r1660, 16;
	mov.b64 	%rd3388, {%r1662, %r1661};
	add.s64 	%rd3389, %rd3388, %rd3379;
	shl.b64 	%rd3390, %rd3379, 1;
	and.b64  	%rd3391, %rd3390, 8589934590;
	and.b64  	%rd3392, %rd3388, 4294967295;
	mad.lo.s64 	%rd3393, %rd3392, %rd3391, %rd3389;
	xor.b64  	%rd3394, %rd3393, %rd3381;
	mov.b64 	{%r1663, %r1664}, %rd3394;
	shf.l.wrap.b32 	%r1665, %r1663, %r1664, 1;
	shf.l.wrap.b32 	%r1666, %r1664, %r1663, 1;
	mov.b64 	%rd3395, {%r1666, %r1665};
	add.s64 	%rd3396, %rd3339, %rd3302;
	shl.b64 	%rd3397, %rd3302, 1;
	and.b64  	%rd3398, %rd3397, 8589934590;
	and.b64  	%rd3399, %rd3339, 4294967295;
	mad.lo.s64 	%rd3400, %rd3398, %rd3399, %rd3396;
	xor.b64  	%rd3401, %rd3400, %rd3388;
	mov.b64 	{%r1667, %r1668}, %rd3401;
	mov.b64 	%rd3402, {%r1668, %r1667};
	add.s64 	%rd3403, %rd3402, %rd3365;
	shl.b64 	%rd3404, %rd3365, 1;
	and.b64  	%rd3405, %rd3404, 8589934590;
	and.b64  	%rd3406, %rd3402, 4294967295;
	mad.lo.s64 	%rd3407, %rd3405, %rd3406, %rd3403;
	xor.b64  	%rd3408, %rd3407, %rd3339;
	mov.b64 	{%r1669, %r1670}, %rd3408;
	shf.l.wrap.b32 	%r1671, %r1670, %r1669, 8;
	shf.l.wrap.b32 	%r1672, %r1669, %r1670, 8;
	mov.b64 	%rd3409, {%r1672, %r1671};
	add.s64 	%rd3410, %rd3409, %rd3400;
	shl.b64 	%rd3411, %rd3400, 1;
	and.b64  	%rd3412, %rd3411, 8589934590;
	and.b64  	%rd3413, %rd3409, 4294967295;
	mad.lo.s64 	%rd3414, %rd3413, %rd3412, %rd3410;
	xor.b64  	%rd3415, %rd3414, %rd3402;
	mov.b64 	{%r1673, %r1674}, %rd3415;
	shf.l.wrap.b32 	%r1675, %r1674, %r1673, 16;
	shf.l.wrap.b32 	%r1676, %r1673, %r1674, 16;
	mov.b64 	%rd3416, {%r1676, %r1675};
	add.s64 	%rd3417, %rd3416, %rd3407;
	shl.b64 	%rd3418, %rd3407, 1;
	and.b64  	%rd3419, %rd3418, 8589934590;
	and.b64  	%rd3420, %rd3416, 4294967295;
	mad.lo.s64 	%rd3421, %rd3420, %rd3419, %rd3417;
	xor.b64  	%rd3422, %rd3421, %rd3409;
	mov.b64 	{%r1677, %r1678}, %rd3422;
	shf.l.wrap.b32 	%r1679, %r1677, %r1678, 1;
	shf.l.wrap.b32 	%r1680, %r1678, %r1677, 1;
	mov.b64 	%rd3423, {%r1680, %r1679};
	add.s64 	%rd3424, %rd3367, %rd3330;
	shl.b64 	%rd3425, %rd3330, 1;
	and.b64  	%rd3426, %rd3425, 8589934590;
	and.b64  	%rd3427, %rd3367, 4294967295;
	mad.lo.s64 	%rd3428, %rd3426, %rd3427, %rd3424;
	xor.b64  	%rd3429, %rd3428, %rd3304;
	mov.b64 	{%r1681, %r1682}, %rd3429;
	mov.b64 	%rd3430, {%r1682, %r1681};
	add.s64 	%rd3431, %rd3430, %rd3393;
	shl.b64 	%rd3432, %rd3393, 1;
	and.b64  	%rd3433, %rd3432, 8589934590;
	and.b64  	%rd3434, %rd3430, 4294967295;
	mad.lo.s64 	%rd3435, %rd3433, %rd3434, %rd3431;
	xor.b64  	%rd3436, %rd3435, %rd3367;
	mov.b64 	{%r1683, %r1684}, %rd3436;
	shf.l.wrap.b32 	%r1685, %r1684, %r1683, 8;
	shf.l.wrap.b32 	%r1686, %r1683, %r1684, 8;
	mov.b64 	%rd3437, {%r1686, %r1685};
	add.s64 	%rd3438, %rd3437, %rd3428;
	shl.b64 	%rd3439, %rd3428, 1;
	and.b64  	%rd3440, %rd3439, 8589934590;
	and.b64  	%rd3441, %rd3437, 4294967295;
	mad.lo.s64 	%rd3442, %rd3441, %rd3440, %rd3438;
	xor.b64  	%rd3443, %rd3442, %rd3430;
	mov.b64 	{%r1687, %r1688}, %rd3443;
	shf.l.wrap.b32 	%r1689, %r1688, %r1687, 16;
	shf.l.wrap.b32 	%r1690, %r1687, %r1688, 16;
	mov.b64 	%rd3444, {%r1690, %r1689};
	add.s64 	%rd3445, %rd3444, %rd3435;
	shl.b64 	%rd3446, %rd3435, 1;
	and.b64  	%rd3447, %rd3446, 8589934590;
	and.b64  	%rd3448, %rd3444, 4294967295;
	mad.lo.s64 	%rd3449, %rd3448, %rd3447, %rd3445;
	xor.b64  	%rd3450, %rd3449, %rd3437;
	mov.b64 	{%r1691, %r1692}, %rd3450;
	shf.l.wrap.b32 	%r1693, %r1691, %r1692, 1;
	shf.l.wrap.b32 	%r1694, %r1692, %r1691, 1;
	mov.b64 	%rd3451, {%r1694, %r1693};
	add.s64 	%rd3452, %rd3395, %rd3358;
	shl.b64 	%rd3453, %rd3358, 1;
	and.b64  	%rd3454, %rd3453, 8589934590;
	and.b64  	%rd3455, %rd3395, 4294967295;
	mad.lo.s64 	%rd3456, %rd3454, %rd3455, %rd3452;
	xor.b64  	%rd3457, %rd3456, %rd3332;
	mov.b64 	{%r1695, %r1696}, %rd3457;
	mov.b64 	%rd3458, {%r1696, %r1695};
	add.s64 	%rd3459, %rd3458, %rd3309;
	shl.b64 	%rd3460, %rd3309, 1;
	and.b64  	%rd3461, %rd3460, 8589934590;
	and.b64  	%rd3462, %rd3458, 4294967295;
	mad.lo.s64 	%rd3463, %rd3461, %rd3462, %rd3459;
	xor.b64  	%rd3464, %rd3463, %rd3395;
	mov.b64 	{%r1697, %r1698}, %rd3464;
	shf.l.wrap.b32 	%r1699, %r1698, %r1697, 8;
	shf.l.wrap.b32 	%r1700, %r1697, %r1698, 8;
	mov.b64 	%rd3465, {%r1700, %r1699};
	add.s64 	%rd3466, %rd3465, %rd3456;
	shl.b64 	%rd3467, %rd3456, 1;
	and.b64  	%rd3468, %rd3467, 8589934590;
	and.b64  	%rd3469, %rd3465, 4294967295;
	mad.lo.s64 	%rd3470, %rd3469, %rd3468, %rd3466;
	xor.b64  	%rd3471, %rd3470, %rd3458;
	mov.b64 	{%r1701, %r1702}, %rd3471;
	shf.l.wrap.b32 	%r1703, %r1702, %r1701, 16;
	shf.l.wrap.b32 	%r1704, %r1701, %r1702, 16;
	mov.b64 	%rd3472, {%r1704, %r1703};
	add.s64 	%rd3473, %rd3472, %rd3463;
	shl.b64 	%rd3474, %rd3463, 1;
	and.b64  	%rd3475, %rd3474, 8589934590;
	and.b64  	%rd3476, %rd3472, 4294967295;
	mad.lo.s64 	%rd3477, %rd3476, %rd3475, %rd3473;
	xor.b64  	%rd3478, %rd3477, %rd3465;
	mov.b64 	{%r1705, %r1706}, %rd3478;
	shf.l.wrap.b32 	%r1707, %r1705, %r1706, 1;
	shf.l.wrap.b32 	%r1708, %r1706, %r1705, 1;
	mov.b64 	%rd3479, {%r1708, %r1707};
	add.s64 	%rd3480, %rd3311, %rd3386;
	shl.b64 	%rd3481, %rd3386, 1;
	and.b64  	%rd3482, %rd3481, 8589934590;
	and.b64  	%rd3483, %rd3311, 4294967295;
	mad.lo.s64 	%rd3484, %rd3482, %rd3483, %rd3480;
	xor.b64  	%rd3485, %rd3484, %rd3360;
	mov.b64 	{%r1709, %r1710}, %rd3485;
	mov.b64 	%rd3486, {%r1710, %r1709};
	add.s64 	%rd3487, %rd3486, %rd3337;
	shl.b64 	%rd3488, %rd3337, 1;
	and.b64  	%rd3489, %rd3488, 8589934590;
	and.b64  	%rd3490, %rd3486, 4294967295;
	mad.lo.s64 	%rd3491, %rd3489, %rd3490, %rd3487;
	xor.b64  	%rd3492, %rd3491, %rd3311;
	mov.b64 	{%r1711, %r1712}, %rd3492;
	shf.l.wrap.b32 	%r1713, %r1712, %r1711, 8;
	shf.l.wrap.b32 	%r1714, %r1711, %r1712, 8;
	mov.b64 	%rd3493, {%r1714, %r1713};
	add.s64 	%rd3494, %rd3493, %rd3484;
	shl.b64 	%rd3495, %rd3484, 1;
	and.b64  	%rd3496, %rd3495, 8589934590;
	and.b64  	%rd3497, %rd3493, 4294967295;
	mad.lo.s64 	%rd3498, %rd3497, %rd3496, %rd3494;
	xor.b64  	%rd3499, %rd3498, %rd3486;
	mov.b64 	{%r1715, %r1716}, %rd3499;
	shf.l.wrap.b32 	%r1717, %r1716, %r1715, 16;
	shf.l.wrap.b32 	%r1718, %r1715, %r1716, 16;
	mov.b64 	%rd3500, {%r1718, %r1717};
	add.s64 	%rd3501, %rd3500, %rd3491;
	shl.b64 	%rd3502, %rd3491, 1;
	and.b64  	%rd3503, %rd3502, 8589934590;
	and.b64  	%rd3504, %rd3500, 4294967295;
	mad.lo.s64 	%rd3505, %rd3504, %rd3503, %rd3501;
	xor.b64  	%rd3506, %rd3505, %rd3493;
	mov.b64 	{%r1719, %r1720}, %rd3506;
	shf.l.wrap.b32 	%r1721, %r1719, %r1720, 1;
	shf.l.wrap.b32 	%r1722, %r1720, %r1719, 1;
	mov.b64 	%rd3507, {%r1722, %r1721};
	add.s64 	%rd3508, %rd2134, %rd1686;
	shl.b64 	%rd3509, %rd1686, 1;
	and.b64  	%rd3510, %rd3509, 8589934590;
	and.b64  	%rd3511, %rd2134, 4294967295;
	mad.lo.s64 	%rd3512, %rd3510, %rd3511, %rd3508;
	xor.b64  	%rd3513, %rd3512, %rd3026;
	mov.b64 	{%r1723, %r1724}, %rd3513;
	mov.b64 	%rd3514, {%r1724, %r1723};
	add.s64 	%rd3515, %rd3514, %rd2582;
	shl.b64 	%rd3516, %rd2582, 1;
	and.b64  	%rd3517, %rd3516, 8589934590;
	and.b64  	%rd3518, %rd3514, 4294967295;
	mad.lo.s64 	%rd3519, %rd3517, %rd3518, %rd3515;
	xor.b64  	%rd3520, %rd3519, %rd2134;
	mov.b64 	{%r1725, %r1726}, %rd3520;
	shf.l.wrap.b32 	%r1727, %r1726, %r1725, 8;
	shf.l.wrap.b32 	%r1728, %r1725, %r1726, 8;
	mov.b64 	%rd3521, {%r1728, %r1727};
	add.s64 	%rd3522, %rd3521, %rd3512;
	shl.b64 	%rd3523, %rd3512, 1;
	and.b64  	%rd3524, %rd3523, 8589934590;
	and.b64  	%rd3525, %rd3521, 4294967295;
	mad.lo.s64 	%rd3526, %rd3525, %rd3524, %rd3522;
	xor.b64  	%rd3527, %rd3526, %rd3514;
	mov.b64 	{%r1729, %r1730}, %rd3527;
	shf.l.wrap.b32 	%r1731, %r1730, %r1729, 16;
	shf.l.wrap.b32 	%r1732, %r1729, %r1730, 16;
	mov.b64 	%rd3528, {%r1732, %r1731};
	add.s64 	%rd3529, %rd3528, %rd3519;
	shl.b64 	%rd3530, %rd3519, 1;
	and.b64  	%rd3531, %rd3530, 8589934590;
	and.b64  	%rd3532, %rd3528, 4294967295;
	mad.lo.s64 	%rd3533, %rd3532, %rd3531, %rd3529;
	xor.b64  	%rd3534, %rd3533, %rd3521;
	mov.b64 	{%r1733, %r1734}, %rd3534;
	shf.l.wrap.b32 	%r1735, %r1733, %r1734, 1;
	shf.l.wrap.b32 	%r1736, %r1734, %r1733, 1;
	mov.b64 	%rd3535, {%r1736, %r1735};
	add.s64 	%rd3536, %rd2162, %rd1714;
	shl.b64 	%rd3537, %rd1714, 1;
	and.b64  	%rd3538, %rd3537, 8589934590;
	and.b64  	%rd3539, %rd2162, 4294967295;
	mad.lo.s64 	%rd3540, %rd3538, %rd3539, %rd3536;
	xor.b64  	%rd3541, %rd3540, %rd3054;
	mov.b64 	{%r1737, %r1738}, %rd3541;
	mov.b64 	%rd3542, {%r1738, %r1737};
	add.s64 	%rd3543, %rd3542, %rd2610;
	shl.b64 	%rd3544, %rd2610, 1;
	and.b64  	%rd3545, %rd3544, 8589934590;
	and.b64  	%rd3546, %rd3542, 4294967295;
	mad.lo.s64 	%rd3547, %rd3545, %rd3546, %rd3543;
	xor.b64  	%rd3548, %rd3547, %rd2162;
	mov.b64 	{%r1739, %r1740}, %rd3548;
	shf.l.wrap.b32 	%r1741, %r1740, %r1739, 8;
	shf.l.wrap.b32 	%r1742, %r1739, %r1740, 8;
	mov.b64 	%rd3549, {%r1742, %r1741};
	add.s64 	%rd3550, %rd3549, %rd3540;
	shl.b64 	%rd3551, %rd3540, 1;
	and.b64  	%rd3552, %rd3551, 8589934590;
	and.b64  	%rd3553, %rd3549, 4294967295;
	mad.lo.s64 	%rd3554, %rd3553, %rd3552, %rd3550;
	xor.b64  	%rd3555, %rd3554, %rd3542;
	mov.b64 	{%r1743, %r1744}, %rd3555;
	shf.l.wrap.b32 	%r1745, %r1744, %r1743, 16;
	shf.l.wrap.b32 	%r1746, %r1743, %r1744, 16;
	mov.b64 	%rd3556, {%r1746, %r1745};
	add.s64 	%rd3557, %rd3556, %rd3547;
	shl.b64 	%rd3558, %rd3547, 1;
	and.b64  	%rd3559, %rd3558, 8589934590;
	and.b64  	%rd3560, %rd3556, 4294967295;
	mad.lo.s64 	%rd3561, %rd3560, %rd3559, %rd3557;
	xor.b64  	%rd3562, %rd3561, %rd3549;
	mov.b64 	{%r1747, %r1748}, %rd3562;
	shf.l.wrap.b32 	%r1749, %r1747, %r1748, 1;
	shf.l.wrap.b32 	%r1750, %r1748, %r1747, 1;
	mov.b64 	%rd3563, {%r1750, %r1749};
	add.s64 	%rd3564, %rd2358, %rd1910;
	shl.b64 	%rd3565, %rd1910, 1;
	and.b64  	%rd3566, %rd3565, 8589934590;
	and.b64  	%rd3567, %rd2358, 4294967295;
	mad.lo.s64 	%rd3568, %rd3566, %rd3567, %rd3564;
	xor.b64  	%rd3569, %rd3568, %rd3246;
	mov.b64 	{%r1751, %r1752}, %rd3569;
	mov.b64 	%rd3570, {%r1752, %r1751};
	add.s64 	%rd3571, %rd3570, %rd2806;
	shl.b64 	%rd3572, %rd2806, 1;
	and.b64  	%rd3573, %rd3572, 8589934590;
	and.b64  	%rd3574, %rd3570, 4294967295;
	mad.lo.s64 	%rd3575, %rd3573, %rd3574, %rd3571;
	xor.b64  	%rd3576, %rd3575, %rd2358;
	mov.b64 	{%r1753, %r1754}, %rd3576;
	shf.l.wrap.b32 	%r1755, %r1754, %r1753, 8;
	shf.l.wrap.b32 	%r1756, %r1753, %r1754, 8;
	mov.b64 	%rd3577, {%r1756, %r1755};
	add.s64 	%rd3578, %rd3577, %rd3568;
	shl.b64 	%rd3579, %rd3568, 1;
	and.b64  	%rd3580, %rd3579, 8589934590;
	and.b64  	%rd3581, %rd3577, 4294967295;
	mad.lo.s64 	%rd3582, %rd3581, %rd3580, %rd3578;
	xor.b64  	%rd3583, %rd3582, %rd3570;
	mov.b64 	{%r1757, %r1758}, %rd3583;
	shf.l.wrap.b32 	%r1759, %r1758, %r1757, 16;
	shf.l.wrap.b32 	%r1760, %r1757, %r1758, 16;
	mov.b64 	%rd3584, {%r1760, %r1759};
	add.s64 	%rd3585, %rd3584, %rd3575;
	shl.b64 	%rd3586, %rd3575, 1;
	and.b64  	%rd3587, %rd3586, 8589934590;
	and.b64  	%rd3588, %rd3584, 4294967295;
	mad.lo.s64 	%rd3589, %rd3588, %rd3587, %rd3585;
	xor.b64  	%rd3590, %rd3589, %rd3577;
	mov.b64 	{%r1761, %r1762}, %rd3590;
	shf.l.wrap.b32 	%r1763, %r1761, %r1762, 1;
	shf.l.wrap.b32 	%r1764, %r1762, %r1761, 1;
	mov.b64 	%rd3591, {%r1764, %r1763};
	add.s64 	%rd3592, %rd2386, %rd1938;
	shl.b64 	%rd3593, %rd1938, 1;
	and.b64  	%rd3594, %rd3593, 8589934590;
	and.b64  	%rd3595, %rd2386, 4294967295;
	mad.lo.s64 	%rd3596, %rd3594, %rd3595, %rd3592;
	xor.b64  	%rd3597, %rd3596, %rd3274;
	mov.b64 	{%r1765, %r1766}, %rd3597;
	mov.b64 	%rd3598, {%r1766, %r1765};
	add.s64 	%rd3599, %rd3598, %rd2834;
	shl.b64 	%rd3600, %rd2834, 1;
	and.b64  	%rd3601, %rd3600, 8589934590;
	and.b64  	%rd3602, %rd3598, 4294967295;
	mad.lo.s64 	%rd3603, %rd3601, %rd3602, %rd3599;
	xor.b64  	%rd3604, %rd3603, %rd2386;
	mov.b64 	{%r1767, %r1768}, %rd3604;
	shf.l.wrap.b32 	%r1769, %r1768, %r1767, 8;
	shf.l.wrap.b32 	%r1770, %r1767, %r1768, 8;
	mov.b64 	%rd3605, {%r1770, %r1769};
	add.s64 	%rd3606, %rd3605, %rd3596;
	shl.b64 	%rd3607, %rd3596, 1;
	and.b64  	%rd3608, %rd3607, 8589934590;
	and.b64  	%rd3609, %rd3605, 4294967295;
	mad.lo.s64 	%rd3610, %rd3609, %rd3608, %rd3606;
	xor.b64  	%rd3611, %rd3610, %rd3598;
	mov.b64 	{%r1771, %r1772}, %rd3611;
	shf.l.wrap.b32 	%r1773, %r1772, %r1771, 16;
	shf.l.wrap.b32 	%r1774, %r1771, %r1772, 16;
	mov.b64 	%rd3612, {%r1774, %r1773};
	add.s64 	%rd3613, %rd3612, %rd3603;
	shl.b64 	%rd3614, %rd3603, 1;
	and.b64  	%rd3615, %rd3614, 8589934590;
	and.b64  	%rd3616, %rd3612, 4294967295;
	mad.lo.s64 	%rd3617, %rd3616, %rd3615, %rd3613;
	xor.b64  	%rd3618, %rd3617, %rd3605;
	mov.b64 	{%r1775, %r1776}, %rd3618;
	shf.l.wrap.b32 	%r1777, %r1775, %r1776, 1;
	shf.l.wrap.b32 	%r1778, %r1776, %r1775, 1;
	mov.b64 	%rd3619, {%r1778, %r1777};
	add.s64 	%rd3620, %rd3563, %rd3526;
	shl.b64 	%rd3621, %rd3526, 1;
	and.b64  	%rd3622, %rd3621, 8589934590;
	and.b64  	%rd3623, %rd3563, 4294967295;
	mad.lo.s64 	%rd3624, %rd3622, %rd3623, %rd3620;
	xor.b64  	%rd3625, %rd3624, %rd3612;
	mov.b64 	{%r1779, %r1780}, %rd3625;
	mov.b64 	%rd3626, {%r1780, %r1779};
	add.s64 	%rd3627, %rd3626, %rd3589;
	shl.b64 	%rd3628, %rd3589, 1;
	and.b64  	%rd3629, %rd3628, 8589934590;
	and.b64  	%rd3630, %rd3626, 4294967295;
	mad.lo.s64 	%rd3631, %rd3629, %rd3630, %rd3627;
	xor.b64  	%rd3632, %rd3631, %rd3563;
	mov.b64 	{%r1781, %r1782}, %rd3632;
	shf.l.wrap.b32 	%r1783, %r1782, %r1781, 8;
	shf.l.wrap.b32 	%r1784, %r1781, %r1782, 8;
	mov.b64 	%rd3633, {%r1784, %r1783};
	add.s64 	%rd3634, %rd3633, %rd3624;
	shl.b64 	%rd3635, %rd3624, 1;
	and.b64  	%rd3636, %rd3635, 8589934590;
	and.b64  	%rd3637, %rd3633, 4294967295;
	mad.lo.s64 	%rd3638, %rd3637, %rd3636, %rd3634;
	xor.b64  	%rd3639, %rd3638, %rd3626;
	mov.b64 	{%r1785, %r1786}, %rd3639;
	shf.l.wrap.b32 	%r1787, %r1786, %r1785, 16;
	shf.l.wrap.b32 	%r1788, %r1785, %r1786, 16;
	mov.b64 	%rd3640, {%r1788, %r1787};
	add.s64 	%rd3641, %rd3640, %rd3631;
	shl.b64 	%rd3642, %rd3631, 1;
	and.b64  	%rd3643, %rd3642, 8589934590;
	and.b64  	%rd3644, %rd3640, 4294967295;
	mad.lo.s64 	%rd3645, %rd3644, %rd3643, %rd3641;
	xor.b64  	%rd3646, %rd3645, %rd3633;
	mov.b64 	{%r1789, %r1790}, %rd3646;
	shf.l.wrap.b32 	%r1791, %r1789, %r1790, 1;
	shf.l.wrap.b32 	%r1792, %r1790, %r1789, 1;
	mov.b64 	%rd3647, {%r1792, %r1791};
	add.s64 	%rd3648, %rd3591, %rd3554;
	shl.b64 	%rd3649, %rd3554, 1;
	and.b64  	%rd3650, %rd3649, 8589934590;
	and.b64  	%rd3651, %rd3591, 4294967295;
	mad.lo.s64 	%rd3652, %rd3650, %rd3651, %rd3648;
	xor.b64  	%rd3653, %rd3652, %rd3528;
	mov.b64 	{%r1793, %r1794}, %rd3653;
	mov.b64 	%rd3654, {%r1794, %r1793};
	add.s64 	%rd3655, %rd3654, %rd3617;
	shl.b64 	%rd3656, %rd3617, 1;
	and.b64  	%rd3657, %rd3656, 8589934590;
	and.b64  	%rd3658, %rd3654, 4294967295;
	mad.lo.s64 	%rd3659, %rd3657, %rd3658, %rd3655;
	xor.b64  	%rd3660, %rd3659, %rd3591;
	mov.b64 	{%r1795, %r1796}, %rd3660;
	shf.l.wrap.b32 	%r1797, %r1796, %r1795, 8;
	shf.l.wrap.b32 	%r1798, %r1795, %r1796, 8;
	mov.b64 	%rd3661, {%r1798, %r1797};
	add.s64 	%rd3662, %rd3661, %rd3652;
	shl.b64 	%rd3663, %rd3652, 1;
	and.b64  	%rd3664, %rd3663, 8589934590;
	and.b64  	%rd3665, %rd3661, 4294967295;
	mad.lo.s64 	%rd3666, %rd3665, %rd3664, %rd3662;
	xor.b64  	%rd3667, %rd3666, %rd3654;
	mov.b64 	{%r1799, %r1800}, %rd3667;
	shf.l.wrap.b32 	%r1801, %r1800, %r1799, 16;
	shf.l.wrap.b32 	%r1802, %r1799, %r1800, 16;
	mov.b64 	%rd3668, {%r1802, %r1801};
	add.s64 	%rd3669, %rd3668, %rd3659;
	shl.b64 	%rd3670, %rd3659, 1;
	and.b64  	%rd3671, %rd3670, 8589934590;
	and.b64  	%rd3672, %rd3668, 4294967295;
	mad.lo.s64 	%rd3673, %rd3672, %rd3671, %rd3669;
	xor.b64  	%rd3674, %rd3673, %rd3661;
	mov.b64 	{%r1803, %r1804}, %rd3674;
	shf.l.wrap.b32 	%r1805, %r1803, %r1804, 1;
	shf.l.wrap.b32 	%r1806, %r1804, %r1803, 1;
	mov.b64 	%rd3675, {%r1806, %r1805};
	add.s64 	%rd3676, %rd3619, %rd3582;
	shl.b64 	%rd3677, %rd3582, 1;
	and.b64  	%rd3678, %rd3677, 8589934590;
	and.b64  	%rd3679, %rd3619, 4294967295;
	mad.lo.s64 	%rd3680, %rd3678, %rd3679, %rd3676;
	xor.b64  	%rd3681, %rd3680, %rd3556;
	mov.b64 	{%r1807, %r1808}, %rd3681;
	mov.b64 	%rd3682, {%r1808, %r1807};
	add.s64 	%rd3683, %rd3682, %rd3533;
	shl.b64 	%rd3684, %rd3533, 1;
	and.b64  	%rd3685, %rd3684, 8589934590;
	and.b64  	%rd3686, %rd3682, 4294967295;
	mad.lo.s64 	%rd3687, %rd3685, %rd3686, %rd3683;
	xor.b64  	%rd3688, %rd3687, %rd3619;
	mov.b64 	{%r1809, %r1810}, %rd3688;
	shf.l.wrap.b32 	%r1811, %r1810, %r1809, 8;
	shf.l.wrap.b32 	%r1812, %r1809, %r1810, 8;
	mov.b64 	%rd3689, {%r1812, %r1811};
	add.s64 	%rd3690, %rd3689, %rd3680;
	shl.b64 	%rd3691, %rd3680, 1;
	and.b64  	%rd3692, %rd3691, 8589934590;
	and.b64  	%rd3693, %rd3689, 4294967295;
	mad.lo.s64 	%rd3694, %rd3693, %rd3692, %rd3690;
	xor.b64  	%rd3695, %rd3694, %rd3682;
	mov.b64 	{%r1813, %r1814}, %rd3695;
	shf.l.wrap.b32 	%r1815, %r1814, %r1813, 16;
	shf.l.wrap.b32 	%r1816, %r1813, %r1814, 16;
	mov.b64 	%rd3696, {%r1816, %r1815};
	add.s64 	%rd3697, %rd3696, %rd3687;
	shl.b64 	%rd3698, %rd3687, 1;
	and.b64  	%rd3699, %rd3698, 8589934590;
	and.b64  	%rd3700, %rd3696, 4294967295;
	mad.lo.s64 	%rd3701, %rd3700, %rd3699, %rd3697;
	xor.b64  	%rd3702, %rd3701, %rd3689;
	mov.b64 	{%r1817, %r1818}, %rd3702;
	shf.l.wrap.b32 	%r1819, %r1817, %r1818, 1;
	shf.l.wrap.b32 	%r1820, %r1818, %r1817, 1;
	mov.b64 	%rd3703, {%r1820, %r1819};
	add.s64 	%rd3704, %rd3535, %rd3610;
	shl.b64 	%rd3705, %rd3610, 1;
	and.b64  	%rd3706, %rd3705, 8589934590;
	and.b64  	%rd3707, %rd3535, 4294967295;
	mad.lo.s64 	%rd3708, %rd3706, %rd3707, %rd3704;
	xor.b64  	%rd3709, %rd3708, %rd3584;
	mov.b64 	{%r1821, %r1822}, %rd3709;
	mov.b64 	%rd3710, {%r1822, %r1821};
	add.s64 	%rd3711, %rd3710, %rd3561;
	shl.b64 	%rd3712, %rd3561, 1;
	and.b64  	%rd3713, %rd3712, 8589934590;
	and.b64  	%rd3714, %rd3710, 4294967295;
	mad.lo.s64 	%rd3715, %rd3713, %rd3714, %rd3711;
	xor.b64  	%rd3716, %rd3715, %rd3535;
	mov.b64 	{%r1823, %r1824}, %rd3716;
	shf.l.wrap.b32 	%r1825, %r1824, %r1823, 8;
	shf.l.wrap.b32 	%r1826, %r1823, %r1824, 8;
	mov.b64 	%rd3717, {%r1826, %r1825};
	add.s64 	%rd3718, %rd3717, %rd3708;
	shl.b64 	%rd3719, %rd3708, 1;
	and.b64  	%rd3720, %rd3719, 8589934590;
	and.b64  	%rd3721, %rd3717, 4294967295;
	mad.lo.s64 	%rd3722, %rd3721, %rd3720, %rd3718;
	xor.b64  	%rd3723, %rd3722, %rd3710;
	mov.b64 	{%r1827, %r1828}, %rd3723;
	shf.l.wrap.b32 	%r1829, %r1828, %r1827, 16;
	shf.l.wrap.b32 	%r1830, %r1827, %r1828, 16;
	mov.b64 	%rd3724, {%r1830, %r1829};
	add.s64 	%rd3725, %rd3724, %rd3715;
	shl.b64 	%rd3726, %rd3715, 1;
	and.b64  	%rd3727, %rd3726, 8589934590;
	and.b64  	%rd3728, %rd3724, 4294967295;
	mad.lo.s64 	%rd3729, %rd3728, %rd3727, %rd3725;
	xor.b64  	%rd3730, %rd3729, %rd3717;
	mov.b64 	{%r1831, %r1832}, %rd3730;
	shf.l.wrap.b32 	%r1833, %r1831, %r1832, 1;
	shf.l.wrap.b32 	%r1834, %r1832, %r1831, 1;
	mov.b64 	%rd3731, {%r1834, %r1833};
	add.s64 	%rd3732, %rd2171, %rd1723;
	shl.b64 	%rd3733, %rd1723, 1;
	and.b64  	%rd3734, %rd3733, 8589934590;
	and.b64  	%rd3735, %rd2171, 4294967295;
	mad.lo.s64 	%rd3736, %rd3734, %rd3735, %rd3732;
	xor.b64  	%rd3737, %rd3736, %rd3063;
	mov.b64 	{%r1835, %r1836}, %rd3737;
	mov.b64 	%rd3738, {%r1836, %r1835};
	add.s64 	%rd3739, %rd3738, %rd2619;
	shl.b64 	%rd3740, %rd2619, 1;
	and.b64  	%rd3741, %rd3740, 8589934590;
	and.b64  	%rd3742, %rd3738, 4294967295;
	mad.lo.s64 	%rd3743, %rd3741, %rd3742, %rd3739;
	xor.b64  	%rd3744, %rd3743, %rd2171;
	mov.b64 	{%r1837, %r1838}, %rd3744;
	shf.l.wrap.b32 	%r1839, %r1838, %r1837, 8;
	shf.l.wrap.b32 	%r1840, %r1837, %r1838, 8;
	mov.b64 	%rd3745, {%r1840, %r1839};
	add.s64 	%rd3746, %rd3745, %rd3736;
	shl.b64 	%rd3747, %rd3736, 1;
	and.b64  	%rd3748, %rd3747, 8589934590;
	and.b64  	%rd3749, %rd3745, 4294967295;
	mad.lo.s64 	%rd3750, %rd3749, %rd3748, %rd3746;
	xor.b64  	%rd3751, %rd3750, %rd3738;
	mov.b64 	{%r1841, %r1842}, %rd3751;
	shf.l.wrap.b32 	%r1843, %r1842, %r1841, 16;
	shf.l.wrap.b32 	%r1844, %r1841, %r1842, 16;
	mov.b64 	%rd3752, {%r1844, %r1843};
	add.s64 	%rd3753, %rd3752, %rd3743;
	shl.b64 	%rd3754, %rd3743, 1;
	and.b64  	%rd3755, %rd3754, 8589934590;
	and.b64  	%rd3756, %rd3752, 4294967295;
	mad.lo.s64 	%rd3757, %rd3756, %rd3755, %rd3753;
	xor.b64  	%rd3758, %rd3757, %rd3745;
	mov.b64 	{%r1845, %r1846}, %rd3758;
	shf.l.wrap.b32 	%r1847, %r1845, %r1846, 1;
	shf.l.wrap.b32 	%r1848, %r1846, %r1845, 1;
	mov.b64 	%rd3759, {%r1848, %r1847};
	add.s64 	%rd3760, %rd2087, %rd1639;
	shl.b64 	%rd3761, %rd1639, 1;
	and.b64  	%rd3762, %rd3761, 8589934590;
	and.b64  	%rd3763, %rd2087, 4294967295;
	mad.lo.s64 	%rd3764, %rd3762, %rd3763, %rd3760;
	xor.b64  	%rd3765, %rd3764, %rd2979;
	mov.b64 	{%r1849, %r1850}, %rd3765;
	mov.b64 	%rd3766, {%r1850, %r1849};
	add.s64 	%rd3767, %rd3766, %rd2535;
	shl.b64 	%rd3768, %rd2535, 1;
	and.b64  	%rd3769, %rd3768, 8589934590;
	and.b64  	%rd3770, %rd3766, 4294967295;
	mad.lo.s64 	%rd3771, %rd3769, %rd3770, %rd3767;
	xor.b64  	%rd3772, %rd3771, %rd2087;
	mov.b64 	{%r1851, %r1852}, %rd3772;
	shf.l.wrap.b32 	%r1853, %r1852, %r1851, 8;
	shf.l.wrap.b32 	%r1854, %r1851, %r1852, 8;
	mov.b64 	%rd3773, {%r1854, %r1853};
	add.s64 	%rd3774, %rd3773, %rd3764;
	shl.b64 	%rd3775, %rd3764, 1;
	and.b64  	%rd3776, %rd3775, 8589934590;
	and.b64  	%rd3777, %rd3773, 4294967295;
	mad.lo.s64 	%rd3778, %rd3777, %rd3776, %rd3774;
	xor.b64  	%rd3779, %rd3778, %rd3766;
	mov.b64 	{%r1855, %r1856}, %rd3779;
	shf.l.wrap.b32 	%r1857, %r1856, %r1855, 16;
	shf.l.wrap.b32 	%r1858, %r1855, %r1856, 16;
	mov.b64 	%rd3780, {%r1858, %r1857};
	add.s64 	%rd3781, %rd3780, %rd3771;
	shl.b64 	%rd3782, %rd3771, 1;
	and.b64  	%rd3783, %rd3782, 8589934590;
	and.b64  	%rd3784, %rd3780, 4294967295;
	mad.lo.s64 	%rd3785, %rd3784, %rd3783, %rd3781;
	xor.b64  	%rd3786, %rd3785, %rd3773;
	mov.b64 	{%r1859, %r1860}, %rd3786;
	shf.l.wrap.b32 	%r1861, %r1859, %r1860, 1;
	shf.l.wrap.b32 	%r1862, %r1860, %r1859, 1;
	mov.b64 	%rd3787, {%r1862, %r1861};
	add.s64 	%rd3788, %rd2395, %rd1947;
	shl.b64 	%rd3789, %rd1947, 1;
	and.b64  	%rd3790, %rd3789, 8589934590;
	and.b64  	%rd3791, %rd2395, 4294967295;
	mad.lo.s64 	%rd3792, %rd3790, %rd3791, %rd3788;
	xor.b64  	%rd3793, %rd3792, %rd3283;
	mov.b64 	{%r1863, %r1864}, %rd3793;
	mov.b64 	%rd3794, {%r1864, %r1863};
	add.s64 	%rd3795, %rd3794, %rd2843;
	shl.b64 	%rd3796, %rd2843, 1;
	and.b64  	%rd3797, %rd3796, 8589934590;
	and.b64  	%rd3798, %rd3794, 4294967295;
	mad.lo.s64 	%rd3799, %rd3797, %rd3798, %rd3795;
	xor.b64  	%rd3800, %rd3799, %rd2395;
	mov.b64 	{%r1865, %r1866}, %rd3800;
	shf.l.wrap.b32 	%r1867, %r1866, %r1865, 8;
	shf.l.wrap.b32 	%r1868, %r1865, %r1866, 8;
	mov.b64 	%rd3801, {%r1868, %r1867};
	add.s64 	%rd3802, %rd3801, %rd3792;
	shl.b64 	%rd3803, %rd3792, 1;
	and.b64  	%rd3804, %rd3803, 8589934590;
	and.b64  	%rd3805, %rd3801, 4294967295;
	mad.lo.s64 	%rd3806, %rd3805, %rd3804, %rd3802;
	xor.b64  	%rd3807, %rd3806, %rd3794;
	mov.b64 	{%r1869, %r1870}, %rd3807;
	shf.l.wrap.b32 	%r1871, %r1870, %r1869, 16;
	shf.l.wrap.b32 	%r1872, %r1869, %r1870, 16;
	mov.b64 	%rd3808, {%r1872, %r1871};
	add.s64 	%rd3809, %rd3808, %rd3799;
	shl.b64 	%rd3810, %rd3799, 1;
	and.b64  	%rd3811, %rd3810, 8589934590;
	and.b64  	%rd3812, %rd3808, 4294967295;
	mad.lo.s64 	%rd3813, %rd3812, %rd3811, %rd3809;
	xor.b64  	%rd3814, %rd3813, %rd3801;
	mov.b64 	{%r1873, %r1874}, %rd3814;
	shf.l.wrap.b32 	%r1875, %r1873, %r1874, 1;
	shf.l.wrap.b32 	%r1876, %r1874, %r1873, 1;
	mov.b64 	%rd3815, {%r1876, %r1875};
	add.s64 	%rd3816, %rd2311, %rd1863;
	shl.b64 	%rd3817, %rd1863, 1;
	and.b64  	%rd3818, %rd3817, 8589934590;
	and.b64  	%rd3819, %rd2311, 4294967295;
	mad.lo.s64 	%rd3820, %rd3818, %rd3819, %rd3816;
	xor.b64  	%rd3821, %rd3820, %rd3199;
	mov.b64 	{%r1877, %r1878}, %rd3821;
	mov.b64 	%rd3822, {%r1878, %r1877};
	add.s64 	%rd3823, %rd3822, %rd2759;
	shl.b64 	%rd3824, %rd2759, 1;
	and.b64  	%rd3825, %rd3824, 8589934590;
	and.b64  	%rd3826, %rd3822, 4294967295;
	mad.lo.s64 	%rd3827, %rd3825, %rd3826, %rd3823;
	xor.b64  	%rd3828, %rd3827, %rd2311;
	mov.b64 	{%r1879, %r1880}, %rd3828;
	shf.l.wrap.b32 	%r1881, %r1880, %r1879, 8;
	shf.l.wrap.b32 	%r1882, %r1879, %r1880, 8;
	mov.b64 	%rd3829, {%r1882, %r1881};
	add.s64 	%rd3830, %rd3829, %rd3820;
	shl.b64 	%rd3831, %rd3820, 1;
	and.b64  	%rd3832, %rd3831, 8589934590;
	and.b64  	%rd3833, %rd3829, 4294967295;
	mad.lo.s64 	%rd3834, %rd3833, %rd3832, %rd3830;
	xor.b64  	%rd3835, %rd3834, %rd3822;
	mov.b64 	{%r1883, %r1884}, %rd3835;
	shf.l.wrap.b32 	%r1885, %r1884, %r1883, 16;
	shf.l.wrap.b32 	%r1886, %r1883, %r1884, 16;
	mov.b64 	%rd3836, {%r1886, %r1885};
	add.s64 	%rd3837, %rd3836, %rd3827;
	shl.b64 	%rd3838, %rd3827, 1;
	and.b64  	%rd3839, %rd3838, 8589934590;
	and.b64  	%rd3840, %rd3836, 4294967295;
	mad.lo.s64 	%rd3841, %rd3840, %rd3839, %rd3837;
	xor.b64  	%rd3842, %rd3841, %rd3829;
	mov.b64 	{%r1887, %r1888}, %rd3842;
	shf.l.wrap.b32 	%r1889, %r1887, %r1888, 1;
	shf.l.wrap.b32 	%r1890, %r1888, %r1887, 1;
	mov.b64 	%rd3843, {%r1890, %r1889};
	add.s64 	%rd3844, %rd3787, %rd3750;
	shl.b64 	%rd3845, %rd3750, 1;
	and.b64  	%rd3846, %rd3845, 8589934590;
	and.b64  	%rd3847, %rd3787, 4294967295;
	mad.lo.s64 	%rd3848, %rd3846, %rd3847, %rd3844;
	xor.b64  	%rd3849, %rd3848, %rd3836;
	mov.b64 	{%r1891, %r1892}, %rd3849;
	mov.b64 	%rd3850, {%r1892, %r1891};
	add.s64 	%rd3851, %rd3850, %rd3813;
	shl.b64 	%rd3852, %rd3813, 1;
	and.b64  	%rd3853, %rd3852, 8589934590;
	and.b64  	%rd3854, %rd3850, 4294967295;
	mad.lo.s64 	%rd3855, %rd3853, %rd3854, %rd3851;
	xor.b64  	%rd3856, %rd3855, %rd3787;
	mov.b64 	{%r1893, %r1894}, %rd3856;
	shf.l.wrap.b32 	%r1895, %r1894, %r1893, 8;
	shf.l.wrap.b32 	%r1896, %r1893, %r1894, 8;
	mov.b64 	%rd3857, {%r1896, %r1895};
	add.s64 	%rd3858, %rd3857, %rd3848;
	shl.b64 	%rd3859, %rd3848, 1;
	and.b64  	%rd3860, %rd3859, 8589934590;
	and.b64  	%rd3861, %rd3857, 4294967295;
	mad.lo.s64 	%rd3862, %rd3861, %rd3860, %rd3858;
	xor.b64  	%rd3863, %rd3862, %rd3850;
	mov.b64 	{%r1897, %r1898}, %rd3863;
	shf.l.wrap.b32 	%r1899, %r1898, %r1897, 16;
	shf.l.wrap.b32 	%r1900, %r1897, %r1898, 16;
	mov.b64 	%rd3864, {%r1900, %r1899};
	add.s64 	%rd3865, %rd3864, %rd3855;
	shl.b64 	%rd3866, %rd3855, 1;
	and.b64  	%rd3867, %rd3866, 8589934590;
	and.b64  	%rd3868, %rd3864, 4294967295;
	mad.lo.s64 	%rd3869, %rd3868, %rd3867, %rd3865;
	xor.b64  	%rd3870, %rd3869, %rd3857;
	mov.b64 	{%r1901, %r1902}, %rd3870;
	shf.l.wrap.b32 	%r1903, %r1901, %r1902, 1;
	shf.l.wrap.b32 	%r1904, %r1902, %r1901, 1;
	mov.b64 	%rd3871, {%r1904, %r1903};
	add.s64 	%rd3872, %rd3815, %rd3778;
	shl.b64 	%rd3873, %rd3778, 1;
	and.b64  	%rd3874, %rd3873, 8589934590;
	and.b64  	%rd3875, %rd3815, 4294967295;
	mad.lo.s64 	%rd3876, %rd3874, %rd3875, %rd3872;
	xor.b64  	%rd3877, %rd3876, %rd3752;
	mov.b64 	{%r1905, %r1906}, %rd3877;
	mov.b64 	%rd3878, {%r1906, %r1905};
	add.s64 	%rd3879, %rd3878, %rd3841;
	shl.b64 	%rd3880, %rd3841, 1;
	and.b64  	%rd3881, %rd3880, 8589934590;
	and.b64  	%rd3882, %rd3878, 4294967295;
	mad.lo.s64 	%rd3883, %rd3881, %rd3882, %rd3879;
	xor.b64  	%rd3884, %rd3883, %rd3815;
	mov.b64 	{%r1907, %r1908}, %rd3884;
	shf.l.wrap.b32 	%r1909, %r1908, %r1907, 8;
	shf.l.wrap.b32 	%r1910, %r1907, %r1908, 8;
	mov.b64 	%rd3885, {%r1910, %r1909};
	add.s64 	%rd3886, %rd3885, %rd3876;
	shl.b64 	%rd3887, %rd3876, 1;
	and.b64  	%rd3888, %rd3887, 8589934590;
	and.b64  	%rd3889, %rd3885, 4294967295;
	mad.lo.s64 	%rd3890, %rd3889, %rd3888, %rd3886;
	xor.b64  	%rd3891, %rd3890, %rd3878;
	mov.b64 	{%r1911, %r1912}, %rd3891;
	shf.l.wrap.b32 	%r1913, %r1912, %r1911, 16;
	shf.l.wrap.b32 	%r1914, %r1911, %r1912, 16;
	mov.b64 	%rd3892, {%r1914, %r1913};
	add.s64 	%rd3893, %rd3892, %rd3883;
	shl.b64 	%rd3894, %rd3883, 1;
	and.b64  	%rd3895, %rd3894, 8589934590;
	and.b64  	%rd3896, %rd3892, 4294967295;
	mad.lo.s64 	%rd3897, %rd3896, %rd3895, %rd3893;
	xor.b64  	%rd3898, %rd3897, %rd3885;
	mov.b64 	{%r1915, %r1916}, %rd3898;
	shf.l.wrap.b32 	%r1917, %r1915, %r1916, 1;
	shf.l.wrap.b32 	%r1918, %r1916, %r1915, 1;
	mov.b64 	%rd3899, {%r1918, %r1917};
	add.s64 	%rd3900, %rd3843, %rd3806;
	shl.b64 	%rd3901, %rd3806, 1;
	and.b64  	%rd3902, %rd3901, 8589934590;
	and.b64  	%rd3903, %rd3843, 4294967295;
	mad.lo.s64 	%rd3904, %rd3902, %rd3903, %rd3900;
	xor.b64  	%rd3905, %rd3904, %rd3780;
	mov.b64 	{%r1919, %r1920}, %rd3905;
	mov.b64 	%rd3906, {%r1920, %r1919};
	add.s64 	%rd3907, %rd3906, %rd3757;
	shl.b64 	%rd3908, %rd3757, 1;
	and.b64  	%rd3909, %rd3908, 8589934590;
	and.b64  	%rd3910, %rd3906, 4294967295;
	mad.lo.s64 	%rd3911, %rd3909, %rd3910, %rd3907;
	xor.b64  	%rd3912, %rd3911, %rd3843;
	mov.b64 	{%r1921, %r1922}, %rd3912;
	shf.l.wrap.b32 	%r1923, %r1922, %r1921, 8;
	shf.l.wrap.b32 	%r1924, %r1921, %r1922, 8;
	mov.b64 	%rd3913, {%r1924, %r1923};
	add.s64 	%rd3914, %rd3913, %rd3904;
	shl.b64 	%rd3915, %rd3904, 1;
	and.b64  	%rd3916, %rd3915, 8589934590;
	and.b64  	%rd3917, %rd3913, 4294967295;
	mad.lo.s64 	%rd3918, %rd3917, %rd3916, %rd3914;
	xor.b64  	%rd3919, %rd3918, %rd3906;
	mov.b64 	{%r1925, %r1926}, %rd3919;
	shf.l.wrap.b32 	%r1927, %r1926, %r1925, 16;
	shf.l.wrap.b32 	%r1928, %r1925, %r1926, 16;
	mov.b64 	%rd3920, {%r1928, %r1927};
	add.s64 	%rd3921, %rd3920, %rd3911;
	shl.b64 	%rd3922, %rd3911, 1;
	and.b64  	%rd3923, %rd3922, 8589934590;
	and.b64  	%rd3924, %rd3920, 4294967295;
	mad.lo.s64 	%rd3925, %rd3924, %rd3923, %rd3921;
	xor.b64  	%rd3926, %rd3925, %rd3913;
	mov.b64 	{%r1929, %r1930}, %rd3926;
	shf.l.wrap.b32 	%r1931, %r1929, %r1930, 1;
	shf.l.wrap.b32 	%r1932, %r1930, %r1929, 1;
	mov.b64 	%rd3927, {%r1932, %r1931};
	add.s64 	%rd3928, %rd3759, %rd3834;
	shl.b64 	%rd3929, %rd3834, 1;
	and.b64  	%rd3930, %rd3929, 8589934590;
	and.b64  	%rd3931, %rd3759, 4294967295;
	mad.lo.s64 	%rd3932, %rd3930, %rd3931, %rd3928;
	xor.b64  	%rd3933, %rd3932, %rd3808;
	mov.b64 	{%r1933, %r1934}, %rd3933;
	mov.b64 	%rd3934, {%r1934, %r1933};
	add.s64 	%rd3935, %rd3934, %rd3785;
	shl.b64 	%rd3936, %rd3785, 1;
	and.b64  	%rd3937, %rd3936, 8589934590;
	and.b64  	%rd3938, %rd3934, 4294967295;
	mad.lo.s64 	%rd3939, %rd3937, %rd3938, %rd3935;
	xor.b64  	%rd3940, %rd3939, %rd3759;
	mov.b64 	{%r1935, %r1936}, %rd3940;
	shf.l.wrap.b32 	%r1937, %r1936, %r1935, 8;
	shf.l.wrap.b32 	%r1938, %r1935, %r1936, 8;
	mov.b64 	%rd3941, {%r1938, %r1937};
	add.s64 	%rd3942, %rd3941, %rd3932;
	shl.b64 	%rd3943, %rd3932, 1;
	and.b64  	%rd3944, %rd3943, 8589934590;
	and.b64  	%rd3945, %rd3941, 4294967295;
	mad.lo.s64 	%rd3946, %rd3945, %rd3944, %rd3942;
	xor.b64  	%rd3947, %rd3946, %rd3934;
	mov.b64 	{%r1939, %r1940}, %rd3947;
	shf.l.wrap.b32 	%r1941, %r1940, %r1939, 16;
	shf.l.wrap.b32 	%r1942, %r1939, %r1940, 16;
	mov.b64 	%rd3948, {%r1942, %r1941};
	add.s64 	%rd3949, %rd3948, %rd3939;
	shl.b64 	%rd3950, %rd3939, 1;
	and.b64  	%rd3951, %rd3950, 8589934590;
	and.b64  	%rd3952, %rd3948, 4294967295;
	mad.lo.s64 	%rd3953, %rd3952, %rd3951, %rd3949;
	xor.b64  	%rd3954, %rd3953, %rd3941;
	mov.b64 	{%r1943, %r1944}, %rd3954;
	shf.l.wrap.b32 	%r1945, %r1943, %r1944, 1;
	shf.l.wrap.b32 	%r1946, %r1944, %r1943, 1;
	mov.b64 	%rd3955, {%r1946, %r1945};
	add.s64 	%rd3956, %rd2115, %rd1667;
	shl.b64 	%rd3957, %rd1667, 1;
	and.b64  	%rd3958, %rd3957, 8589934590;
	and.b64  	%rd3959, %rd2115, 4294967295;
	mad.lo.s64 	%rd3960, %rd3958, %rd3959, %rd3956;
	xor.b64  	%rd3961, %rd3960, %rd3007;
	mov.b64 	{%r1947, %r1948}, %rd3961;
	mov.b64 	%rd3962, {%r1948, %r1947};
	add.s64 	%rd3963, %rd3962, %rd2563;
	shl.b64 	%rd3964, %rd2563, 1;
	and.b64  	%rd3965, %rd3964, 8589934590;
	and.b64  	%rd3966, %rd3962, 4294967295;
	mad.lo.s64 	%rd3967, %rd3965, %rd3966, %rd3963;
	xor.b64  	%rd3968, %rd3967, %rd2115;
	mov.b64 	{%r1949, %r1950}, %rd3968;
	shf.l.wrap.b32 	%r1951, %r1950, %r1949, 8;
	shf.l.wrap.b32 	%r1952, %r1949, %r1950, 8;
	mov.b64 	%rd3969, {%r1952, %r1951};
	add.s64 	%rd3970, %rd3969, %rd3960;
	shl.b64 	%rd3971, %rd3960, 1;
	and.b64  	%rd3972, %rd3971, 8589934590;
	and.b64  	%rd3973, %rd3969, 4294967295;
	mad.lo.s64 	%rd3974, %rd3973, %rd3972, %rd3970;
	xor.b64  	%rd3975, %rd3974, %rd3962;
	mov.b64 	{%r1953, %r1954}, %rd3975;
	shf.l.wrap.b32 	%r1955, %r1954, %r1953, 16;
	shf.l.wrap.b32 	%r1956, %r1953, %r1954, 16;
	mov.b64 	%rd3976, {%r1956, %r1955};
	add.s64 	%rd3977, %rd3976, %rd3967;
	shl.b64 	%rd3978, %rd3967, 1;
	and.b64  	%rd3979, %rd3978, 8589934590;
	and.b64  	%rd3980, %rd3976, 4294967295;
	mad.lo.s64 	%rd3981, %rd3980, %rd3979, %rd3977;
	xor.b64  	%rd3982, %rd3981, %rd3969;
	mov.b64 	{%r1957, %r1958}, %rd3982;
	shf.l.wrap.b32 	%r1959, %r1957, %r1958, 1;
	shf.l.wrap.b32 	%r1960, %r1958, %r1957, 1;
	mov.b64 	%rd3983, {%r1960, %r1959};
	add.s64 	%rd3984, %rd2143, %rd1695;
	shl.b64 	%rd3985, %rd1695, 1;
	and.b64  	%rd3986, %rd3985, 8589934590;
	and.b64  	%rd3987, %rd2143, 4294967295;
	mad.lo.s64 	%rd3988, %rd3986, %rd3987, %rd3984;
	xor.b64  	%rd3989, %rd3988, %rd3035;
	mov.b64 	{%r1961, %r1962}, %rd3989;
	mov.b64 	%rd3990, {%r1962, %r1961};
	add.s64 	%rd3991, %rd3990, %rd2591;
	shl.b64 	%rd3992, %rd2591, 1;
	and.b64  	%rd3993, %rd3992, 8589934590;
	and.b64  	%rd3994, %rd3990, 4294967295;
	mad.lo.s64 	%rd3995, %rd3993, %rd3994, %rd3991;
	xor.b64  	%rd3996, %rd3995, %rd2143;
	mov.b64 	{%r1963, %r1964}, %rd3996;
	shf.l.wrap.b32 	%r1965, %r1964, %r1963, 8;
	shf.l.wrap.b32 	%r1966, %r1963, %r1964, 8;
	mov.b64 	%rd3997, {%r1966, %r1965};
	add.s64 	%rd3998, %rd3997, %rd3988;
	shl.b64 	%rd3999, %rd3988, 1;
	and.b64  	%rd4000, %rd3999, 8589934590;
	and.b64  	%rd4001, %rd3997, 4294967295;
	mad.lo.s64 	%rd4002, %rd4001, %rd4000, %rd3998;
	xor.b64  	%rd4003, %rd4002, %rd3990;
	mov.b64 	{%r1967, %r1968}, %rd4003;
	shf.l.wrap.b32 	%r1969, %r1968, %r1967, 16;
	shf.l.wrap.b32 	%r1970, %r1967, %r1968, 16;
	mov.b64 	%rd4004, {%r1970, %r1969};
	add.s64 	%rd4005, %rd4004, %rd3995;
	shl.b64 	%rd4006, %rd3995, 1;
	and.b64  	%rd4007, %rd4006, 8589934590;
	and.b64  	%rd4008, %rd4004, 4294967295;
	mad.lo.s64 	%rd4009, %rd4008, %rd4007, %rd4005;
	xor.b64  	%rd4010, %rd4009, %rd3997;
	mov.b64 	{%r1971, %r1972}, %rd4010;
	shf.l.wrap.b32 	%r1973, %r1971, %r1972, 1;
	shf.l.wrap.b32 	%r1974, %r1972, %r1971, 1;
	mov.b64 	%rd4011, {%r1974, %r1973};
	add.s64 	%rd4012, %rd2339, %rd1891;
	shl.b64 	%rd4013, %rd1891, 1;
	and.b64  	%rd4014, %rd4013, 8589934590;
	and.b64  	%rd4015, %rd2339, 4294967295;
	mad.lo.s64 	%rd4016, %rd4014, %rd4015, %rd4012;
	xor.b64  	%rd4017, %rd4016, %rd3227;
	mov.b64 	{%r1975, %r1976}, %rd4017;
	mov.b64 	%rd4018, {%r1976, %r1975};
	add.s64 	%rd4019, %rd4018, %rd2787;
	shl.b64 	%rd4020, %rd2787, 1;
	and.b64  	%rd4021, %rd4020, 8589934590;
	and.b64  	%rd4022, %rd4018, 4294967295;
	mad.lo.s64 	%rd4023, %rd4021, %rd4022, %rd4019;
	xor.b64  	%rd4024, %rd4023, %rd2339;
	mov.b64 	{%r1977, %r1978}, %rd4024;
	shf.l.wrap.b32 	%r1979, %r1978, %r1977, 8;
	shf.l.wrap.b32 	%r1980, %r1977, %r1978, 8;
	mov.b64 	%rd4025, {%r1980, %r1979};
	add.s64 	%rd4026, %rd4025, %rd4016;
	shl.b64 	%rd4027, %rd4016, 1;
	and.b64  	%rd4028, %rd4027, 8589934590;
	and.b64  	%rd4029, %rd4025, 4294967295;
	mad.lo.s64 	%rd4030, %rd4029, %rd4028, %rd4026;
	xor.b64  	%rd4031, %rd4030, %rd4018;
	mov.b64 	{%r1981, %r1982}, %rd4031;
	shf.l.wrap.b32 	%r1983, %r1982, %r1981, 16;
	shf.l.wrap.b32 	%r1984, %r1981, %r1982, 16;
	mov.b64 	%rd4032, {%r1984, %r1983};
	add.s64 	%rd4033, %rd4032, %rd4023;
	shl.b64 	%rd4034, %rd4023, 1;
	and.b64  	%rd4035, %rd4034, 8589934590;
	and.b64  	%rd4036, %rd4032, 4294967295;
	mad.lo.s64 	%rd4037, %rd4036, %rd4035, %rd4033;
	xor.b64  	%rd4038, %rd4037, %rd4025;
	mov.b64 	{%r1985, %r1986}, %rd4038;
	shf.l.wrap.b32 	%r1987, %r1985, %r1986, 1;
	shf.l.wrap.b32 	%r1988, %r1986, %r1985, 1;
	mov.b64 	%rd4039, {%r1988, %r1987};
	add.s64 	%rd4040, %rd2367, %rd1919;
	shl.b64 	%rd4041, %rd1919, 1;
	and.b64  	%rd4042, %rd4041, 8589934590;
	and.b64  	%rd4043, %rd2367, 4294967295;
	mad.lo.s64 	%rd4044, %rd4042, %rd4043, %rd4040;
	xor.b64  	%rd4045, %rd4044, %rd3255;
	mov.b64 	{%r1989, %r1990}, %rd4045;
	mov.b64 	%rd4046, {%r1990, %r1989};
	add.s64 	%rd4047, %rd4046, %rd2815;
	shl.b64 	%rd4048, %rd2815, 1;
	and.b64  	%rd4049, %rd4048, 8589934590;
	and.b64  	%rd4050, %rd4046, 4294967295;
	mad.lo.s64 	%rd4051, %rd4049, %rd4050, %rd4047;
	xor.b64  	%rd4052, %rd4051, %rd2367;
	mov.b64 	{%r1991, %r1992}, %rd4052;
	shf.l.wrap.b32 	%r1993, %r1992, %r1991, 8;
	shf.l.wrap.b32 	%r1994, %r1991, %r1992, 8;
	mov.b64 	%rd4053, {%r1994, %r1993};
	add.s64 	%rd4054, %rd4053, %rd4044;
	shl.b64 	%rd4055, %rd4044, 1;
	and.b64  	%rd4056, %rd4055, 8589934590;
	and.b64  	%rd4057, %rd4053, 4294967295;
	mad.lo.s64 	%rd4058, %rd4057, %rd4056, %rd4054;
	xor.b64  	%rd4059, %rd4058, %rd4046;
	mov.b64 	{%r1995, %r1996}, %rd4059;
	shf.l.wrap.b32 	%r1997, %r1996, %r1995, 16;
	shf.l.wrap.b32 	%r1998, %r1995, %r1996, 16;
	mov.b64 	%rd4060, {%r1998, %r1997};
	add.s64 	%rd4061, %rd4060, %rd4051;
	shl.b64 	%rd4062, %rd4051, 1;
	and.b64  	%rd4063, %rd4062, 8589934590;
	and.b64  	%rd4064, %rd4060, 4294967295;
	mad.lo.s64 	%rd4065, %rd4064, %rd4063, %rd4061;
	xor.b64  	%rd4066, %rd4065, %rd4053;
	mov.b64 	{%r1999, %r2000}, %rd4066;
	shf.l.wrap.b32 	%r2001, %r1999, %r2000, 1;
	shf.l.wrap.b32 	%r2002, %r2000, %r1999, 1;
	mov.b64 	%rd4067, {%r2002, %r2001};
	add.s64 	%rd4068, %rd4011, %rd3974;
	shl.b64 	%rd4069, %rd3974, 1;
	and.b64  	%rd4070, %rd4069, 8589934590;
	and.b64  	%rd4071, %rd4011, 4294967295;
	mad.lo.s64 	%rd4072, %rd4070, %rd4071, %rd4068;
	xor.b64  	%rd4073, %rd4072, %rd4060;
	mov.b64 	{%r2003, %r2004}, %rd4073;
	mov.b64 	%rd4074, {%r2004, %r2003};
	add.s64 	%rd4075, %rd4074, %rd4037;
	shl.b64 	%rd4076, %rd4037, 1;
	and.b64  	%rd4077, %rd4076, 8589934590;
	and.b64  	%rd4078, %rd4074, 4294967295;
	mad.lo.s64 	%rd4079, %rd4077, %rd4078, %rd4075;
	xor.b64  	%rd4080, %rd4079, %rd4011;
	mov.b64 	{%r2005, %r2006}, %rd4080;
	shf.l.wrap.b32 	%r2007, %r2006, %r2005, 8;
	shf.l.wrap.b32 	%r2008, %r2005, %r2006, 8;
	mov.b64 	%rd4081, {%r2008, %r2007};
	add.s64 	%rd4082, %rd4081, %rd4072;
	shl.b64 	%rd4083, %rd4072, 1;
	and.b64  	%rd4084, %rd4083, 8589934590;
	and.b64  	%rd4085, %rd4081, 4294967295;
	mad.lo.s64 	%rd4086, %rd4085, %rd4084, %rd4082;
	xor.b64  	%rd4087, %rd4086, %rd4074;
	mov.b64 	{%r2009, %r2010}, %rd4087;
	shf.l.wrap.b32 	%r2011, %r2010, %r2009, 16;
	shf.l.wrap.b32 	%r2012, %r2009, %r2010, 16;
	mov.b64 	%rd4088, {%r2012, %r2011};
	add.s64 	%rd4089, %rd4088, %rd4079;
	shl.b64 	%rd4090, %rd4079, 1;
	and.b64  	%rd4091, %rd4090, 8589934590;
	and.b64  	%rd4092, %rd4088, 4294967295;
	mad.lo.s64 	%rd4093, %rd4092, %rd4091, %rd4089;
	xor.b64  	%rd4094, %rd4093, %rd4081;
	mov.b64 	{%r2013, %r2014}, %rd4094;
	shf.l.wrap.b32 	%r2015, %r2013, %r2014, 1;
	shf.l.wrap.b32 	%r2016, %r2014, %r2013, 1;
	mov.b64 	%rd4095, {%r2016, %r2015};
	add.s64 	%rd4096, %rd4039, %rd4002;
	shl.b64 	%rd4097, %rd4002, 1;
	and.b64  	%rd4098, %rd4097, 8589934590;
	and.b64  	%rd4099, %rd4039, 4294967295;
	mad.lo.s64 	%rd4100, %rd4098, %rd4099, %rd4096;
	xor.b64  	%rd4101, %rd4100, %rd3976;
	mov.b64 	{%r2017, %r2018}, %rd4101;
	mov.b64 	%rd4102, {%r2018, %r2017};
	add.s64 	%rd4103, %rd4102, %rd4065;
	shl.b64 	%rd4104, %rd4065, 1;
	and.b64  	%rd4105, %rd4104, 8589934590;
	and.b64  	%rd4106, %rd4102, 4294967295;
	mad.lo.s64 	%rd4107, %rd4105, %rd4106, %rd4103;
	xor.b64  	%rd4108, %rd4107, %rd4039;
	mov.b64 	{%r2019, %r2020}, %rd4108;
	shf.l.wrap.b32 	%r2021, %r2020, %r2019, 8;
	shf.l.wrap.b32 	%r2022, %r2019, %r2020, 8;
	mov.b64 	%rd4109, {%r2022, %r2021};
	add.s64 	%rd4110, %rd4109, %rd4100;
	shl.b64 	%rd4111, %rd4100, 1;
	and.b64  	%rd4112, %rd4111, 8589934590;
	and.b64  	%rd4113, %rd4109, 4294967295;
	mad.lo.s64 	%rd4114, %rd4113, %rd4112, %rd4110;
	xor.b64  	%rd4115, %rd4114, %rd4102;
	mov.b64 	{%r2023, %r2024}, %rd4115;
	shf.l.wrap.b32 	%r2025, %r2024, %r2023, 16;
	shf.l.wrap.b32 	%r2026, %r2023, %r2024, 16;
	mov.b64 	%rd4116, {%r2026, %r2025};
	add.s64 	%rd4117, %rd4116, %rd4107;
	shl.b64 	%rd4118, %rd4107, 1;
	and.b64  	%rd4119, %rd4118, 8589934590;
	and.b64  	%rd4120, %rd4116, 4294967295;
	mad.lo.s64 	%rd4121, %rd4120, %rd4119, %rd4117;
	xor.b64  	%rd4122, %rd4121, %rd4109;
	mov.b64 	{%r2027, %r2028}, %rd4122;
	shf.l.wrap.b32 	%r2029, %r2027, %r2028, 1;
	shf.l.wrap.b32 	%r2030, %r2028, %r2027, 1;
	mov.b64 	%rd4123, {%r2030, %r2029};
	add.s64 	%rd4124, %rd4067, %rd4030;
	shl.b64 	%rd4125, %rd4030, 1;
	and.b64  	%rd4126, %rd4125, 8589934590;
	and.b64  	%rd4127, %rd4067, 4294967295;
	mad.lo.s64 	%rd4128, %rd4126, %rd4127, %rd4124;
	xor.b64  	%rd4129, %rd4128, %rd4004;
	mov.b64 	{%r2031, %r2032}, %rd4129;
	mov.b64 	%rd4130, {%r2032, %r2031};
	add.s64 	%rd4131, %rd4130, %rd3981;
	shl.b64 	%rd4132, %rd3981, 1;
	and.b64  	%rd4133, %rd4132, 8589934590;
	and.b64  	%rd4134, %rd4130, 4294967295;
	mad.lo.s64 	%rd4135, %rd4133, %rd4134, %rd4131;
	xor.b64  	%rd4136, %rd4135, %rd4067;
	mov.b64 	{%r2033, %r2034}, %rd4136;
	shf.l.wrap.b32 	%r2035, %r2034, %r2033, 8;
	shf.l.wrap.b32 	%r2036, %r2033, %r2034, 8;
	mov.b64 	%rd4137, {%r2036, %r2035};
	add.s64 	%rd4138, %rd4137, %rd4128;
	shl.b64 	%rd4139, %rd4128, 1;
	and.b64  	%rd4140, %rd4139, 8589934590;
	and.b64  	%rd4141, %rd4137, 4294967295;
	mad.lo.s64 	%rd4142, %rd4141, %rd4140, %rd4138;
	xor.b64  	%rd4143, %rd4142, %rd4130;
	mov.b64 	{%r2037, %r2038}, %rd4143;
	shf.l.wrap.b32 	%r2039, %r2038, %r2037, 16;
	shf.l.wrap.b32 	%r2040, %r2037, %r2038, 16;
	mov.b64 	%rd4144, {%r2040, %r2039};
	add.s64 	%rd4145, %rd4144, %rd4135;
	shl.b64 	%rd4146, %rd4135, 1;
	and.b64  	%rd4147, %rd4146, 8589934590;
	and.b64  	%rd4148, %rd4144, 4294967295;
	mad.lo.s64 	%rd4149, %rd4148, %rd4147, %rd4145;
	xor.b64  	%rd4150, %rd4149, %rd4137;
	mov.b64 	{%r2041, %r2042}, %rd4150;
	shf.l.wrap.b32 	%r2043, %r2041, %r2042, 1;
	shf.l.wrap.b32 	%r2044, %r2042, %r2041, 1;
	mov.b64 	%rd4151, {%r2044, %r2043};
	add.s64 	%rd4152, %rd3983, %rd4058;
	shl.b64 	%rd4153, %rd4058, 1;
	and.b64  	%rd4154, %rd4153, 8589934590;
	and.b64  	%rd4155, %rd3983, 4294967295;
	mad.lo.s64 	%rd4156, %rd4154, %rd4155, %rd4152;
	xor.b64  	%rd4157, %rd4156, %rd4032;
	mov.b64 	{%r2045, %r2046}, %rd4157;
	mov.b64 	%rd4158, {%r2046, %r2045};
	add.s64 	%rd4159, %rd4158, %rd4009;
	shl.b64 	%rd4160, %rd4009, 1;
	and.b64  	%rd4161, %rd4160, 8589934590;
	and.b64  	%rd4162, %rd4158, 4294967295;
	mad.lo.s64 	%rd4163, %rd4161, %rd4162, %rd4159;
	xor.b64  	%rd4164, %rd4163, %rd3983;
	mov.b64 	{%r2047, %r2048}, %rd4164;
	shf.l.wrap.b32 	%r2049, %r2048, %r2047, 8;
	shf.l.wrap.b32 	%r2050, %r2047, %r2048, 8;
	mov.b64 	%rd4165, {%r2050, %r2049};
	add.s64 	%rd4166, %rd4165, %rd4156;
	shl.b64 	%rd4167, %rd4156, 1;
	and.b64  	%rd4168, %rd4167, 8589934590;
	and.b64  	%rd4169, %rd4165, 4294967295;
	mad.lo.s64 	%rd4170, %rd4169, %rd4168, %rd4166;
	xor.b64  	%rd4171, %rd4170, %rd4158;
	mov.b64 	{%r2051, %r2052}, %rd4171;
	shf.l.wrap.b32 	%r2053, %r2052, %r2051, 16;
	shf.l.wrap.b32 	%r2054, %r2051, %r2052, 16;
	mov.b64 	%rd4172, {%r2054, %r2053};
	add.s64 	%rd4173, %rd4172, %rd4163;
	shl.b64 	%rd4174, %rd4163, 1;
	and.b64  	%rd4175, %rd4174, 8589934590;
	and.b64  	%rd4176, %rd4172, 4294967295;
	mad.lo.s64 	%rd4177, %rd4176, %rd4175, %rd4173;
	xor.b64  	%rd4178, %rd4177, %rd4165;
	mov.b64 	{%r2055, %r2056}, %rd4178;
	shf.l.wrap.b32 	%r2057, %r2055, %r2056, 1;
	shf.l.wrap.b32 	%r2058, %r2056, %r2055, 1;
	mov.b64 	%rd4179, {%r2058, %r2057};
	add.s64 	%rd4180, %rd2141, %rd1693;
	shl.b64 	%rd4181, %rd1693, 1;
	and.b64  	%rd4182, %rd4181, 8589934590;
	and.b64  	%rd4183, %rd2141, 4294967295;
	mad.lo.s64 	%rd4184, %rd4182, %rd4183, %rd4180;
	xor.b64  	%rd4185, %rd4184, %rd3033;
	mov.b64 	{%r2059, %r2060}, %rd4185;
	mov.b64 	%rd4186, {%r2060, %r2059};
	add.s64 	%rd4187, %rd4186, %rd2589;
	shl.b64 	%rd4188, %rd2589, 1;
	and.b64  	%rd4189, %rd4188, 8589934590;
	and.b64  	%rd4190, %rd4186, 4294967295;
	mad.lo.s64 	%rd4191, %rd4189, %rd4190, %rd4187;
	xor.b64  	%rd4192, %rd4191, %rd2141;
	mov.b64 	{%r2061, %r2062}, %rd4192;
	shf.l.wrap.b32 	%r2063, %r2062, %r2061, 8;
	shf.l.wrap.b32 	%r2064, %r2061, %r2062, 8;
	mov.b64 	%rd4193, {%r2064, %r2063};
	add.s64 	%rd4194, %rd4193, %rd4184;
	shl.b64 	%rd4195, %rd4184, 1;
	and.b64  	%rd4196, %rd4195, 8589934590;
	and.b64  	%rd4197, %rd4193, 4294967295;
	mad.lo.s64 	%rd4198, %rd4197, %rd4196, %rd4194;
	xor.b64  	%rd4199, %rd4198, %rd4186;
	mov.b64 	{%r2065, %r2066}, %rd4199;
	shf.l.wrap.b32 	%r2067, %r2066, %r2065, 16;
	shf.l.wrap.b32 	%r2068, %r2065, %r2066, 16;
	mov.b64 	%rd4200, {%r2068, %r2067};
	add.s64 	%rd4201, %rd4200, %rd4191;
	shl.b64 	%rd4202, %rd4191, 1;
	and.b64  	%rd4203, %rd4202, 8589934590;
	and.b64  	%rd4204, %rd4200, 4294967295;
	mad.lo.s64 	%rd4205, %rd4204, %rd4203, %rd4201;
	xor.b64  	%rd4206, %rd4205, %rd4193;
	mov.b64 	{%r2069, %r2070}, %rd4206;
	shf.l.wrap.b32 	%r2071, %r2069, %r2070, 1;
	shf.l.wrap.b32 	%r2072, %r2070, %r2069, 1;
	mov.b64 	%rd4207, {%r2072, %r2071};
	add.s64 	%rd4208, %rd2169, %rd1721;
	shl.b64 	%rd4209, %rd1721, 1;
	and.b64  	%rd4210, %rd4209, 8589934590;
	and.b64  	%rd4211, %rd2169, 4294967295;
	mad.lo.s64 	%rd4212, %rd4210, %rd4211, %rd4208;
	xor.b64  	%rd4213, %rd4212, %rd3061;
	mov.b64 	{%r2073, %r2074}, %rd4213;
	mov.b64 	%rd4214, {%r2074, %r2073};
	add.s64 	%rd4215, %rd4214, %rd2617;
	shl.b64 	%rd4216, %rd2617, 1;
	and.b64  	%rd4217, %rd4216, 8589934590;
	and.b64  	%rd4218, %rd4214, 4294967295;
	mad.lo.s64 	%rd4219, %rd4217, %rd4218, %rd4215;
	xor.b64  	%rd4220, %rd4219, %rd2169;
	mov.b64 	{%r2075, %r2076}, %rd4220;
	shf.l.wrap.b32 	%r2077, %r2076, %r2075, 8;
	shf.l.wrap.b32 	%r2078, %r2075, %r2076, 8;
	mov.b64 	%rd4221, {%r2078, %r2077};
	add.s64 	%rd4222, %rd4221, %rd4212;
	shl.b64 	%rd4223, %rd4212, 1;
	and.b64  	%rd4224, %rd4223, 8589934590;
	and.b64  	%rd4225, %rd4221, 4294967295;
	mad.lo.s64 	%rd4226, %rd4225, %rd4224, %rd4222;
	xor.b64  	%rd4227, %rd4226, %rd4214;
	mov.b64 	{%r2079, %r2080}, %rd4227;
	shf.l.wrap.b32 	%r2081, %r2080, %r2079, 16;
	shf.l.wrap.b32 	%r2082, %r2079, %r2080, 16;
	mov.b64 	%rd4228, {%r2082, %r2081};
	add.s64 	%rd4229, %rd4228, %rd4219;
	shl.b64 	%rd4230, %rd4219, 1;
	and.b64  	%rd4231, %rd4230, 8589934590;
	and.b64  	%rd4232, %rd4228, 4294967295;
	mad.lo.s64 	%rd4233, %rd4232, %rd4231, %rd4229;
	xor.b64  	%rd4234, %rd4233, %rd4221;
	mov.b64 	{%r2083, %r2084}, %rd4234;
	shf.l.wrap.b32 	%r2085, %r2083, %r2084, 1;
	shf.l.wrap.b32 	%r2086, %r2084, %r2083, 1;
	mov.b64 	%rd4235, {%r2086, %r2085};
	add.s64 	%rd4236, %rd2365, %rd1917;
	shl.b64 	%rd4237, %rd1917, 1;
	and.b64  	%rd4238, %rd4237, 8589934590;
	and.b64  	%rd4239, %rd2365, 4294967295;
	mad.lo.s64 	%rd4240, %rd4238, %rd4239, %rd4236;
	xor.b64  	%rd4241, %rd4240, %rd3253;
	mov.b64 	{%r2087, %r2088}, %rd4241;
	mov.b64 	%rd4242, {%r2088, %r2087};
	add.s64 	%rd4243, %rd4242, %rd2813;
	shl.b64 	%rd4244, %rd2813, 1;
	and.b64  	%rd4245, %rd4244, 8589934590;
	and.b64  	%rd4246, %rd4242, 4294967295;
	mad.lo.s64 	%rd4247, %rd4245, %rd4246, %rd4243;
	xor.b64  	%rd4248, %rd4247, %rd2365;
	mov.b64 	{%r2089, %r2090}, %rd4248;
	shf.l.wrap.b32 	%r2091, %r2090, %r2089, 8;
	shf.l.wrap.b32 	%r2092, %r2089, %r2090, 8;
	mov.b64 	%rd4249, {%r2092, %r2091};
	add.s64 	%rd4250, %rd4249, %rd4240;
	shl.b64 	%rd4251, %rd4240, 1;
	and.b64  	%rd4252, %rd4251, 8589934590;
	and.b64  	%rd4253, %rd4249, 4294967295;
	mad.lo.s64 	%rd4254, %rd4253, %rd4252, %rd4250;
	xor.b64  	%rd4255, %rd4254, %rd4242;
	mov.b64 	{%r2093, %r2094}, %rd4255;
	shf.l.wrap.b32 	%r2095, %r2094, %r2093, 16;
	shf.l.wrap.b32 	%r2096, %r2093, %r2094, 16;
	mov.b64 	%rd4256, {%r2096, %r2095};
	add.s64 	%rd4257, %rd4256, %rd4247;
	shl.b64 	%rd4258, %rd4247, 1;
	and.b64  	%rd4259, %rd4258, 8589934590;
	and.b64  	%rd4260, %rd4256, 4294967295;
	mad.lo.s64 	%rd4261, %rd4260, %rd4259, %rd4257;
	xor.b64  	%rd4262, %rd4261, %rd4249;
	mov.b64 	{%r2097, %r2098}, %rd4262;
	shf.l.wrap.b32 	%r2099, %r2097, %r2098, 1;
	shf.l.wrap.b32 	%r2100, %r2098, %r2097, 1;
	mov.b64 	%rd4263, {%r2100, %r2099};
	add.s64 	%rd4264, %rd2393, %rd1945;
	shl.b64 	%rd4265, %rd1945, 1;
	and.b64  	%rd4266, %rd4265, 8589934590;
	and.b64  	%rd4267, %rd2393, 4294967295;
	mad.lo.s64 	%rd4268, %rd4266, %rd4267, %rd4264;
	xor.b64  	%rd4269, %rd4268, %rd3281;
	mov.b64 	{%r2101, %r2102}, %rd4269;
	mov.b64 	%rd4270, {%r2102, %r2101};
	add.s64 	%rd4271, %rd4270, %rd2841;
	shl.b64 	%rd4272, %rd2841, 1;
	and.b64  	%rd4273, %rd4272, 8589934590;
	and.b64  	%rd4274, %rd4270, 4294967295;
	mad.lo.s64 	%rd4275, %rd4273, %rd4274, %rd4271;
	xor.b64  	%rd4276, %rd4275, %rd2393;
	mov.b64 	{%r2103, %r2104}, %rd4276;
	shf.l.wrap.b32 	%r2105, %r2104, %r2103, 8;
	shf.l.wrap.b32 	%r2106, %r2103, %r2104, 8;
	mov.b64 	%rd4277, {%r2106, %r2105};
	add.s64 	%rd4278, %rd4277, %rd4268;
	shl.b64 	%rd4279, %rd4268, 1;
	and.b64  	%rd4280, %rd4279, 8589934590;
	and.b64  	%rd4281, %rd4277, 4294967295;
	mad.lo.s64 	%rd4282, %rd4281, %rd4280, %rd4278;
	xor.b64  	%rd4283, %rd4282, %rd4270;
	mov.b64 	{%r2107, %r2108}, %rd4283;
	shf.l.wrap.b32 	%r2109, %r2108, %r2107, 16;
	shf.l.wrap.b32 	%r2110, %r2107, %r2108, 16;
	mov.b64 	%rd4284, {%r2110, %r2109};
	add.s64 	%rd4285, %rd4284, %rd4275;
	shl.b64 	%rd4286, %rd4275, 1;
	and.b64  	%rd4287, %rd4286, 8589934590;
	and.b64  	%rd4288, %rd4284, 4294967295;
	mad.lo.s64 	%rd4289, %rd4288, %rd4287, %rd4285;
	xor.b64  	%rd4290, %rd4289, %rd4277;
	mov.b64 	{%r2111, %r2112}, %rd4290;
	shf.l.wrap.b32 	%r2113, %r2111, %r2112, 1;
	shf.l.wrap.b32 	%r2114, %r2112, %r2111, 1;
	mov.b64 	%rd4291, {%r2114, %r2113};
	add.s64 	%rd4292, %rd4235, %rd4198;
	shl.b64 	%rd4293, %rd4198, 1;
	and.b64  	%rd4294, %rd4293, 8589934590;
	and.b64  	%rd4295, %rd4235, 4294967295;
	mad.lo.s64 	%rd4296, %rd4294, %rd4295, %rd4292;
	xor.b64  	%rd4297, %rd4296, %rd4284;
	mov.b64 	{%r2115, %r2116}, %rd4297;
	mov.b64 	%rd4298, {%r2116, %r2115};
	add.s64 	%rd4299, %rd4298, %rd4261;
	shl.b64 	%rd4300, %rd4261, 1;
	and.b64  	%rd4301, %rd4300, 8589934590;
	and.b64  	%rd4302, %rd4298, 4294967295;
	mad.lo.s64 	%rd4303, %rd4301, %rd4302, %rd4299;
	xor.b64  	%rd4304, %rd4303, %rd4235;
	mov.b64 	{%r2117, %r2118}, %rd4304;
	shf.l.wrap.b32 	%r2119, %r2118, %r2117, 8;
	shf.l.wrap.b32 	%r2120, %r2117, %r2118, 8;
	mov.b64 	%rd4305, {%r2120, %r2119};
	add.s64 	%rd4306, %rd4305, %rd4296;
	shl.b64 	%rd4307, %rd4296, 1;
	and.b64  	%rd4308, %rd4307, 8589934590;
	and.b64  	%rd4309, %rd4305, 4294967295;
	mad.lo.s64 	%rd4310, %rd4309, %rd4308, %rd4306;
	xor.b64  	%rd4311, %rd4310, %rd4298;
	mov.b64 	{%r2121, %r2122}, %rd4311;
	shf.l.wrap.b32 	%r2123, %r2122, %r2121, 16;
	shf.l.wrap.b32 	%r2124, %r2121, %r2122, 16;
	mov.b64 	%rd4312, {%r2124, %r2123};
	add.s64 	%rd4313, %rd4312, %rd4303;
	shl.b64 	%rd4314, %rd4303, 1;
	and.b64  	%rd4315, %rd4314, 8589934590;
	and.b64  	%rd4316, %rd4312, 4294967295;
	mad.lo.s64 	%rd4317, %rd4316, %rd4315, %rd4313;
	xor.b64  	%rd4318, %rd4317, %rd4305;
	mov.b64 	{%r2125, %r2126}, %rd4318;
	shf.l.wrap.b32 	%r2127, %r2125, %r2126, 1;
	shf.l.wrap.b32 	%r2128, %r2126, %r2125, 1;
	mov.b64 	%rd4319, {%r2128, %r2127};
	add.s64 	%rd4320, %rd4263, %rd4226;
	shl.b64 	%rd4321, %rd4226, 1;
	and.b64  	%rd4322, %rd4321, 8589934590;
	and.b64  	%rd4323, %rd4263, 4294967295;
	mad.lo.s64 	%rd4324, %rd4322, %rd4323, %rd4320;
	xor.b64  	%rd4325, %rd4324, %rd4200;
	mov.b64 	{%r2129, %r2130}, %rd4325;
	mov.b64 	%rd4326, {%r2130, %r2129};
	add.s64 	%rd4327, %rd4326, %rd4289;
	shl.b64 	%rd4328, %rd4289, 1;
	and.b64  	%rd4329, %rd4328, 8589934590;
	and.b64  	%rd4330, %rd4326, 4294967295;
	mad.lo.s64 	%rd4331, %rd4329, %rd4330, %rd4327;
	xor.b64  	%rd4332, %rd4331, %rd4263;
	mov.b64 	{%r2131, %r2132}, %rd4332;
	shf.l.wrap.b32 	%r2133, %r2132, %r2131, 8;
	shf.l.wrap.b32 	%r2134, %r2131, %r2132, 8;
	mov.b64 	%rd4333, {%r2134, %r2133};
	add.s64 	%rd4334, %rd4333, %rd4324;
	shl.b64 	%rd4335, %rd4324, 1;
	and.b64  	%rd4336, %rd4335, 8589934590;
	and.b64  	%rd4337, %rd4333, 4294967295;
	mad.lo.s64 	%rd4338, %rd4337, %rd4336, %rd4334;
	xor.b64  	%rd4339, %rd4338, %rd4326;
	mov.b64 	{%r2135, %r2136}, %rd4339;
	shf.l.wrap.b32 	%r2137, %r2136, %r2135, 16;
	shf.l.wrap.b32 	%r2138, %r2135, %r2136, 16;
	mov.b64 	%rd4340, {%r2138, %r2137};
	add.s64 	%rd4341, %rd4340, %rd4331;
	shl.b64 	%rd4342, %rd4331, 1;
	and.b64  	%rd4343, %rd4342, 8589934590;
	and.b64  	%rd4344, %rd4340, 4294967295;
	mad.lo.s64 	%rd4345, %rd4344, %rd4343, %rd4341;
	xor.b64  	%rd4346, %rd4345, %rd4333;
	mov.b64 	{%r2139, %r2140}, %rd4346;
	shf.l.wrap.b32 	%r2141, %r2139, %r2140, 1;
	shf.l.wrap.b32 	%r2142, %r2140, %r2139, 1;
	mov.b64 	%rd4347, {%r2142, %r2141};
	add.s64 	%rd4348, %rd4291, %rd4254;
	shl.b64 	%rd4349, %rd4254, 1;
	and.b64  	%rd4350, %rd4349, 8589934590;
	and.b64  	%rd4351, %rd4291, 4294967295;
	mad.lo.s64 	%rd4352, %rd4350, %rd4351, %rd4348;
	xor.b64  	%rd4353, %rd4352, %rd4228;
	mov.b64 	{%r2143, %r2144}, %rd4353;
	mov.b64 	%rd4354, {%r2144, %r2143};
	add.s64 	%rd4355, %rd4354, %rd4205;
	shl.b64 	%rd4356, %rd4205, 1;
	and.b64  	%rd4357, %rd4356, 8589934590;
	and.b64  	%rd4358, %rd4354, 4294967295;
	mad.lo.s64 	%rd4359, %rd4357, %rd4358, %rd4355;
	xor.b64  	%rd4360, %rd4359, %rd4291;
	mov.b64 	{%r2145, %r2146}, %rd4360;
	shf.l.wrap.b32 	%r2147, %r2146, %r2145, 8;
	shf.l.wrap.b32 	%r2148, %r2145, %r2146, 8;
	mov.b64 	%rd4361, {%r2148, %r2147};
	add.s64 	%rd4362, %rd4361, %rd4352;
	shl.b64 	%rd4363, %rd4352, 1;
	and.b64  	%rd4364, %rd4363, 8589934590;
	and.b64  	%rd4365, %rd4361, 4294967295;
	mad.lo.s64 	%rd4366, %rd4365, %rd4364, %rd4362;
	xor.b64  	%rd4367, %rd4366, %rd4354;
	mov.b64 	{%r2149, %r2150}, %rd4367;
	shf.l.wrap.b32 	%r2151, %r2150, %r2149, 16;
	shf.l.wrap.b32 	%r2152, %r2149, %r2150, 16;
	mov.b64 	%rd4368, {%r2152, %r2151};
	add.s64 	%rd4369, %rd4368, %rd4359;
	shl.b64 	%rd4370, %rd4359, 1;
	and.b64  	%rd4371, %rd4370, 8589934590;
	and.b64  	%rd4372, %rd4368, 4294967295;
	mad.lo.s64 	%rd4373, %rd4372, %rd4371, %rd4369;
	xor.b64  	%rd4374, %rd4373, %rd4361;
	mov.b64 	{%r2153, %r2154}, %rd4374;
	shf.l.wrap.b32 	%r2155, %r2153, %r2154, 1;
	shf.l.wrap.b32 	%r2156, %r2154, %r2153, 1;
	mov.b64 	%rd4375, {%r2156, %r2155};
	add.s64 	%rd4376, %rd4207, %rd4282;
	shl.b64 	%rd4377, %rd4282, 1;
	and.b64  	%rd4378, %rd4377, 8589934590;
	and.b64  	%rd4379, %rd4207, 4294967295;
	mad.lo.s64 	%rd4380, %rd4378, %rd4379, %rd4376;
	xor.b64  	%rd4381, %rd4380, %rd4256;
	mov.b64 	{%r2157, %r2158}, %rd4381;
	mov.b64 	%rd4382, {%r2158, %r2157};
	add.s64 	%rd4383, %rd4382, %rd4233;
	shl.b64 	%rd4384, %rd4233, 1;
	and.b64  	%rd4385, %rd4384, 8589934590;
	and.b64  	%rd4386, %rd4382, 4294967295;
	mad.lo.s64 	%rd4387, %rd4385, %rd4386, %rd4383;
	xor.b64  	%rd4388, %rd4387, %rd4207;
	mov.b64 	{%r2159, %r2160}, %rd4388;
	shf.l.wrap.b32 	%r2161, %r2160, %r2159, 8;
	shf.l.wrap.b32 	%r2162, %r2159, %r2160, 8;
	mov.b64 	%rd4389, {%r2162, %r2161};
	add.s64 	%rd4390, %rd4389, %rd4380;
	shl.b64 	%rd4391, %rd4380, 1;
	and.b64  	%rd4392, %rd4391, 8589934590;
	and.b64  	%rd4393, %rd4389, 4294967295;
	mad.lo.s64 	%rd4394, %rd4393, %rd4392, %rd4390;
	xor.b64  	%rd4395, %rd4394, %rd4382;
	mov.b64 	{%r2163, %r2164}, %rd4395;
	shf.l.wrap.b32 	%r2165, %r2164, %r2163, 16;
	shf.l.wrap.b32 	%r2166, %r2163, %r2164, 16;
	mov.b64 	%rd4396, {%r2166, %r2165};
	add.s64 	%rd4397, %rd4396, %rd4387;
	shl.b64 	%rd4398, %rd4387, 1;
	and.b64  	%rd4399, %rd4398, 8589934590;
	and.b64  	%rd4400, %rd4396, 4294967295;
	mad.lo.s64 	%rd4401, %rd4400, %rd4399, %rd4397;
	xor.b64  	%rd4402, %rd4401, %rd4389;
	mov.b64 	{%r2167, %r2168}, %rd4402;
	shf.l.wrap.b32 	%r2169, %r2167, %r2168, 1;
	shf.l.wrap.b32 	%r2170, %r2168, %r2167, 1;
	mov.b64 	%rd4403, {%r2170, %r2169};
	add.s64 	%rd4404, %rd2085, %rd1637;
	shl.b64 	%rd4405, %rd1637, 1;
	and.b64  	%rd4406, %rd4405, 8589934590;
	and.b64  	%rd4407, %rd2085, 4294967295;
	mad.lo.s64 	%rd4408, %rd4406, %rd4407, %rd4404;
	xor.b64  	%rd4409, %rd4408, %rd2977;
	mov.b64 	{%r2171, %r2172}, %rd4409;
	mov.b64 	%rd4410, {%r2172, %r2171};
	add.s64 	%rd4411, %rd4410, %rd2533;
	shl.b64 	%rd4412, %rd2533, 1;
	and.b64  	%rd4413, %rd4412, 8589934590;
	and.b64  	%rd4414, %rd4410, 4294967295;
	mad.lo.s64 	%rd4415, %rd4413, %rd4414, %rd4411;
	xor.b64  	%rd4416, %rd4415, %rd2085;
	mov.b64 	{%r2173, %r2174}, %rd4416;
	shf.l.wrap.b32 	%r2175, %r2174, %r2173, 8;
	shf.l.wrap.b32 	%r2176, %r2173, %r2174, 8;
	mov.b64 	%rd4417, {%r2176, %r2175};
	add.s64 	%rd4418, %rd4417, %rd4408;
	shl.b64 	%rd4419, %rd4408, 1;
	and.b64  	%rd4420, %rd4419, 8589934590;
	and.b64  	%rd4421, %rd4417, 4294967295;
	mad.lo.s64 	%rd4422, %rd4421, %rd4420, %rd4418;
	xor.b64  	%rd4423, %rd4422, %rd4410;
	mov.b64 	{%r2177, %r2178}, %rd4423;
	shf.l.wrap.b32 	%r2179, %r2178, %r2177, 16;
	shf.l.wrap.b32 	%r2180, %r2177, %r2178, 16;
	mov.b64 	%rd4424, {%r2180, %r2179};
	add.s64 	%rd4425, %rd4424, %rd4415;
	shl.b64 	%rd4426, %rd4415, 1;
	and.b64  	%rd4427, %rd4426, 8589934590;
	and.b64  	%rd4428, %rd4424, 4294967295;
	mad.lo.s64 	%rd4429, %rd4428, %rd4427, %rd4425;
	xor.b64  	%rd4430, %rd4429, %rd4417;
	mov.b64 	{%r2181, %r2182}, %rd4430;
	shf.l.wrap.b32 	%r2183, %r2181, %r2182, 1;
	shf.l.wrap.b32 	%r2184, %r2182, %r2181, 1;
	mov.b64 	%rd4431, {%r2184, %r2183};
	add.s64 	%rd4432, %rd2113, %rd1665;
	shl.b64 	%rd4433, %rd1665, 1;
	and.b64  	%rd4434, %rd4433, 8589934590;
	and.b64  	%rd4435, %rd2113, 4294967295;
	mad.lo.s64 	%rd4436, %rd4434, %rd4435, %rd4432;
	xor.b64  	%rd4437, %rd4436, %rd3005;
	mov.b64 	{%r2185, %r2186}, %rd4437;
	mov.b64 	%rd4438, {%r2186, %r2185};
	add.s64 	%rd4439, %rd4438, %rd2561;
	shl.b64 	%rd4440, %rd2561, 1;
	and.b64  	%rd4441, %rd4440, 8589934590;
	and.b64  	%rd4442, %rd4438, 4294967295;
	mad.lo.s64 	%rd4443, %rd4441, %rd4442, %rd4439;
	xor.b64  	%rd4444, %rd4443, %rd2113;
	mov.b64 	{%r2187, %r2188}, %rd4444;
	shf.l.wrap.b32 	%r2189, %r2188, %r2187, 8;
	shf.l.wrap.b32 	%r2190, %r2187, %r2188, 8;
	mov.b64 	%rd4445, {%r2190, %r2189};
	add.s64 	%rd4446, %rd4445, %rd4436;
	shl.b64 	%rd4447, %rd4436, 1;
	and.b64  	%rd4448, %rd4447, 8589934590;
	and.b64  	%rd4449, %rd4445, 4294967295;
	mad.lo.s64 	%rd4450, %rd4449, %rd4448, %rd4446;
	xor.b64  	%rd4451, %rd4450, %rd4438;
	mov.b64 	{%r2191, %r2192}, %rd4451;
	shf.l.wrap.b32 	%r2193, %r2192, %r2191, 16;
	shf.l.wrap.b32 	%r2194, %r2191, %r2192, 16;
	mov.b64 	%rd4452, {%r2194, %r2193};
	add.s64 	%rd4453, %rd4452, %rd4443;
	shl.b64 	%rd4454, %rd4443, 1;
	and.b64  	%rd4455, %rd4454, 8589934590;
	and.b64  	%rd4456, %rd4452, 4294967295;
	mad.lo.s64 	%rd4457, %rd4456, %rd4455, %rd4453;
	xor.b64  	%rd4458, %rd4457, %rd4445;
	mov.b64 	{%r2195, %r2196}, %rd4458;
	shf.l.wrap.b32 	%r2197, %r2195, %r2196, 1;
	shf.l.wrap.b32 	%r2198, %r2196, %r2195, 1;
	mov.b64 	%rd4459, {%r2198, %r2197};
	add.s64 	%rd4460, %rd2309, %rd1861;
	shl.b64 	%rd4461, %rd1861, 1;
	and.b64  	%rd4462, %rd4461, 8589934590;
	and.b64  	%rd4463, %rd2309, 4294967295;
	mad.lo.s64 	%rd4464, %rd4462, %rd4463, %rd4460;
	xor.b64  	%rd4465, %rd4464, %rd3197;
	mov.b64 	{%r2199, %r2200}, %rd4465;
	mov.b64 	%rd4466, {%r2200, %r2199};
	add.s64 	%rd4467, %rd4466, %rd2757;
	shl.b64 	%rd4468, %rd2757, 1;
	and.b64  	%rd4469, %rd4468, 8589934590;
	and.b64  	%rd4470, %rd4466, 4294967295;
	mad.lo.s64 	%rd4471, %rd4469, %rd4470, %rd4467;
	xor.b64  	%rd4472, %rd4471, %rd2309;
	mov.b64 	{%r2201, %r2202}, %rd4472;
	shf.l.wrap.b32 	%r2203, %r2202, %r2201, 8;
	shf.l.wrap.b32 	%r2204, %r2201, %r2202, 8;
	mov.b64 	%rd4473, {%r2204, %r2203};
	add.s64 	%rd4474, %rd4473, %rd4464;
	shl.b64 	%rd4475, %rd4464, 1;
	and.b64  	%rd4476, %rd4475, 8589934590;
	and.b64  	%rd4477, %rd4473, 4294967295;
	mad.lo.s64 	%rd4478, %rd4477, %rd4476, %rd4474;
	xor.b64  	%rd4479, %rd4478, %rd4466;
	mov.b64 	{%r2205, %r2206}, %rd4479;
	shf.l.wrap.b32 	%r2207, %r2206, %r2205, 16;
	shf.l.wrap.b32 	%r2208, %r2205, %r2206, 16;
	mov.b64 	%rd4480, {%r2208, %r2207};
	add.s64 	%rd4481, %rd4480, %rd4471;
	shl.b64 	%rd4482, %rd4471, 1;
	and.b64  	%rd4483, %rd4482, 8589934590;
	and.b64  	%rd4484, %rd4480, 4294967295;
	mad.lo.s64 	%rd4485, %rd4484, %rd4483, %rd4481;
	xor.b64  	%rd4486, %rd4485, %rd4473;
	mov.b64 	{%r2209, %r2210}, %rd4486;
	shf.l.wrap.b32 	%r2211, %r2209, %r2210, 1;
	shf.l.wrap.b32 	%r2212, %r2210, %r2209, 1;
	mov.b64 	%rd4487, {%r2212, %r2211};
	add.s64 	%rd4488, %rd2337, %rd1889;
	shl.b64 	%rd4489, %rd1889, 1;
	and.b64  	%rd4490, %rd4489, 8589934590;
	and.b64  	%rd4491, %rd2337, 4294967295;
	mad.lo.s64 	%rd4492, %rd4490, %rd4491, %rd4488;
	xor.b64  	%rd4493, %rd4492, %rd3225;
	mov.b64 	{%r2213, %r2214}, %rd4493;
	mov.b64 	%rd4494, {%r2214, %r2213};
	add.s64 	%rd4495, %rd4494, %rd2785;
	shl.b64 	%rd4496, %rd2785, 1;
	and.b64  	%rd4497, %rd4496, 8589934590;
	and.b64  	%rd4498, %rd4494, 4294967295;
	mad.lo.s64 	%rd4499, %rd4497, %rd4498, %rd4495;
	xor.b64  	%rd4500, %rd4499, %rd2337;
	mov.b64 	{%r2215, %r2216}, %rd4500;
	shf.l.wrap.b32 	%r2217, %r2216, %r2215, 8;
	shf.l.wrap.b32 	%r2218, %r2215, %r2216, 8;
	mov.b64 	%rd4501, {%r2218, %r2217};
	add.s64 	%rd4502, %rd4501, %rd4492;
	shl.b64 	%rd4503, %rd4492, 1;
	and.b64  	%rd4504, %rd4503, 8589934590;
	and.b64  	%rd4505, %rd4501, 4294967295;
	mad.lo.s64 	%rd4506, %rd4505, %rd4504, %rd4502;
	xor.b64  	%rd4507, %rd4506, %rd4494;
	mov.b64 	{%r2219, %r2220}, %rd4507;
	shf.l.wrap.b32 	%r2221, %r2220, %r2219, 16;
	shf.l.wrap.b32 	%r2222, %r2219, %r2220, 16;
	mov.b64 	%rd4508, {%r2222, %r2221};
	add.s64 	%rd4509, %rd4508, %rd4499;
	shl.b64 	%rd4510, %rd4499, 1;
	and.b64  	%rd4511, %rd4510, 8589934590;
	and.b64  	%rd4512, %rd4508, 4294967295;
	mad.lo.s64 	%rd4513, %rd4512, %rd4511, %rd4509;
	xor.b64  	%rd4514, %rd4513, %rd4501;
	mov.b64 	{%r2223, %r2224}, %rd4514;
	shf.l.wrap.b32 	%r2225, %r2223, %r2224, 1;
	shf.l.wrap.b32 	%r2226, %r2224, %r2223, 1;
	mov.b64 	%rd4515, {%r2226, %r2225};
	add.s64 	%rd4516, %rd4459, %rd4422;
	shl.b64 	%rd4517, %rd4422, 1;
	and.b64  	%rd4518, %rd4517, 8589934590;
	and.b64  	%rd4519, %rd4459, 4294967295;
	mad.lo.s64 	%rd4520, %rd4518, %rd4519, %rd4516;
	xor.b64  	%rd4521, %rd4520, %rd4508;
	mov.b64 	{%r2227, %r2228}, %rd4521;
	mov.b64 	%rd4522, {%r2228, %r2227};
	add.s64 	%rd4523, %rd4522, %rd4485;
	shl.b64 	%rd4524, %rd4485, 1;
	and.b64  	%rd4525, %rd4524, 8589934590;
	and.b64  	%rd4526, %rd4522, 4294967295;
	mad.lo.s64 	%rd4527, %rd4525, %rd4526, %rd4523;
	xor.b64  	%rd4528, %rd4527, %rd4459;
	mov.b64 	{%r2229, %r2230}, %rd4528;
	shf.l.wrap.b32 	%r2231, %r2230, %r2229, 8;
	shf.l.wrap.b32 	%r2232, %r2229, %r2230, 8;
	mov.b64 	%rd4529, {%r2232, %r2231};
	add.s64 	%rd4530, %rd4529, %rd4520;
	shl.b64 	%rd4531, %rd4520, 1;
	and.b64  	%rd4532, %rd4531, 8589934590;
	and.b64  	%rd4533, %rd4529, 4294967295;
	mad.lo.s64 	%rd4534, %rd4533, %rd4532, %rd4530;
	xor.b64  	%rd4535, %rd4534, %rd4522;
	mov.b64 	{%r2233, %r2234}, %rd4535;
	shf.l.wrap.b32 	%r2235, %r2234, %r2233, 16;
	shf.l.wrap.b32 	%r2236, %r2233, %r2234, 16;
	mov.b64 	%rd4536, {%r2236, %r2235};
	add.s64 	%rd4537, %rd4536, %rd4527;
	shl.b64 	%rd4538, %rd4527, 1;
	and.b64  	%rd4539, %rd4538, 8589934590;
	and.b64  	%rd4540, %rd4536, 4294967295;
	mad.lo.s64 	%rd4541, %rd4540, %rd4539, %rd4537;
	xor.b64  	%rd4542, %rd4541, %rd4529;
	mov.b64 	{%r2237, %r2238}, %rd4542;
	shf.l.wrap.b32 	%r2239, %r2237, %r2238, 1;
	shf.l.wrap.b32 	%r2240, %r2238, %r2237, 1;
	mov.b64 	%rd4543, {%r2240, %r2239};
	add.s64 	%rd4544, %rd4487, %rd4450;
	shl.b64 	%rd4545, %rd4450, 1;
	and.b64  	%rd4546, %rd4545, 8589934590;
	and.b64  	%rd4547, %rd4487, 4294967295;
	mad.lo.s64 	%rd4548, %rd4546, %rd4547, %rd4544;
	xor.b64  	%rd4549, %rd4548, %rd4424;
	mov.b64 	{%r2241, %r2242}, %rd4549;
	mov.b64 	%rd4550, {%r2242, %r2241};
	add.s64 	%rd4551, %rd4550, %rd4513;
	shl.b64 	%rd4552, %rd4513, 1;
	and.b64  	%rd4553, %rd4552, 8589934590;
	and.b64  	%rd4554, %rd4550, 4294967295;
	mad.lo.s64 	%rd4555, %rd4553, %rd4554, %rd4551;
	xor.b64  	%rd4556, %rd4555, %rd4487;
	mov.b64 	{%r2243, %r2244}, %rd4556;
	shf.l.wrap.b32 	%r2245, %r2244, %r2243, 8;
	shf.l.wrap.b32 	%r2246, %r2243, %r2244, 8;
	mov.b64 	%rd4557, {%r2246, %r2245};
	add.s64 	%rd4558, %rd4557, %rd4548;
	shl.b64 	%rd4559, %rd4548, 1;
	and.b64  	%rd4560, %rd4559, 8589934590;
	and.b64  	%rd4561, %rd4557, 4294967295;
	mad.lo.s64 	%rd4562, %rd4561, %rd4560, %rd4558;
	xor.b64  	%rd4563, %rd4562, %rd4550;
	mov.b64 	{%r2247, %r2248}, %rd4563;
	shf.l.wrap.b32 	%r2249, %r2248, %r2247, 16;
	shf.l.wrap.b32 	%r2250, %r2247, %r2248, 16;
	mov.b64 	%rd4564, {%r2250, %r2249};
	add.s64 	%rd4565, %rd4564, %rd4555;
	shl.b64 	%rd4566, %rd4555, 1;
	and.b64  	%rd4567, %rd4566, 8589934590;
	and.b64  	%rd4568, %rd4564, 4294967295;
	mad.lo.s64 	%rd4569, %rd4568, %rd4567, %rd4565;
	xor.b64  	%rd4570, %rd4569, %rd4557;
	mov.b64 	{%r2251, %r2252}, %rd4570;
	shf.l.wrap.b32 	%r2253, %r2251, %r2252, 1;
	shf.l.wrap.b32 	%r2254, %r2252, %r2251, 1;
	mov.b64 	%rd4571, {%r2254, %r2253};
	add.s64 	%rd4572, %rd4515, %rd4478;
	shl.b64 	%rd4573, %rd4478, 1;
	and.b64  	%rd4574, %rd4573, 8589934590;
	and.b64  	%rd4575, %rd4515, 4294967295;
	mad.lo.s64 	%rd4576, %rd4574, %rd4575, %rd4572;
	xor.b64  	%rd4577, %rd4576, %rd4452;
	mov.b64 	{%r2255, %r2256}, %rd4577;
	mov.b64 	%rd4578, {%r2256, %r2255};
	add.s64 	%rd4579, %rd4578, %rd4429;
	shl.b64 	%rd4580, %rd4429, 1;
	and.b64  	%rd4581, %rd4580, 8589934590;
	and.b64  	%rd4582, %rd4578, 4294967295;
	mad.lo.s64 	%rd4583, %rd4581, %rd4582, %rd4579;
	xor.b64  	%rd4584, %rd4583, %rd4515;
	mov.b64 	{%r2257, %r2258}, %rd4584;
	shf.l.wrap.b32 	%r2259, %r2258, %r2257, 8;
	shf.l.wrap.b32 	%r2260, %r2257, %r2258, 8;
	mov.b64 	%rd4585, {%r2260, %r2259};
	add.s64 	%rd4586, %rd4585, %rd4576;
	shl.b64 	%rd4587, %rd4576, 1;
	and.b64  	%rd4588, %rd4587, 8589934590;
	and.b64  	%rd4589, %rd4585, 4294967295;
	mad.lo.s64 	%rd4590, %rd4589, %rd4588, %rd4586;
	xor.b64  	%rd4591, %rd4590, %rd4578;
	mov.b64 	{%r2261, %r2262}, %rd4591;
	shf.l.wrap.b32 	%r2263, %r2262, %r2261, 16;
	shf.l.wrap.b32 	%r2264, %r2261, %r2262, 16;
	mov.b64 	%rd4592, {%r2264, %r2263};
	add.s64 	%rd4593, %rd4592, %rd4583;
	shl.b64 	%rd4594, %rd4583, 1;
	and.b64  	%rd4595, %rd4594, 8589934590;
	and.b64  	%rd4596, %rd4592, 4294967295;
	mad.lo.s64 	%rd4597, %rd4596, %rd4595, %rd4593;
	xor.b64  	%rd4598, %rd4597, %rd4585;
	mov.b64 	{%r2265, %r2266}, %rd4598;
	shf.l.wrap.b32 	%r2267, %r2265, %r2266, 1;
	shf.l.wrap.b32 	%r2268, %r2266, %r2265, 1;
	mov.b64 	%rd4599, {%r2268, %r2267};
	add.s64 	%rd4600, %rd4431, %rd4506;
	shl.b64 	%rd4601, %rd4506, 1;
	and.b64  	%rd4602, %rd4601, 8589934590;
	and.b64  	%rd4603, %rd4431, 4294967295;
	mad.lo.s64 	%rd4604, %rd4602, %rd4603, %rd4600;
	xor.b64  	%rd4605, %rd4604, %rd4480;
	mov.b64 	{%r2269, %r2270}, %rd4605;
	mov.b64 	%rd4606, {%r2270, %r2269};
	add.s64 	%rd4607, %rd4606, %rd4457;
	shl.b64 	%rd4608, %rd4457, 1;
	and.b64  	%rd4609, %rd4608, 8589934590;
	and.b64  	%rd4610, %rd4606, 4294967295;
	mad.lo.s64 	%rd4611, %rd4609, %rd4610, %rd4607;
	xor.b64  	%rd4612, %rd4611, %rd4431;
	mov.b64 	{%r2271, %r2272}, %rd4612;
	shf.l.wrap.b32 	%r2273, %r2272, %r2271, 8;
	shf.l.wrap.b32 	%r2274, %r2271, %r2272, 8;
	mov.b64 	%rd4613, {%r2274, %r2273};
	add.s64 	%rd4614, %rd4613, %rd4604;
	shl.b64 	%rd4615, %rd4604, 1;
	and.b64  	%rd4616, %rd4615, 8589934590;
	and.b64  	%rd4617, %rd4613, 4294967295;
	mad.lo.s64 	%rd4618, %rd4617, %rd4616, %rd4614;
	xor.b64  	%rd4619, %rd4618, %rd4606;
	mov.b64 	{%r2275, %r2276}, %rd4619;
	shf.l.wrap.b32 	%r2277, %r2276, %r2275, 16;
	shf.l.wrap.b32 	%r2278, %r2275, %r2276, 16;
	mov.b64 	%rd4620, {%r2278, %r2277};
	add.s64 	%rd4621, %rd4620, %rd4611;
	shl.b64 	%rd4622, %rd4611, 1;
	and.b64  	%rd4623, %rd4622, 8589934590;
	and.b64  	%rd4624, %rd4620, 4294967295;
	mad.lo.s64 	%rd4625, %rd4624, %rd4623, %rd4621;
	xor.b64  	%rd4626, %rd4625, %rd4613;
	mov.b64 	{%r2279, %r2280}, %rd4626;
	shf.l.wrap.b32 	%r2281, %r2279, %r2280, 1;
	shf.l.wrap.b32 	%r2282, %r2280, %r2279, 1;
	mov.b64 	%rd4627, {%r2282, %r2281};
	add.s64 	%rd4628, %rd2108, %rd1660;
	shl.b64 	%rd4629, %rd1660, 1;
	and.b64  	%rd4630, %rd4629, 8589934590;
	mad.lo.s64 	%rd4631, %rd4630, %rd2112, %rd4628;
	xor.b64  	%rd4632, %rd4631, %rd3000;
	mov.b64 	{%r2283, %r2284}, %rd4632;
	mov.b64 	%rd4633, {%r2284, %r2283};
	add.s64 	%rd4634, %rd4633, %rd2556;
	shl.b64 	%rd4635, %rd2556, 1;
	and.b64  	%rd4636, %rd4635, 8589934590;
	and.b64  	%rd4637, %rd4633, 4294967295;
	mad.lo.s64 	%rd4638, %rd4636, %rd4637, %rd4634;
	xor.b64  	%rd4639, %rd4638, %rd2108;
	mov.b64 	{%r2285, %r2286}, %rd4639;
	shf.l.wrap.b32 	%r2287, %r2286, %r2285, 8;
	shf.l.wrap.b32 	%r2288, %r2285, %r2286, 8;
	mov.b64 	%rd4640, {%r2288, %r2287};
	add.s64 	%rd4641, %rd4640, %rd4631;
	shl.b64 	%rd4642, %rd4631, 1;
	and.b64  	%rd4643, %rd4642, 8589934590;
	and.b64  	%rd4644, %rd4640, 4294967295;
	mad.lo.s64 	%rd4645, %rd4644, %rd4643, %rd4641;
	xor.b64  	%rd4646, %rd4645, %rd4633;
	mov.b64 	{%r2289, %r2290}, %rd4646;
	shf.l.wrap.b32 	%r2291, %r2290, %r2289, 16;
	shf.l.wrap.b32 	%r2292, %r2289, %r2290, 16;
	mov.b64 	%rd4647, {%r2292, %r2291};
	add.s64 	%rd4648, %rd4647, %rd4638;
	shl.b64 	%rd4649, %rd4638, 1;
	and.b64  	%rd4650, %rd4649, 8589934590;
	and.b64  	%rd4651, %rd4647, 4294967295;
	mad.lo.s64 	%rd4652, %rd4651, %rd4650, %rd4648;
	xor.b64  	%rd4653, %rd4652, %rd4640;
	mov.b64 	{%r2293, %r2294}, %rd4653;
	shf.l.wrap.b32 	%r2295, %r2293, %r2294, 1;
	shf.l.wrap.b32 	%r2296, %r2294, %r2293, 1;
	mov.b64 	%rd4654, {%r2296, %r2295};
	add.s64 	%rd4655, %rd2136, %rd1688;
	shl.b64 	%rd4656, %rd1688, 1;
	and.b64  	%rd4657, %rd4656, 8589934590;
	mad.lo.s64 	%rd4658, %rd4657, %rd2140, %rd4655;
	xor.b64  	%rd4659, %rd4658, %rd3028;
	mov.b64 	{%r2297, %r2298}, %rd4659;
	mov.b64 	%rd4660, {%r2298, %r2297};
	add.s64 	%rd4661, %rd4660, %rd2584;
	shl.b64 	%rd4662, %rd2584, 1;
	and.b64  	%rd4663, %rd4662, 8589934590;
	and.b64  	%rd4664, %rd4660, 4294967295;
	mad.lo.s64 	%rd4665, %rd4663, %rd4664, %rd4661;
	xor.b64  	%rd4666, %rd4665, %rd2136;
	mov.b64 	{%r2299, %r2300}, %rd4666;
	shf.l.wrap.b32 	%r2301, %r2300, %r2299, 8;
	shf.l.wrap.b32 	%r2302, %r2299, %r2300, 8;
	mov.b64 	%rd4667, {%r2302, %r2301};
	add.s64 	%rd4668, %rd4667, %rd4658;
	shl.b64 	%rd4669, %rd4658, 1;
	and.b64  	%rd4670, %rd4669, 8589934590;
	and.b64  	%rd4671, %rd4667, 4294967295;
	mad.lo.s64 	%rd4672, %rd4671, %rd4670, %rd4668;
	xor.b64  	%rd4673, %rd4672, %rd4660;
	mov.b64 	{%r2303, %r2304}, %rd4673;
	shf.l.wrap.b32 	%r2305, %r2304, %r2303, 16;
	shf.l.wrap.b32 	%r2306, %r2303, %r2304, 16;
	mov.b64 	%rd4674, {%r2306, %r2305};
	add.s64 	%rd4675, %rd4674, %rd4665;
	shl.b64 	%rd4676, %rd4665, 1;
	and.b64  	%rd4677, %rd4676, 8589934590;
	and.b64  	%rd4678, %rd4674, 4294967295;
	mad.lo.s64 	%rd4679, %rd4678, %rd4677, %rd4675;
	xor.b64  	%rd4680, %rd4679, %rd4667;
	mov.b64 	{%r2307, %r2308}, %rd4680;
	shf.l.wrap.b32 	%r2309, %r2307, %r2308, 1;
	shf.l.wrap.b32 	%r2310, %r2308, %r2307, 1;
	mov.b64 	%rd4681, {%r2310, %r2309};
	add.s64 	%rd4682, %rd2332, %rd1884;
	shl.b64 	%rd4683, %rd1884, 1;
	and.b64  	%rd4684, %rd4683, 8589934590;
	mad.lo.s64 	%rd4685, %rd4684, %rd2336, %rd4682;
	xor.b64  	%rd4686, %rd4685, %rd3220;
	mov.b64 	{%r2311, %r2312}, %rd4686;
	mov.b64 	%rd4687, {%r2312, %r2311};
	add.s64 	%rd4688, %rd4687, %rd2780;
	shl.b64 	%rd4689, %rd2780, 1;
	and.b64  	%rd4690, %rd4689, 8589934590;
	and.b64  	%rd4691, %rd4687, 4294967295;
	mad.lo.s64 	%rd4692, %rd4690, %rd4691, %rd4688;
	xor.b64  	%rd4693, %rd4692, %rd2332;
	mov.b64 	{%r2313, %r2314}, %rd4693;
	shf.l.wrap.b32 	%r2315, %r2314, %r2313, 8;
	shf.l.wrap.b32 	%r2316, %r2313, %r2314, 8;
	mov.b64 	%rd4694, {%r2316, %r2315};
	add.s64 	%rd4695, %rd4694, %rd4685;
	shl.b64 	%rd4696, %rd4685, 1;
	and.b64  	%rd4697, %rd4696, 8589934590;
	and.b64  	%rd4698, %rd4694, 4294967295;
	mad.lo.s64 	%rd4699, %rd4698, %rd4697, %rd4695;
	xor.b64  	%rd4700, %rd4699, %rd4687;
	mov.b64 	{%r2317, %r2318}, %rd4700;
	shf.l.wrap.b32 	%r2319, %r2318, %r2317, 16;
	shf.l.wrap.b32 	%r2320, %r2317, %r2318, 16;
	mov.b64 	%rd4701, {%r2320, %r2319};
	add.s64 	%rd4702, %rd4701, %rd4692;
	shl.b64 	%rd4703, %rd4692, 1;
	and.b64  	%rd4704, %rd4703, 8589934590;
	and.b64  	%rd4705, %rd4701, 4294967295;
	mad.lo.s64 	%rd4706, %rd4705, %rd4704, %rd4702;
	xor.b64  	%rd4707, %rd4706, %rd4694;
	mov.b64 	{%r2321, %r2322}, %rd4707;
	shf.l.wrap.b32 	%r2323, %r2321, %r2322, 1;
	shf.l.wrap.b32 	%r2324, %r2322, %r2321, 1;
	mov.b64 	%rd4708, {%r2324, %r2323};
	add.s64 	%rd4709, %rd2360, %rd1912;
	shl.b64 	%rd4710, %rd1912, 1;
	and.b64  	%rd4711, %rd4710, 8589934590;
	mad.lo.s64 	%rd4712, %rd4711, %rd2364, %rd4709;
	xor.b64  	%rd4713, %rd4712, %rd3248;
	mov.b64 	{%r2325, %r2326}, %rd4713;
	mov.b64 	%rd4714, {%r2326, %r2325};
	add.s64 	%rd4715, %rd4714, %rd2808;
	shl.b64 	%rd4716, %rd2808, 1;
	and.b64  	%rd4717, %rd4716, 8589934590;
	and.b64  	%rd4718, %rd4714, 4294967295;
	mad.lo.s64 	%rd4719, %rd4717, %rd4718, %rd4715;
	xor.b64  	%rd4720, %rd4719, %rd2360;
	mov.b64 	{%r2327, %r2328}, %rd4720;
	shf.l.wrap.b32 	%r2329, %r2328, %r2327, 8;
	shf.l.wrap.b32 	%r2330, %r2327, %r2328, 8;
	mov.b64 	%rd4721, {%r2330, %r2329};
	add.s64 	%rd4722, %rd4721, %rd4712;
	shl.b64 	%rd4723, %rd4712, 1;
	and.b64  	%rd4724, %rd4723, 8589934590;
	and.b64  	%rd4725, %rd4721, 4294967295;
	mad.lo.s64 	%rd4726, %rd4725, %rd4724, %rd4722;
	xor.b64  	%rd4727, %rd4726, %rd4714;
	mov.b64 	{%r2331, %r2332}, %rd4727;
	shf.l.wrap.b32 	%r2333, %r2332, %r2331, 16;
	shf.l.wrap.b32 	%r2334, %r2331, %r2332, 16;
	mov.b64 	%rd4728, {%r2334, %r2333};
	add.s64 	%rd4729, %rd4728, %rd4719;
	shl.b64 	%rd4730, %rd4719, 1;
	and.b64  	%rd4731, %rd4730, 8589934590;
	and.b64  	%rd4732, %rd4728, 4294967295;
	mad.lo.s64 	%rd4733, %rd4732, %rd4731, %rd4729;
	xor.b64  	%rd4734, %rd4733, %rd4721;
	mov.b64 	{%r2335, %r2336}, %rd4734;
	shf.l.wrap.b32 	%r2337, %r2335, %r2336, 1;
	shf.l.wrap.b32 	%r2338, %r2336, %r2335, 1;
	mov.b64 	%rd4735, {%r2338, %r2337};
	add.s64 	%rd4736, %rd4681, %rd4645;
	shl.b64 	%rd4737, %rd4645, 1;
	and.b64  	%rd4738, %rd4737, 8589934590;
	and.b64  	%rd4739, %rd4681, 4294967295;
	mad.lo.s64 	%rd4740, %rd4738, %rd4739, %rd4736;
	xor.b64  	%rd4741, %rd4740, %rd4728;
	mov.b64 	{%r2339, %r2340}, %rd4741;
	mov.b64 	%rd4742, {%r2340, %r2339};
	add.s64 	%rd4743, %rd4742, %rd4706;
	shl.b64 	%rd4744, %rd4706, 1;
	and.b64  	%rd4745, %rd4744, 8589934590;
	and.b64  	%rd4746, %rd4742, 4294967295;
	mad.lo.s64 	%rd4747, %rd4745, %rd4746, %rd4743;
	xor.b64  	%rd4748, %rd4747, %rd4681;
	mov.b64 	{%r2341, %r2342}, %rd4748;
	shf.l.wrap.b32 	%r2343, %r2342, %r2341, 8;
	shf.l.wrap.b32 	%r2344, %r2341, %r2342, 8;
	mov.b64 	%rd4749, {%r2344, %r2343};
	add.s64 	%rd4750, %rd4749, %rd4740;
	shl.b64 	%rd4751, %rd4740, 1;
	and.b64  	%rd4752, %rd4751, 8589934590;
	and.b64  	%rd4753, %rd4749, 4294967295;
	mad.lo.s64 	%rd4754, %rd4753, %rd4752, %rd4750;
	xor.b64  	%rd4755, %rd4754, %rd4742;
	mov.b64 	{%r2345, %r2346}, %rd4755;
	shf.l.wrap.b32 	%r2347, %r2346, %r2345, 16;
	shf.l.wrap.b32 	%r2348, %r2345, %r2346, 16;
	mov.b64 	%rd4756, {%r2348, %r2347};
	add.s64 	%rd4757, %rd4756, %rd4747;
	shl.b64 	%rd4758, %rd4747, 1;
	and.b64  	%rd4759, %rd4758, 8589934590;
	and.b64  	%rd4760, %rd4756, 4294967295;
	mad.lo.s64 	%rd4761, %rd4760, %rd4759, %rd4757;
	xor.b64  	%rd4762, %rd4761, %rd4749;
	mov.b64 	{%r2349, %r2350}, %rd4762;
	shf.l.wrap.b32 	%r2351, %r2349, %r2350, 1;
	shf.l.wrap.b32 	%r2352, %r2350, %r2349, 1;
	mov.b64 	%rd4763, {%r2352, %r2351};
	add.s64 	%rd4764, %rd4708, %rd4672;
	shl.b64 	%rd4765, %rd4672, 1;
	and.b64  	%rd4766, %rd4765, 8589934590;
	and.b64  	%rd4767, %rd4708, 4294967295;
	mad.lo.s64 	%rd4768, %rd4766, %rd4767, %rd4764;
	xor.b64  	%rd4769, %rd4768, %rd4647;
	mov.b64 	{%r2353, %r2354}, %rd4769;
	mov.b64 	%rd4770, {%r2354, %r2353};
	add.s64 	%rd4771, %rd4770, %rd4733;
	shl.b64 	%rd4772, %rd4733, 1;
	and.b64  	%rd4773, %rd4772, 8589934590;
	and.b64  	%rd4774, %rd4770, 4294967295;
	mad.lo.s64 	%rd4775, %rd4773, %rd4774, %rd4771;
	xor.b64  	%rd4776, %rd4775, %rd4708;
	mov.b64 	{%r2355, %r2356}, %rd4776;
	shf.l.wrap.b32 	%r2357, %r2356, %r2355, 8;
	shf.l.wrap.b32 	%r2358, %r2355, %r2356, 8;
	mov.b64 	%rd4777, {%r2358, %r2357};
	add.s64 	%rd4778, %rd4777, %rd4768;
	shl.b64 	%rd4779, %rd4768, 1;
	and.b64  	%rd4780, %rd4779, 8589934590;
	and.b64  	%rd4781, %rd4777, 4294967295;
	mad.lo.s64 	%rd4782, %rd4781, %rd4780, %rd4778;
	xor.b64  	%rd4783, %rd4782, %rd4770;
	mov.b64 	{%r2359, %r2360}, %rd4783;
	shf.l.wrap.b32 	%r2361, %r2360, %r2359, 16;
	shf.l.wrap.b32 	%r2362, %r2359, %r2360, 16;
	mov.b64 	%rd4784, {%r2362, %r2361};
	add.s64 	%rd4785, %rd4784, %rd4775;
	shl.b64 	%rd4786, %rd4775, 1;
	and.b64  	%rd4787, %rd4786, 8589934590;
	and.b64  	%rd4788, %rd4784, 4294967295;
	mad.lo.s64 	%rd4789, %rd4788, %rd4787, %rd4785;
	xor.b64  	%rd4790, %rd4789, %rd4777;
	mov.b64 	{%r2363, %r2364}, %rd4790;
	shf.l.wrap.b32 	%r2365, %r2363, %r2364, 1;
	shf.l.wrap.b32 	%r2366, %r2364, %r2363, 1;
	mov.b64 	%rd4791, {%r2366, %r2365};
	add.s64 	%rd4792, %rd4735, %rd4699;
	shl.b64 	%rd4793, %rd4699, 1;
	and.b64  	%rd4794, %rd4793, 8589934590;
	and.b64  	%rd4795, %rd4735, 4294967295;
	mad.lo.s64 	%rd4796, %rd4794, %rd4795, %rd4792;
	xor.b64  	%rd4797, %rd4796, %rd4674;
	mov.b64 	{%r2367, %r2368}, %rd4797;
	mov.b64 	%rd4798, {%r2368, %r2367};
	add.s64 	%rd4799, %rd4798, %rd4652;
	shl.b64 	%rd4800, %rd4652, 1;
	and.b64  	%rd4801, %rd4800, 8589934590;
	and.b64  	%rd4802, %rd4798, 4294967295;
	mad.lo.s64 	%rd4803, %rd4801, %rd4802, %rd4799;
	xor.b64  	%rd4804, %rd4803, %rd4735;
	mov.b64 	{%r2369, %r2370}, %rd4804;
	shf.l.wrap.b32 	%r2371, %r2370, %r2369, 8;
	shf.l.wrap.b32 	%r2372, %r2369, %r2370, 8;
	mov.b64 	%rd4805, {%r2372, %r2371};
	add.s64 	%rd4806, %rd4805, %rd4796;
	shl.b64 	%rd4807, %rd4796, 1;
	and.b64  	%rd4808, %rd4807, 8589934590;
	and.b64  	%rd4809, %rd4805, 4294967295;
	mad.lo.s64 	%rd4810, %rd4809, %rd4808, %rd4806;
	xor.b64  	%rd4811, %rd4810, %rd4798;
	mov.b64 	{%r2373, %r2374}, %rd4811;
	shf.l.wrap.b32 	%r2375, %r2374, %r2373, 16;
	shf.l.wrap.b32 	%r2376, %r2373, %r2374, 16;
	mov.b64 	%rd4812, {%r2376, %r2375};
	add.s64 	%rd4813, %rd4812, %rd4803;
	shl.b64 	%rd4814, %rd4803, 1;
	and.b64  	%rd4815, %rd4814, 8589934590;
	and.b64  	%rd4816, %rd4812, 4294967295;
	mad.lo.s64 	%rd4817, %rd4816, %rd4815, %rd4813;
	xor.b64  	%rd4818, %rd4817, %rd4805;
	mov.b64 	{%r2377, %r2378}, %rd4818;
	shf.l.wrap.b32 	%r2379, %r2377, %r2378, 1;
	shf.l.wrap.b32 	%r2380, %r2378, %r2377, 1;
	mov.b64 	%rd4819, {%r2380, %r2379};
	add.s64 	%rd4820, %rd4654, %rd4726;
	shl.b64 	%rd4821, %rd4726, 1;
	and.b64  	%rd4822, %rd4821, 8589934590;
	and.b64  	%rd4823, %rd4654, 4294967295;
	mad.lo.s64 	%rd4824, %rd4822, %rd4823, %rd4820;
	xor.b64  	%rd4825, %rd4824, %rd4701;
	mov.b64 	{%r2381, %r2382}, %rd4825;
	mov.b64 	%rd4826, {%r2382, %r2381};
	add.s64 	%rd4827, %rd4826, %rd4679;
	shl.b64 	%rd4828, %rd4679, 1;
	and.b64  	%rd4829, %rd4828, 8589934590;
	and.b64  	%rd4830, %rd4826, 4294967295;
	mad.lo.s64 	%rd4831, %rd4829, %rd4830, %rd4827;
	xor.b64  	%rd4832, %rd4831, %rd4654;
	mov.b64 	{%r2383, %r2384}, %rd4832;
	shf.l.wrap.b32 	%r2385, %r2384, %r2383, 8;
	shf.l.wrap.b32 	%r2386, %r2383, %r2384, 8;
	mov.b64 	%rd4833, {%r2386, %r2385};
	add.s64 	%rd4834, %rd4833, %rd4824;
	shl.b64 	%rd4835, %rd4824, 1;
	and.b64  	%rd4836, %rd4835, 8589934590;
	and.b64  	%rd4837, %rd4833, 4294967295;
	mad.lo.s64 	%rd4838, %rd4837, %rd4836, %rd4834;
	xor.b64  	%rd4839, %rd4838, %rd4826;
	mov.b64 	{%r2387, %r2388}, %rd4839;
	shf.l.wrap.b32 	%r2389, %r2388, %r2387, 16;
	shf.l.wrap.b32 	%r2390, %r2387, %r2388, 16;
	mov.b64 	%rd4840, {%r2390, %r2389};
	add.s64 	%rd4841, %rd4840, %rd4831;
	shl.b64 	%rd4842, %rd4831, 1;
	and.b64  	%rd4843, %rd4842, 8589934590;
	and.b64  	%rd4844, %rd4840, 4294967295;
	mad.lo.s64 	%rd4845, %rd4844, %rd4843, %rd4841;
	xor.b64  	%rd4846, %rd4845, %rd4833;
	mov.b64 	{%r2391, %r2392}, %rd4846;
	shf.l.wrap.b32 	%r2393, %r2391, %r2392, 1;
	shf.l.wrap.b32 	%r2394, %r2392, %r2391, 1;
	mov.b64 	%rd4847, {%r2394, %r2393};
	add.s64 	%rd4848, %rd2164, %rd1716;
	shl.b64 	%rd4849, %rd1716, 1;
	and.b64  	%rd4850, %rd4849, 8589934590;
	mad.lo.s64 	%rd4851, %rd4850, %rd2168, %rd4848;
	xor.b64  	%rd4852, %rd4851, %rd3056;
	mov.b64 	{%r2395, %r2396}, %rd4852;
	mov.b64 	%rd4853, {%r2396, %r2395};
	add.s64 	%rd4854, %rd4853, %rd2612;
	shl.b64 	%rd4855, %rd2612, 1;
	and.b64  	%rd4856, %rd4855, 8589934590;
	and.b64  	%rd4857, %rd4853, 4294967295;
	mad.lo.s64 	%rd4858, %rd4856, %rd4857, %rd4854;
	xor.b64  	%rd4859, %rd4858, %rd2164;
	mov.b64 	{%r2397, %r2398}, %rd4859;
	shf.l.wrap.b32 	%r2399, %r2398, %r2397, 8;
	shf.l.wrap.b32 	%r2400, %r2397, %r2398, 8;
	mov.b64 	%rd4860, {%r2400, %r2399};
	add.s64 	%rd4861, %rd4860, %rd4851;
	shl.b64 	%rd4862, %rd4851, 1;
	and.b64  	%rd4863, %rd4862, 8589934590;
	and.b64  	%rd4864, %rd4860, 4294967295;
	mad.lo.s64 	%rd4865, %rd4864, %rd4863, %rd4861;
	xor.b64  	%rd4866, %rd4865, %rd4853;
	mov.b64 	{%r2401, %r2402}, %rd4866;
	shf.l.wrap.b32 	%r2403, %r2402, %r2401, 16;
	shf.l.wrap.b32 	%r2404, %r2401, %r2402, 16;
	mov.b64 	%rd4867, {%r2404, %r2403};
	add.s64 	%rd4868, %rd4867, %rd4858;
	shl.b64 	%rd4869, %rd4858, 1;
	and.b64  	%rd4870, %rd4869, 8589934590;
	and.b64  	%rd4871, %rd4867, 4294967295;
	mad.lo.s64 	%rd4872, %rd4871, %rd4870, %rd4868;
	xor.b64  	%rd4873, %rd4872, %rd4860;
	mov.b64 	{%r2405, %r2406}, %rd4873;
	shf.l.wrap.b32 	%r2407, %r2405, %r2406, 1;
	shf.l.wrap.b32 	%r2408, %r2406, %r2405, 1;
	mov.b64 	%rd4874, {%r2408, %r2407};
	add.s64 	%rd4875, %rd2080, %rd1632;
	shl.b64 	%rd4876, %rd1632, 1;
	and.b64  	%rd4877, %rd4876, 8589934590;
	mad.lo.s64 	%rd4878, %rd4877, %rd2084, %rd4875;
	xor.b64  	%rd4879, %rd4878, %rd2972;
	mov.b64 	{%r2409, %r2410}, %rd4879;
	mov.b64 	%rd4880, {%r2410, %r2409};
	add.s64 	%rd4881, %rd4880, %rd2528;
	shl.b64 	%rd4882, %rd2528, 1;
	and.b64  	%rd4883, %rd4882, 8589934590;
	and.b64  	%rd4884, %rd4880, 4294967295;
	mad.lo.s64 	%rd4885, %rd4883, %rd4884, %rd4881;
	xor.b64  	%rd4886, %rd4885, %rd2080;
	mov.b64 	{%r2411, %r2412}, %rd4886;
	shf.l.wrap.b32 	%r2413, %r2412, %r2411, 8;
	shf.l.wrap.b32 	%r2414, %r2411, %r2412, 8;
	mov.b64 	%rd4887, {%r2414, %r2413};
	add.s64 	%rd4888, %rd4887, %rd4878;
	shl.b64 	%rd4889, %rd4878, 1;
	and.b64  	%rd4890, %rd4889, 8589934590;
	and.b64  	%rd4891, %rd4887, 4294967295;
	mad.lo.s64 	%rd4892, %rd4891, %rd4890, %rd4888;
	xor.b64  	%rd4893, %rd4892, %rd4880;
	mov.b64 	{%r2415, %r2416}, %rd4893;
	shf.l.wrap.b32 	%r2417, %r2416, %r2415, 16;
	shf.l.wrap.b32 	%r2418, %r2415, %r2416, 16;
	mov.b64 	%rd4894, {%r2418, %r2417};
	add.s64 	%rd4895, %rd4894, %rd4885;
	shl.b64 	%rd4896, %rd4885, 1;
	and.b64  	%rd4897, %rd4896, 8589934590;
	and.b64  	%rd4898, %rd4894, 4294967295;
	mad.lo.s64 	%rd4899, %rd4898, %rd4897, %rd4895;
	xor.b64  	%rd4900, %rd4899, %rd4887;
	mov.b64 	{%r2419, %r2420}, %rd4900;
	shf.l.wrap.b32 	%r2421, %r2419, %r2420, 1;
	shf.l.wrap.b32 	%r2422, %r2420, %r2419, 1;
	mov.b64 	%rd4901, {%r2422, %r2421};
	add.s64 	%rd4902, %rd2388, %rd1940;
	shl.b64 	%rd4903, %rd1940, 1;
	and.b64  	%rd4904, %rd4903, 8589934590;
	mad.lo.s64 	%rd4905, %rd4904, %rd2392, %rd4902;
	xor.b64  	%rd4906, %rd4905, %rd3276;
	mov.b64 	{%r2423, %r2424}, %rd4906;
	mov.b64 	%rd4907, {%r2424, %r2423};
	add.s64 	%rd4908, %rd4907, %rd2836;
	shl.b64 	%rd4909, %rd2836, 1;
	and.b64  	%rd4910, %rd4909, 8589934590;
	and.b64  	%rd4911, %rd4907, 4294967295;
	mad.lo.s64 	%rd4912, %rd4910, %rd4911, %rd4908;
	xor.b64  	%rd4913, %rd4912, %rd2388;
	mov.b64 	{%r2425, %r2426}, %rd4913;
	shf.l.wrap.b32 	%r2427, %r2426, %r2425, 8;
	shf.l.wrap.b32 	%r2428, %r2425, %r2426, 8;
	mov.b64 	%rd4914, {%r2428, %r2427};
	add.s64 	%rd4915, %rd4914, %rd4905;
	shl.b64 	%rd4916, %rd4905, 1;
	and.b64  	%rd4917, %rd4916, 8589934590;
	and.b64  	%rd4918, %rd4914, 4294967295;
	mad.lo.s64 	%rd4919, %rd4918, %rd4917, %rd4915;
	xor.b64  	%rd4920, %rd4919, %rd4907;
	mov.b64 	{%r2429, %r2430}, %rd4920;
	shf.l.wrap.b32 	%r2431, %r2430, %r2429, 16;
	shf.l.wrap.b32 	%r2432, %r2429, %r2430, 16;
	mov.b64 	%rd4921, {%r2432, %r2431};
	add.s64 	%rd4922, %rd4921, %rd4912;
	shl.b64 	%rd4923, %rd4912, 1;
	and.b64  	%rd4924, %rd4923, 8589934590;
	and.b64  	%rd4925, %rd4921, 4294967295;
	mad.lo.s64 	%rd4926, %rd4925, %rd4924, %rd4922;
	xor.b64  	%rd4927, %rd4926, %rd4914;
	mov.b64 	{%r2433, %r2434}, %rd4927;
	shf.l.wrap.b32 	%r2435, %r2433, %r2434, 1;
	shf.l.wrap.b32 	%r2436, %r2434, %r2433, 1;
	mov.b64 	%rd4928, {%r2436, %r2435};
	add.s64 	%rd4929, %rd2304, %rd1856;
	shl.b64 	%rd4930, %rd1856, 1;
	and.b64  	%rd4931, %rd4930, 8589934590;
	mad.lo.s64 	%rd4932, %rd4931, %rd2308, %rd4929;
	xor.b64  	%rd4933, %rd4932, %rd3192;
	mov.b64 	{%r2437, %r2438}, %rd4933;
	mov.b64 	%rd4934, {%r2438, %r2437};
	add.s64 	%rd4935, %rd4934, %rd2752;
	shl.b64 	%rd4936, %rd2752, 1;
	and.b64  	%rd4937, %rd4936, 8589934590;
	and.b64  	%rd4938, %rd4934, 4294967295;
	mad.lo.s64 	%rd4939, %rd4937, %rd4938, %rd4935;
	xor.b64  	%rd4940, %rd4939, %rd2304;
	mov.b64 	{%r2439, %r2440}, %rd4940;
	shf.l.wrap.b32 	%r2441, %r2440, %r2439, 8;
	shf.l.wrap.b32 	%r2442, %r2439, %r2440, 8;
	mov.b64 	%rd4941, {%r2442, %r2441};
	add.s64 	%rd4942, %rd4941, %rd4932;
	shl.b64 	%rd4943, %rd4932, 1;
	and.b64  	%rd4944, %rd4943, 8589934590;
	and.b64  	%rd4945, %rd4941, 4294967295;
	mad.lo.s64 	%rd4946, %rd4945, %rd4944, %rd4942;
	xor.b64  	%rd4947, %rd4946, %rd4934;
	mov.b64 	{%r2443, %r2444}, %rd4947;
	shf.l.wrap.b32 	%r2445, %r2444, %r2443, 16;
	shf.l.wrap.b32 	%r2446, %r2443, %r2444, 16;
	mov.b64 	%rd4948, {%r2446, %r2445};
	add.s64 	%rd4949, %rd4948, %rd4939;
	shl.b64 	%rd4950, %rd4939, 1;
	and.b64  	%rd4951, %rd4950, 8589934590;
	and.b64  	%rd4952, %rd4948, 4294967295;
	mad.lo.s64 	%rd4953, %rd4952, %rd4951, %rd4949;
	xor.b64  	%rd4954, %rd4953, %rd4941;
	mov.b64 	{%r2447, %r2448}, %rd4954;
	shf.l.wrap.b32 	%r2449, %r2447, %r2448, 1;
	shf.l.wrap.b32 	%r2450, %r2448, %r2447, 1;
	mov.b64 	%rd4955, {%r2450, %r2449};
	add.s64 	%rd4956, %rd4901, %rd4865;
	shl.b64 	%rd4957, %rd4865, 1;
	and.b64  	%rd4958, %rd4957, 8589934590;
	and.b64  	%rd4959, %rd4901, 4294967295;
	mad.lo.s64 	%rd4960, %rd4958, %rd4959, %rd4956;
	xor.b64  	%rd4961, %rd4960, %rd4948;
	mov.b64 	{%r2451, %r2452}, %rd4961;
	mov.b64 	%rd4962, {%r2452, %r2451};
	add.s64 	%rd4963, %rd4962, %rd4926;
	shl.b64 	%rd4964, %rd4926, 1;
	and.b64  	%rd4965, %rd4964, 8589934590;
	and.b64  	%rd4966, %rd4962, 4294967295;
	mad.lo.s64 	%rd4967, %rd4965, %rd4966, %rd4963;
	xor.b64  	%rd4968, %rd4967, %rd4901;
	mov.b64 	{%r2453, %r2454}, %rd4968;
	shf.l.wrap.b32 	%r2455, %r2454, %r2453, 8;
	shf.l.wrap.b32 	%r2456, %r2453, %r2454, 8;
	mov.b64 	%rd4969, {%r2456, %r2455};
	add.s64 	%rd4970, %rd4969, %rd4960;
	shl.b64 	%rd4971, %rd4960, 1;
	and.b64  	%rd4972, %rd4971, 8589934590;
	and.b64  	%rd4973, %rd4969, 4294967295;
	mad.lo.s64 	%rd4974, %rd4973, %rd4972, %rd4970;
	xor.b64  	%rd4975, %rd4974, %rd4962;
	mov.b64 	{%r2457, %r2458}, %rd4975;
	shf.l.wrap.b32 	%r2459, %r2458, %r2457, 16;
	shf.l.wrap.b32 	%r2460, %r2457, %r2458, 16;
	mov.b64 	%rd4976, {%r2460, %r2459};
	add.s64 	%rd4977, %rd4976, %rd4967;
	shl.b64 	%rd4978, %rd4967, 1;
	and.b64  	%rd4979, %rd4978, 8589934590;
	and.b64  	%rd4980, %rd4976, 4294967295;
	mad.lo.s64 	%rd4981, %rd4980, %rd4979, %rd4977;
	xor.b64  	%rd4982, %rd4981, %rd4969;
	mov.b64 	{%r2461, %r2462}, %rd4982;
	shf.l.wrap.b32 	%r2463, %r2461, %r2462, 1;
	shf.l.wrap.b32 	%r2464, %r2462, %r2461, 1;
	mov.b64 	%rd4983, {%r2464, %r2463};
	add.s64 	%rd4984, %rd4928, %rd4892;
	shl.b64 	%rd4985, %rd4892, 1;
	and.b64  	%rd4986, %rd4985, 8589934590;
	and.b64  	%rd4987, %rd4928, 4294967295;
	mad.lo.s64 	%rd4988, %rd4986, %rd4987, %rd4984;
	xor.b64  	%rd4989, %rd4988, %rd4867;
	mov.b64 	{%r2465, %r2466}, %rd4989;
	mov.b64 	%rd4990, {%r2466, %r2465};
	add.s64 	%rd4991, %rd4990, %rd4953;
	shl.b64 	%rd4992, %rd4953, 1;
	and.b64  	%rd4993, %rd4992, 8589934590;
	and.b64  	%rd4994, %rd4990, 4294967295;
	mad.lo.s64 	%rd4995, %rd4993, %rd4994, %rd4991;
	xor.b64  	%rd4996, %rd4995, %rd4928;
	mov.b64 	{%r2467, %r2468}, %rd4996;
	shf.l.wrap.b32 	%r2469, %r2468, %r2467, 8;
	shf.l.wrap.b32 	%r2470, %r2467, %r2468, 8;
	mov.b64 	%rd4997, {%r2470, %r2469};
	add.s64 	%rd4998, %rd4997, %rd4988;
	shl.b64 	%rd4999, %rd4988, 1;
	and.b64  	%rd5000, %rd4999, 8589934590;
	and.b64  	%rd5001, %rd4997, 4294967295;
	mad.lo.s64 	%rd5002, %rd5001, %rd5000, %rd4998;
	xor.b64  	%rd5003, %rd5002, %rd4990;
	mov.b64 	{%r2471, %r2472}, %rd5003;
	shf.l.wrap.b32 	%r2473, %r2472, %r2471, 16;
	shf.l.wrap.b32 	%r2474, %r2471, %r2472, 16;
	mov.b64 	%rd5004, {%r2474, %r2473};
	add.s64 	%rd5005, %rd5004, %rd4995;
	shl.b64 	%rd5006, %rd4995, 1;
	and.b64  	%rd5007, %rd5006, 8589934590;
	and.b64  	%rd5008, %rd5004, 4294967295;
	mad.lo.s64 	%rd5009, %rd5008, %rd5007, %rd5005;
	xor.b64  	%rd5010, %rd5009, %rd4997;
	mov.b64 	{%r2475, %r2476}, %rd5010;
	shf.l.wrap.b32 	%r2477, %r2475, %r2476, 1;
	shf.l.wrap.b32 	%r2478, %r2476, %r2475, 1;
	mov.b64 	%rd5011, {%r2478, %r2477};
	add.s64 	%rd5012, %rd4955, %rd4919;
	shl.b64 	%rd5013, %rd4919, 1;
	and.b64  	%rd5014, %rd5013, 8589934590;
	and.b64  	%rd5015, %rd4955, 4294967295;
	mad.lo.s64 	%rd5016, %rd5014, %rd5015, %rd5012;
	xor.b64  	%rd5017, %rd5016, %rd4894;
	mov.b64 	{%r2479, %r2480}, %rd5017;
	mov.b64 	%rd5018, {%r2480, %r2479};
	add.s64 	%rd5019, %rd5018, %rd4872;
	shl.b64 	%rd5020, %rd4872, 1;
	and.b64  	%rd5021, %rd5020, 8589934590;
	and.b64  	%rd5022, %rd5018, 4294967295;
	mad.lo.s64 	%rd5023, %rd5021, %rd5022, %rd5019;
	xor.b64  	%rd5024, %rd5023, %rd4955;
	mov.b64 	{%r2481, %r2482}, %rd5024;
	shf.l.wrap.b32 	%r2483, %r2482, %r2481, 8;
	shf.l.wrap.b32 	%r2484, %r2481, %r2482, 8;
	mov.b64 	%rd5025, {%r2484, %r2483};
	add.s64 	%rd5026, %rd5025, %rd5016;
	shl.b64 	%rd5027, %rd5016, 1;
	and.b64  	%rd5028, %rd5027, 8589934590;
	and.b64  	%rd5029, %rd5025, 4294967295;
	mad.lo.s64 	%rd5030, %rd5029, %rd5028, %rd5026;
	xor.b64  	%rd5031, %rd5030, %rd5018;
	mov.b64 	{%r2485, %r2486}, %rd5031;
	shf.l.wrap.b32 	%r2487, %r2486, %r2485, 16;
	shf.l.wrap.b32 	%r2488, %r2485, %r2486, 16;
	mov.b64 	%rd5032, {%r2488, %r2487};
	add.s64 	%rd5033, %rd5032, %rd5023;
	shl.b64 	%rd5034, %rd5023, 1;
	and.b64  	%rd5035, %rd5034, 8589934590;
	and.b64  	%rd5036, %rd5032, 4294967295;
	mad.lo.s64 	%rd5037, %rd5036, %rd5035, %rd5033;
	xor.b64  	%rd5038, %rd5037, %rd5025;
	mov.b64 	{%r2489, %r2490}, %rd5038;
	shf.l.wrap.b32 	%r2491, %r2489, %r2490, 1;
	shf.l.wrap.b32 	%r2492, %r2490, %r2489, 1;
	mov.b64 	%rd5039, {%r2492, %r2491};
	add.s64 	%rd5040, %rd4874, %rd4946;
	shl.b64 	%rd5041, %rd4946, 1;
	and.b64  	%rd5042, %rd5041, 8589934590;
	and.b64  	%rd5043, %rd4874, 4294967295;
	mad.lo.s64 	%rd5044, %rd5042, %rd5043, %rd5040;
	xor.b64  	%rd5045, %rd5044, %rd4921;
	mov.b64 	{%r2493, %r2494}, %rd5045;
	mov.b64 	%rd5046, {%r2494, %r2493};
	add.s64 	%rd5047, %rd5046, %rd4899;
	shl.b64 	%rd5048, %rd4899, 1;
	and.b64  	%rd5049, %rd5048, 8589934590;
	and.b64  	%rd5050, %rd5046, 4294967295;
	mad.lo.s64 	%rd5051, %rd5049, %rd5050, %rd5047;
	xor.b64  	%rd5052, %rd5051, %rd4874;
	mov.b64 	{%r2495, %r2496}, %rd5052;
	shf.l.wrap.b32 	%r2497, %r2496, %r2495, 8;
	shf.l.wrap.b32 	%r2498, %r2495, %r2496, 8;
	mov.b64 	%rd5053, {%r2498, %r2497};
	add.s64 	%rd5054, %rd5053, %rd5044;
	shl.b64 	%rd5055, %rd5044, 1;
	and.b64  	%rd5056, %rd5055, 8589934590;
	and.b64  	%rd5057, %rd5053, 4294967295;
	mad.lo.s64 	%rd5058, %rd5057, %rd5056, %rd5054;
	xor.b64  	%rd5059, %rd5058, %rd5046;
	mov.b64 	{%r2499, %r2500}, %rd5059;
	shf.l.wrap.b32 	%r2501, %r2500, %r2499, 16;
	shf.l.wrap.b32 	%r2502, %r2499, %r2500, 16;
	mov.b64 	%rd5060, {%r2502, %r2501};
	add.s64 	%rd5061, %rd5060, %rd5051;
	shl.b64 	%rd5062, %rd5051, 1;
	and.b64  	%rd5063, %rd5062, 8589934590;
	and.b64  	%rd5064, %rd5060, 4294967295;
	mad.lo.s64 	%rd5065, %rd5064, %rd5063, %rd5061;
	xor.b64  	%rd5066, %rd5065, %rd5053;
	mov.b64 	{%r2503, %r2504}, %rd5066;
	shf.l.wrap.b32 	%r2505, %r2503, %r2504, 1;
	shf.l.wrap.b32 	%r2506, %r2504, %r2503, 1;
	mov.b64 	%rd5067, {%r2506, %r2505};
	xor.b64  	%rd5068, %rd667, %rd3414;
	xor.b64  	%rd5069, %rd684, %rd3442;
	st.local.v2.u64 	[%rd1], {%rd5068, %rd5069};
	xor.b64  	%rd5070, %rd1495, %rd3638;
	xor.b64  	%rd5071, %rd1496, %rd3666;
	st.local.v2.u64 	[%rd1+16], {%rd5070, %rd5071};
	xor.b64  	%rd5072, %rd1497, %rd3862;
	xor.b64  	%rd5073, %rd1498, %rd3890;
	st.local.v2.u64 	[%rd1+32], {%rd5072, %rd5073};
	xor.b64  	%rd5074, %rd1499, %rd4086;
	xor.b64  	%rd5075, %rd1011, %rd4114;
	st.local.v2.u64 	[%rd1+48], {%rd5074, %rd5075};
	xor.b64  	%rd5076, %rd1103, %rd4310;
	xor.b64  	%rd5077, %rd1120, %rd4338;
	st.local.v2.u64 	[%rd1+64], {%rd5076, %rd5077};
	xor.b64  	%rd5078, %rd1212, %rd4534;
	xor.b64  	%rd5079, %rd1229, %rd4562;
	st.local.v2.u64 	[%rd1+80], {%rd5078, %rd5079};
	xor.b64  	%rd5080, %rd1321, %rd4754;
	xor.b64  	%rd5081, %rd1338, %rd4782;
	st.local.v2.u64 	[%rd1+96], {%rd5080, %rd5081};
	xor.b64  	%rd5082, %rd1430, %rd4974;
	xor.b64  	%rd5083, %rd1447, %rd5002;
	st.local.v2.u64 	[%rd1+112], {%rd5082, %rd5083};
	xor.b64  	%rd5084, %rd700, %rd3470;
	xor.b64  	%rd5085, %rd722, %rd3498;
	st.local.v2.u64 	[%rd1+128], {%rd5084, %rd5085};
	xor.b64  	%rd5086, %rd809, %rd3694;
	xor.b64  	%rd5087, %rd831, %rd3722;
	st.local.v2.u64 	[%rd1+144], {%rd5086, %rd5087};
	xor.b64  	%rd5088, %rd918, %rd3918;
	xor.b64  	%rd5089, %rd940, %rd3946;
	st.local.v2.u64 	[%rd1+160], {%rd5088, %rd5089};
	xor.b64  	%rd5090, %rd1027, %rd4142;
	xor.b64  	%rd5091, %rd1049, %rd4170;
	st.local.v2.u64 	[%rd1+176], {%rd5090, %rd5091};
	xor.b64  	%rd5092, %rd1136, %rd4366;
	xor.b64  	%rd5093, %rd1158, %rd4394;
	st.local.v2.u64 	[%rd1+192], {%rd5092, %rd5093};
	xor.b64  	%rd5094, %rd1245, %rd4590;
	xor.b64  	%rd5095, %rd1267, %rd4618;
	st.local.v2.u64 	[%rd1+208], {%rd5094, %rd5095};
	xor.b64  	%rd5096, %rd1354, %rd4810;
	xor.b64  	%rd5097, %rd1376, %rd4838;
	st.local.v2.u64 	[%rd1+224], {%rd5096, %rd5097};
	xor.b64  	%rd5098, %rd1463, %rd5030;
	xor.b64  	%rd5099, %rd1485, %rd5058;
	st.local.v2.u64 	[%rd1+240], {%rd5098, %rd5099};
	xor.b64  	%rd5100, %rd731, %rd3507;
	xor.b64  	%rd5101, %rd676, %rd3423;
	st.local.v2.u64 	[%rd1+256], {%rd5100, %rd5101};
	xor.b64  	%rd5102, %rd840, %rd3731;
	xor.b64  	%rd5103, %rd785, %rd3647;
	st.local.v2.u64 	[%rd1+272], {%rd5102, %rd5103};
	xor.b64  	%rd5104, %rd949, %rd3955;
	xor.b64  	%rd5105, %rd894, %rd3871;
	st.local.v2.u64 	[%rd1+288], {%rd5104, %rd5105};
	xor.b64  	%rd5106, %rd1058, %rd4179;
	xor.b64  	%rd5107, %rd1003, %rd4095;
	st.local.v2.u64 	[%rd1+304], {%rd5106, %rd5107};
	xor.b64  	%rd5108, %rd1167, %rd4403;
	xor.b64  	%rd5109, %rd1112, %rd4319;
	st.local.v2.u64 	[%rd1+320], {%rd5108, %rd5109};
	xor.b64  	%rd5110, %rd1276, %rd4627;
	xor.b64  	%rd5111, %rd1221, %rd4543;
	st.local.v2.u64 	[%rd1+336], {%rd5110, %rd5111};
	xor.b64  	%rd5112, %rd1385, %rd4847;
	xor.b64  	%rd5113, %rd1330, %rd4763;
	st.local.v2.u64 	[%rd1+352], {%rd5112, %rd5113};
	xor.b64  	%rd5114, %rd1494, %rd5067;
	xor.b64  	%rd5115, %rd1439, %rd4983;
	st.local.v2.u64 	[%rd1+368], {%rd5114, %rd5115};
	xor.b64  	%rd5116, %rd693, %rd3451;
	xor.b64  	%rd5117, %rd709, %rd3479;
	st.local.v2.u64 	[%rd1+384], {%rd5116, %rd5117};
	xor.b64  	%rd5118, %rd802, %rd3675;
	xor.b64  	%rd5119, %rd818, %rd3703;
	st.local.v2.u64 	[%rd1+400], {%rd5118, %rd5119};
	xor.b64  	%rd5120, %rd911, %rd3899;
	xor.b64  	%rd5121, %rd927, %rd3927;
	st.local.v2.u64 	[%rd1+416], {%rd5120, %rd5121};
	xor.b64  	%rd5122, %rd1020, %rd4123;
	xor.b64  	%rd5123, %rd1036, %rd4151;
	st.local.v2.u64 	[%rd1+432], {%rd5122, %rd5123};
	xor.b64  	%rd5124, %rd1129, %rd4347;
	xor.b64  	%rd5125, %rd1145, %rd4375;
	st.local.v2.u64 	[%rd1+448], {%rd5124, %rd5125};
	xor.b64  	%rd5126, %rd1238, %rd4571;
	xor.b64  	%rd5127, %rd1254, %rd4599;
	st.local.v2.u64 	[%rd1+464], {%rd5126, %rd5127};
	xor.b64  	%rd5128, %rd1347, %rd4791;
	xor.b64  	%rd5129, %rd1363, %rd4819;
	st.local.v2.u64 	[%rd1+480], {%rd5128, %rd5129};
	xor.b64  	%rd5130, %rd1456, %rd5011;
	xor.b64  	%rd5131, %rd1472, %rd5039;
	st.local.v2.u64 	[%rd1+496], {%rd5130, %rd5131};
	xor.b64  	%rd5132, %rd707, %rd3477;
	xor.b64  	%rd5133, %rd729, %rd3505;
	st.local.v2.u64 	[%rd1+512], {%rd5132, %rd5133};
	xor.b64  	%rd5134, %rd816, %rd3701;
	xor.b64  	%rd5135, %rd838, %rd3729;
	st.local.v2.u64 	[%rd1+528], {%rd5134, %rd5135};
	xor.b64  	%rd5136, %rd925, %rd3925;
	xor.b64  	%rd5137, %rd947, %rd3953;
	st.local.v2.u64 	[%rd1+544], {%rd5136, %rd5137};
	xor.b64  	%rd5138, %rd1034, %rd4149;
	xor.b64  	%rd5139, %rd1056, %rd4177;
	st.local.v2.u64 	[%rd1+560], {%rd5138, %rd5139};
	xor.b64  	%rd5140, %rd1143, %rd4373;
	xor.b64  	%rd5141, %rd1165, %rd4401;
	st.local.v2.u64 	[%rd1+576], {%rd5140, %rd5141};
	xor.b64  	%rd5142, %rd1252, %rd4597;
	xor.b64  	%rd5143, %rd1274, %rd4625;
	st.local.v2.u64 	[%rd1+592], {%rd5142, %rd5143};
	xor.b64  	%rd5144, %rd1361, %rd4817;
	xor.b64  	%rd5145, %rd1383, %rd4845;
	st.local.v2.u64 	[%rd1+608], {%rd5144, %rd5145};
	xor.b64  	%rd5146, %rd1470, %rd5037;
	xor.b64  	%rd5147, %rd1492, %rd5065;
	st.local.v2.u64 	[%rd1+624], {%rd5146, %rd5147};
	xor.b64  	%rd5148, %rd674, %rd3421;
	xor.b64  	%rd5149, %rd691, %rd3449;
	st.local.v2.u64 	[%rd1+640], {%rd5148, %rd5149};
	xor.b64  	%rd5150, %rd783, %rd3645;
	xor.b64  	%rd5151, %rd800, %rd3673;
	st.local.v2.u64 	[%rd1+656], {%rd5150, %rd5151};
	xor.b64  	%rd5152, %rd892, %rd3869;
	xor.b64  	%rd5153, %rd909, %rd3897;
	st.local.v2.u64 	[%rd1+672], {%rd5152, %rd5153};
	xor.b64  	%rd5154, %rd1001, %rd4093;
	xor.b64  	%rd5155, %rd1018, %rd4121;
	st.local.v2.u64 	[%rd1+688], {%rd5154, %rd5155};
	xor.b64  	%rd5156, %rd1110, %rd4317;
	xor.b64  	%rd5157, %rd1127, %rd4345;
	st.local.v2.u64 	[%rd1+704], {%rd5156, %rd5157};
	xor.b64  	%rd5158, %rd1219, %rd4541;
	xor.b64  	%rd5159, %rd1236, %rd4569;
	st.local.v2.u64 	[%rd1+720], {%rd5158, %rd5159};
	xor.b64  	%rd5160, %rd1328, %rd4761;
	xor.b64  	%rd5161, %rd1345, %rd4789;
	st.local.v2.u64 	[%rd1+736], {%rd5160, %rd5161};
	xor.b64  	%rd5162, %rd1437, %rd4981;
	xor.b64  	%rd5163, %rd1454, %rd5009;
	st.local.v2.u64 	[%rd1+752], {%rd5162, %rd5163};
	xor.b64  	%rd5164, %rd686, %rd3444;
	xor.b64  	%rd5165, %rd702, %rd3472;
	st.local.v2.u64 	[%rd1+768], {%rd5164, %rd5165};
	xor.b64  	%rd5166, %rd795, %rd3668;
	xor.b64  	%rd5167, %rd811, %rd3696;
	st.local.v2.u64 	[%rd1+784], {%rd5166, %rd5167};
	xor.b64  	%rd5168, %rd904, %rd3892;
	xor.b64  	%rd5169, %rd920, %rd3920;
	st.local.v2.u64 	[%rd1+800], {%rd5168, %rd5169};
	xor.b64  	%rd5170, %rd1013, %rd4116;
	xor.b64  	%rd5171, %rd1029, %rd4144;
	st.local.v2.u64 	[%rd1+816], {%rd5170, %rd5171};
	xor.b64  	%rd5172, %rd1122, %rd4340;
	xor.b64  	%rd5173, %rd1138, %rd4368;
	st.local.v2.u64 	[%rd1+832], {%rd5172, %rd5173};
	xor.b64  	%rd5174, %rd1231, %rd4564;
	xor.b64  	%rd5175, %rd1247, %rd4592;
	st.local.v2.u64 	[%rd1+848], {%rd5174, %rd5175};
	xor.b64  	%rd5176, %rd1340, %rd4784;
	xor.b64  	%rd5177, %rd1356, %rd4812;
	st.local.v2.u64 	[%rd1+864], {%rd5176, %rd5177};
	xor.b64  	%rd5178, %rd1449, %rd5004;
	xor.b64  	%rd5179, %rd1465, %rd5032;
	st.local.v2.u64 	[%rd1+880], {%rd5178, %rd5179};
	xor.b64  	%rd5180, %rd724, %rd3500;
	xor.b64  	%rd5181, %rd669, %rd3416;
	st.local.v2.u64 	[%rd1+896], {%rd5180, %rd5181};
	xor.b64  	%rd5182, %rd833, %rd3724;
	xor.b64  	%rd5183, %rd778, %rd3640;
	st.local.v2.u64 	[%rd1+912], {%rd5182, %rd5183};
	xor.b64  	%rd5184, %rd942, %rd3948;
	xor.b64  	%rd5185, %rd887, %rd3864;
	st.local.v2.u64 	[%rd1+928], {%rd5184, %rd5185};
	xor.b64  	%rd5186, %rd1051, %rd4172;
	xor.b64  	%rd5187, %rd996, %rd4088;
	st.local.v2.u64 	[%rd1+944], {%rd5186, %rd5187};
	xor.b64  	%rd5188, %rd1160, %rd4396;
	xor.b64  	%rd5189, %rd1105, %rd4312;
	st.local.v2.u64 	[%rd1+960], {%rd5188, %rd5189};
	xor.b64  	%rd5190, %rd1269, %rd4620;
	xor.b64  	%rd5191, %rd1214, %rd4536;
	st.local.v2.u64 	[%rd1+976], {%rd5190, %rd5191};
	xor.b64  	%rd5192, %rd1378, %rd4840;
	xor.b64  	%rd5193, %rd1323, %rd4756;
	st.local.v2.u64 	[%rd1+992], {%rd5192, %rd5193};
	xor.b64  	%rd5194, %rd1487, %rd5060;
	xor.b64  	%rd5195, %rd1432, %rd4976;
	st.local.v2.u64 	[%rd1+1008], {%rd5194, %rd5195};
$L__BB0_11:
	mul.wide.u32 	%rd5196, %r11, 8;
	add.s64 	%rd5197, %rd1, %rd5196;
	ld.local.u32 	%rd9597, [%rd5197];
	bra.uni 	$L__BB0_13;
$L__BB0_12:
	mul.wide.u32 	%rd499, %r4326, 1024;
	add.s64 	%rd500, %rd2, %rd499;
	ld.global.u32 	%rd9597, [%rd500];
$L__BB0_13:
	ld.param.u32 	%r4314, [argon2id_fill_kernel_param_2];
	shr.u32 	%r12, %r4314, 2;
	setp.ne.s32 	%p14, %r4322, 0;
	@%p14 bra 	$L__BB0_17;
	setp.ne.s32 	%p15, %r4323, 0;
	@%p15 bra 	$L__BB0_16;
	add.s32 	%r2509, %r4324, -1;
	cvt.u64.u32 	%rd9598, %r2509;
	bra.uni 	$L__BB0_18;
$L__BB0_16:
	cvt.u64.u32 	%rd5201, %r4324;
	mul.lo.s32 	%r2508, %r4323, %r12;
	cvt.u64.u32 	%rd5202, %r2508;
	add.s64 	%rd5203, %rd5202, %rd5201;
	add.s64 	%rd9598, %rd5203, -1;
	bra.uni 	$L__BB0_18;
$L__BB0_17:
	ld.param.u32 	%r4315, [argon2id_fill_kernel_param_2];
	cvt.u64.u32 	%rd5198, %r4324;
	sub.s32 	%r2507, %r4315, %r12;
	cvt.u64.u32 	%rd5199, %r2507;
	add.s64 	%rd5200, %rd5199, %rd5198;
	add.s64 	%rd9598, %rd5200, -1;
$L__BB0_18:
	ld.param.u32 	%r4316, [argon2id_fill_kernel_param_2];
	cvt.u64.u32 	%rd44, %r4316;
	mul.lo.s64 	%rd5204, %rd9597, %rd9597;
	shr.u64 	%rd5205, %rd5204, 32;
	mul.lo.s64 	%rd5206, %rd9598, %rd5205;
	shr.u64 	%rd5207, %rd5206, 32;
	not.b64 	%rd5208, %rd5207;
	setp.ne.s32 	%p16, %r4322, 0;
	setp.ne.s32 	%p17, %r4323, 3;
	mad.lo.s32 	%r2510, %r4323, %r12, %r12;
	cvt.u64.u32 	%rd5209, %r2510;
	selp.b64 	%rd5210, %rd5209, 0, %p17;
	selp.b64 	%rd5211, %rd5210, 0, %p16;
	add.s64 	%rd5212, %rd9598, %rd5211;
	add.s64 	%rd45, %rd5212, %rd5208;
	and.b64  	%rd5213, %rd45, -4294967296;
	setp.ne.s64 	%p18, %rd5213, 0;
	@%p18 bra 	$L__BB0_20;
	cvt.u32.u64 	%r2511, %rd44;
	cvt.u32.u64 	%r2512, %rd45;
	rem.u32 	%r2513, %r2512, %r2511;
	cvt.u64.u32 	%rd9599, %r2513;
	bra.uni 	$L__BB0_21;
$L__BB0_20:
	rem.u64 	%rd9599, %rd45, %rd44;
$L__BB0_21:
	setp.ne.s32 	%p19, %r4322, 0;
	mul.wide.u32 	%rd5214, %r4326, 1024;
	add.s64 	%rd5215, %rd2, %rd5214;
	shl.b64 	%rd5216, %rd9599, 10;
	add.s64 	%rd5217, %rd2, %rd5216;
	ld.global.u64 	%rd5218, [%rd5215];
	ld.global.u64 	%rd5219, [%rd5217];
	xor.b64  	%rd5220, %rd5219, %rd5218;
	ld.global.u64 	%rd5221, [%rd5215+8];
	ld.global.u64 	%rd5222, [%rd5217+8];
	xor.b64  	%rd5223, %rd5222, %rd5221;
	ld.global.u64 	%rd5224, [%rd5215+16];
	ld.global.u64 	%rd5225, [%rd5217+16];
	xor.b64  	%rd5226, %rd5225, %rd5224;
	ld.global.u64 	%rd5227, [%rd5215+24];
	ld.global.u64 	%rd5228, [%rd5217+24];
	xor.b64  	%rd5229, %rd5228, %rd5227;
	ld.global.u64 	%rd5230, [%rd5215+32];
	ld.global.u64 	%rd5231, [%rd5217+32];
	xor.b64  	%rd5232, %rd5231, %rd5230;
	ld.global.u64 	%rd5233, [%rd5215+40];
	ld.global.u64 	%rd5234, [%rd5217+40];
	xor.b64  	%rd5235, %rd5234, %rd5233;
	ld.global.u64 	%rd5236, [%rd5215+48];
	ld.global.u64 	%rd5237, [%rd5217+48];
	xor.b64  	%rd5238, %rd5237, %rd5236;
	ld.global.u64 	%rd5239, [%rd5215+56];
	ld.global.u64 	%rd5240, [%rd5217+56];
	xor.b64  	%rd5241, %rd5240, %rd5239;
	ld.global.u64 	%rd5242, [%rd5215+64];
	ld.global.u64 	%rd5243, [%rd5217+64];
	xor.b64  	%rd5244, %rd5243, %rd5242;
	ld.global.u64 	%rd5245, [%rd5215+72];
	ld.global.u64 	%rd5246, [%rd5217+72];
	xor.b64  	%rd5247, %rd5246, %rd5245;
	ld.global.u64 	%rd5248, [%rd5215+80];
	ld.global.u64 	%rd5249, [%rd5217+80];
	xor.b64  	%rd5250, %rd5249, %rd5248;
	ld.global.u64 	%rd5251, [%rd5215+88];
	ld.global.u64 	%rd5252, [%rd5217+88];
	xor.b64  	%rd5253, %rd5252, %rd5251;
	ld.global.u64 	%rd5254, [%rd5215+96];
	ld.global.u64 	%rd5255, [%rd5217+96];
	xor.b64  	%rd5256, %rd5255, %rd5254;
	ld.global.u64 	%rd5257, [%rd5215+104];
	ld.global.u64 	%rd5258, [%rd5217+104];
	xor.b64  	%rd5259, %rd5258, %rd5257;
	ld.global.u64 	%rd5260, [%rd5215+112];
	ld.global.u64 	%rd5261, [%rd5217+112];
	xor.b64  	%rd5262, %rd5261, %rd5260;
	ld.global.u64 	%rd5263, [%rd5215+120];
	ld.global.u64 	%rd5264, [%rd5217+120];
	xor.b64  	%rd5265, %rd5264, %rd5263;
	ld.global.u64 	%rd5266, [%rd5215+128];
	ld.global.u64 	%rd5267, [%rd5217+128];
	xor.b64  	%rd5268, %rd5267, %rd5266;
	ld.global.u64 	%rd5269, [%rd5215+136];
	ld.global.u64 	%rd5270, [%rd5217+136];
	xor.b64  	%rd5271, %rd5270, %rd5269;
	ld.global.u64 	%rd5272, [%rd5215+144];
	ld.global.u64 	%rd5273, [%rd5217+144];
	xor.b64  	%rd5274, %rd5273, %rd5272;
	ld.global.u64 	%rd5275, [%rd5215+152];
	ld.global.u64 	%rd5276, [%rd5217+152];
	xor.b64  	%rd5277, %rd5276, %rd5275;
	ld.global.u64 	%rd5278, [%rd5215+160];
	ld.global.u64 	%rd5279, [%rd5217+160];
	xor.b64  	%rd5280, %rd5279, %rd5278;
	ld.global.u64 	%rd5281, [%rd5215+168];
	ld.global.u64 	%rd5282, [%rd5217+168];
	xor.b64  	%rd5283, %rd5282, %rd5281;
	ld.global.u64 	%rd5284, [%rd5215+176];
	ld.global.u64 	%rd5285, [%rd5217+176];
	xor.b64  	%rd5286, %rd5285, %rd5284;
	ld.global.u64 	%rd5287, [%rd5215+184];
	ld.global.u64 	%rd5288, [%rd5217+184];
	xor.b64  	%rd5289, %rd5288, %rd5287;
	ld.global.u64 	%rd5290, [%rd5215+192];
	ld.global.u64 	%rd5291, [%rd5217+192];
	xor.b64  	%rd5292, %rd5291, %rd5290;
	ld.global.u64 	%rd5293, [%rd5215+200];
	ld.global.u64 	%rd5294, [%rd5217+200];
	xor.b64  	%rd5295, %rd5294, %rd5293;
	ld.global.u64 	%rd5296, [%rd5215+208];
	ld.global.u64 	%rd5297, [%rd5217+208];
	xor.b64  	%rd5298, %rd5297, %rd5296;
	ld.global.u64 	%rd5299, [%rd5215+216];
	ld.global.u64 	%rd5300, [%rd5217+216];
	xor.b64  	%rd5301, %rd5300, %rd5299;
	ld.global.u64 	%rd5302, [%rd5215+224];
	ld.global.u64 	%rd5303, [%rd5217+224];
	xor.b64  	%rd5304, %rd5303, %rd5302;
	ld.global.u64 	%rd5305, [%rd5215+232];
	ld.global.u64 	%rd5306, [%rd5217+232];
	xor.b64  	%rd5307, %rd5306, %rd5305;
	ld.global.u64 	%rd5308, [%rd5215+240];
	ld.global.u64 	%rd5309, [%rd5217+240];
	xor.b64  	%rd5310, %rd5309, %rd5308;
	ld.global.u64 	%rd5311, [%rd5215+248];
	ld.global.u64 	%rd5312, [%rd5217+248];
	xor.b64  	%rd5313, %rd5312, %rd5311;
	ld.global.u64 	%rd5314, [%rd5215+256];
	ld.global.u64 	%rd5315, [%rd5217+256];
	xor.b64  	%rd5316, %rd5315, %rd5314;
	ld.global.u64 	%rd5317, [%rd5215+264];
	ld.global.u64 	%rd5318, [%rd5217+264];
	xor.b64  	%rd5319, %rd5318, %rd5317;
	ld.global.u64 	%rd5320, [%rd5215+272];
	ld.global.u64 	%rd5321, [%rd5217+272];
	xor.b64  	%rd5322, %rd5321, %rd5320;
	ld.global.u64 	%rd5323, [%rd5215+280];
	ld.global.u64 	%rd5324, [%rd5217+280];
	xor.b64  	%rd5325, %rd5324, %rd5323;
	ld.global.u64 	%rd5326, [%rd5215+288];
	ld.global.u64 	%rd5327, [%rd5217+288];
	xor.b64  	%rd5328, %rd5327, %rd5326;
	ld.global.u64 	%rd5329, [%rd5215+296];
	ld.global.u64 	%rd5330, [%rd5217+296];
	xor.b64  	%rd5331, %rd5330, %rd5329;
	ld.global.u64 	%rd5332, [%rd5215+304];
	ld.global.u64 	%rd5333, [%rd5217+304];
	xor.b64  	%rd5334, %rd5333, %rd5332;
	ld.global.u64 	%rd5335, [%rd5215+312];
	ld.global.u64 	%rd5336, [%rd5217+312];
	xor.b64  	%rd5337, %rd5336, %rd5335;
	ld.global.u64 	%rd5338, [%rd5215+320];
	ld.global.u64 	%rd5339, [%rd5217+320];
	xor.b64  	%rd5340, %rd5339, %rd5338;
	ld.global.u64 	%rd5341, [%rd5215+328];
	ld.global.u64 	%rd5342, [%rd5217+328];
	xor.b64  	%rd5343, %rd5342, %rd5341;
	ld.global.u64 	%rd5344, [%rd5215+336];
	ld.global.u64 	%rd5345, [%rd5217+336];
	xor.b64  	%rd5346, %rd5345, %rd5344;
	ld.global.u64 	%rd5347, [%rd5215+344];
	ld.global.u64 	%rd5348, [%rd5217+344];
	xor.b64  	%rd5349, %rd5348, %rd5347;
	ld.global.u64 	%rd5350, [%rd5215+352];
	ld.global.u64 	%rd5351, [%rd5217+352];
	xor.b64  	%rd5352, %rd5351, %rd5350;
	ld.global.u64 	%rd5353, [%rd5215+360];
	ld.global.u64 	%rd5354, [%rd5217+360];
	xor.b64  	%rd5355, %rd5354, %rd5353;
	ld.global.u64 	%rd5356, [%rd5215+368];
	ld.global.u64 	%rd5357, [%rd5217+368];
	xor.b64  	%rd5358, %rd5357, %rd5356;
	ld.global.u64 	%rd5359, [%rd5215+376];
	ld.global.u64 	%rd5360, [%rd5217+376];
	xor.b64  	%rd5361, %rd5360, %rd5359;
	ld.global.u64 	%rd5362, [%rd5215+384];
	ld.global.u64 	%rd5363, [%rd5217+384];
	xor.b64  	%rd5364, %rd5363, %rd5362;
	ld.global.u64 	%rd5365, [%rd5215+392];
	ld.global.u64 	%rd5366, [%rd5217+392];
	xor.b64  	%rd5367, %rd5366, %rd5365;
	ld.global.u64 	%rd5368, [%rd5215+400];
	ld.global.u64 	%rd5369, [%rd5217+400];
	xor.b64  	%rd5370, %rd5369, %rd5368;
	ld.global.u64 	%rd5371, [%rd5215+408];
	ld.global.u64 	%rd5372, [%rd5217+408];
	xor.b64  	%rd5373, %rd5372, %rd5371;
	ld.global.u64 	%rd5374, [%rd5215+416];
	ld.global.u64 	%rd5375, [%rd5217+416];
	xor.b64  	%rd5376, %rd5375, %rd5374;
	ld.global.u64 	%rd5377, [%rd5215+424];
	ld.global.u64 	%rd5378, [%rd5217+424];
	xor.b64  	%rd5379, %rd5378, %rd5377;
	ld.global.u64 	%rd5380, [%rd5215+432];
	ld.global.u64 	%rd5381, [%rd5217+432];
	xor.b64  	%rd5382, %rd5381, %rd5380;
	ld.global.u64 	%rd5383, [%rd5215+440];
	ld.global.u64 	%rd5384, [%rd5217+440];
	xor.b64  	%rd5385, %rd5384, %rd5383;
	ld.global.u64 	%rd5386, [%rd5215+448];
	ld.global.u64 	%rd5387, [%rd5217+448];
	xor.b64  	%rd5388, %rd5387, %rd5386;
	ld.global.u64 	%rd5389, [%rd5215+456];
	ld.global.u64 	%rd5390, [%rd5217+456];
	xor.b64  	%rd5391, %rd5390, %rd5389;
	ld.global.u64 	%rd5392, [%rd5215+464];
	ld.global.u64 	%rd5393, [%rd5217+464];
	xor.b64  	%rd5394, %rd5393, %rd5392;
	ld.global.u64 	%rd5395, [%rd5215+472];
	ld.global.u64 	%rd5396, [%rd5217+472];
	xor.b64  	%rd5397, %rd5396, %rd5395;
	ld.global.u64 	%rd5398, [%rd5215+480];
	ld.global.u64 	%rd5399, [%rd5217+480];
	xor.b64  	%rd5400, %rd5399, %rd5398;
	ld.global.u64 	%rd5401, [%rd5215+488];
	ld.global.u64 	%rd5402, [%rd5217+488];
	xor.b64  	%rd5403, %rd5402, %rd5401;
	ld.global.u64 	%rd5404, [%rd5215+496];
	ld.global.u64 	%rd5405, [%rd5217+496];
	xor.b64  	%rd5406, %rd5405, %rd5404;
	ld.global.u64 	%rd5407, [%rd5215+504];
	ld.global.u64 	%rd5408, [%rd5217+504];
	xor.b64  	%rd5409, %rd5408, %rd5407;
	ld.global.u64 	%rd5410, [%rd5215+512];
	ld.global.u64 	%rd5411, [%rd5217+512];
	xor.b64  	%rd5412, %rd5411, %rd5410;
	ld.global.u64 	%rd5413, [%rd5215+520];
	ld.global.u64 	%rd5414, [%rd5217+520];
	xor.b64  	%rd5415, %rd5414, %rd5413;
	ld.global.u64 	%rd5416, [%rd5215+528];
	ld.global.u64 	%rd5417, [%rd5217+528];
	xor.b64  	%rd5418, %rd5417, %rd5416;
	ld.global.u64 	%rd5419, [%rd5215+536];
	ld.global.u64 	%rd5420, [%rd5217+536];
	xor.b64  	%rd5421, %rd5420, %rd5419;
	ld.global.u64 	%rd5422, [%rd5215+544];
	ld.global.u64 	%rd5423, [%rd5217+544];
	xor.b64  	%rd5424, %rd5423, %rd5422;
	ld.global.u64 	%rd5425, [%rd5215+552];
	ld.global.u64 	%rd5426, [%rd5217+552];
	xor.b64  	%rd5427, %rd5426, %rd5425;
	ld.global.u64 	%rd5428, [%rd5215+560];
	ld.global.u64 	%rd5429, [%rd5217+560];
	xor.b64  	%rd5430, %rd5429, %rd5428;
	ld.global.u64 	%rd5431, [%rd5215+568];
	ld.global.u64 	%rd5432, [%rd5217+568];
	xor.b64  	%rd5433, %rd5432, %rd5431;
	ld.global.u64 	%rd5434, [%rd5215+576];
	ld.global.u64 	%rd5435, [%rd5217+576];
	xor.b64  	%rd5436, %rd5435, %rd5434;
	ld.global.u64 	%rd5437, [%rd5215+584];
	ld.global.u64 	%rd5438, [%rd5217+584];
	xor.b64  	%rd5439, %rd5438, %rd5437;
	ld.global.u64 	%rd5440, [%rd5215+592];
	ld.global.u64 	%rd5441, [%rd5217+592];
	xor.b64  	%rd5442, %rd5441, %rd5440;
	ld.global.u64 	%rd5443, [%rd5215+600];
	ld.global.u64 	%rd5444, [%rd5217+600];
	xor.b64  	%rd5445, %rd5444, %rd5443;
	ld.global.u64 	%rd5446, [%rd5215+608];
	ld.global.u64 	%rd5447, [%rd5217+608];
	xor.b64  	%rd5448, %rd5447, %rd5446;
	ld.global.u64 	%rd5449, [%rd5215+616];
	ld.global.u64 	%rd5450, [%rd5217+616];
	xor.b64  	%rd5451, %rd5450, %rd5449;
	ld.global.u64 	%rd5452, [%rd5215+624];
	ld.global.u64 	%rd5453, [%rd5217+624];
	xor.b64  	%rd5454, %rd5453, %rd5452;
	ld.global.u64 	%rd5455, [%rd5215+632];
	ld.global.u64 	%rd5456, [%rd5217+632];
	xor.b64  	%rd5457, %rd5456, %rd5455;
	ld.global.u64 	%rd5458, [%rd5215+640];
	ld.global.u64 	%rd5459, [%rd5217+640];
	xor.b64  	%rd5460, %rd5459, %rd5458;
	ld.global.u64 	%rd5461, [%rd5215+648];
	ld.global.u64 	%rd5462, [%rd5217+648];
	xor.b64  	%rd5463, %rd5462, %rd5461;
	ld.global.u64 	%rd5464, [%rd5215+656];
	ld.global.u64 	%rd5465, [%rd5217+656];
	xor.b64  	%rd5466, %rd5465, %rd5464;
	ld.global.u64 	%rd5467, [%rd5215+664];
	ld.global.u64 	%rd5468, [%rd5217+664];
	xor.b64  	%rd5469, %rd5468, %rd5467;
	ld.global.u64 	%rd5470, [%rd5215+672];
	ld.global.u64 	%rd5471, [%rd5217+672];
	xor.b64  	%rd5472, %rd5471, %rd5470;
	ld.global.u64 	%rd5473, [%rd5215+680];
	ld.global.u64 	%rd5474, [%rd5217+680];
	xor.b64  	%rd5475, %rd5474, %rd5473;
	ld.global.u64 	%rd5476, [%rd5215+688];
	ld.global.u64 	%rd5477, [%rd5217+688];
	xor.b64  	%rd5478, %rd5477, %rd5476;
	ld.global.u64 	%rd5479, [%rd5215+696];
	ld.global.u64 	%rd5480, [%rd5217+696];
	xor.b64  	%rd5481, %rd5480, %rd5479;
	ld.global.u64 	%rd5482, [%rd5215+704];
	ld.global.u64 	%rd5483, [%rd5217+704];
	xor.b64  	%rd5484, %rd5483, %rd5482;
	ld.global.u64 	%rd5485, [%rd5215+712];
	ld.global.u64 	%rd5486, [%rd5217+712];
	xor.b64  	%rd5487, %rd5486, %rd5485;
	ld.global.u64 	%rd5488, [%rd5215+720];
	ld.global.u64 	%rd5489, [%rd5217+720];
	xor.b64  	%rd5490, %rd5489, %rd5488;
	ld.global.u64 	%rd5491, [%rd5215+728];
	ld.global.u64 	%rd5492, [%rd5217+728];
	xor.b64  	%rd5493, %rd5492, %rd5491;
	ld.global.u64 	%rd5494, [%rd5215+736];
	ld.global.u64 	%rd5495, [%rd5217+736];
	xor.b64  	%rd5496, %rd5495, %rd5494;
	ld.global.u64 	%rd5497, [%rd5215+744];
	ld.global.u64 	%rd5498, [%rd5217+744];
	xor.b64  	%rd5499, %rd5498, %rd5497;
	ld.global.u64 	%rd5500, [%rd5215+752];
	ld.global.u64 	%rd5501, [%rd5217+752];
	xor.b64  	%rd5502, %rd5501, %rd5500;
	ld.global.u64 	%rd5503, [%rd5215+760];
	ld.global.u64 	%rd5504, [%rd5217+760];
	xor.b64  	%rd5505, %rd5504, %rd5503;
	ld.global.u64 	%rd5506, [%rd5215+768];
	ld.global.u64 	%rd5507, [%rd5217+768];
	xor.b64  	%rd5508, %rd5507, %rd5506;
	ld.global.u64 	%rd5509, [%rd5215+776];
	ld.global.u64 	%rd5510, [%rd5217+776];
	xor.b64  	%rd5511, %rd5510, %rd5509;
	ld.global.u64 	%rd5512, [%rd5215+784];
	ld.global.u64 	%rd5513, [%rd5217+784];
	xor.b64  	%rd5514, %rd5513, %rd5512;
	ld.global.u64 	%rd5515, [%rd5215+792];
	ld.global.u64 	%rd5516, [%rd5217+792];
	xor.b64  	%rd5517, %rd5516, %rd5515;
	ld.global.u64 	%rd5518, [%rd5215+800];
	ld.global.u64 	%rd5519, [%rd5217+800];
	xor.b64  	%rd5520, %rd5519, %rd5518;
	ld.global.u64 	%rd5521, [%rd5215+808];
	ld.global.u64 	%rd5522, [%rd5217+808];
	xor.b64  	%rd5523, %rd5522, %rd5521;
	ld.global.u64 	%rd5524, [%rd5215+816];
	ld.global.u64 	%rd5525, [%rd5217+816];
	xor.b64  	%rd5526, %rd5525, %rd5524;
	ld.global.u64 	%rd5527, [%rd5215+824];
	ld.global.u64 	%rd5528, [%rd5217+824];
	xor.b64  	%rd5529, %rd5528, %rd5527;
	ld.global.u64 	%rd5530, [%rd5215+832];
	ld.global.u64 	%rd5531, [%rd5217+832];
	xor.b64  	%rd5532, %rd5531, %rd5530;
	ld.global.u64 	%rd5533, [%rd5215+840];
	ld.global.u64 	%rd5534, [%rd5217+840];
	xor.b64  	%rd5535, %rd5534, %rd5533;
	ld.global.u64 	%rd5536, [%rd5215+848];
	ld.global.u64 	%rd5537, [%rd5217+848];
	xor.b64  	%rd5538, %rd5537, %rd5536;
	ld.global.u64 	%rd5539, [%rd5215+856];
	ld.global.u64 	%rd5540, [%rd5217+856];
	xor.b64  	%rd5541, %rd5540, %rd5539;
	ld.global.u64 	%rd5542, [%rd5215+864];
	ld.global.u64 	%rd5543, [%rd5217+864];
	xor.b64  	%rd5544, %rd5543, %rd5542;
	ld.global.u64 	%rd5545, [%rd5215+872];
	ld.global.u64 	%rd5546, [%rd5217+872];
	xor.b64  	%rd5547, %rd5546, %rd5545;
	ld.global.u64 	%rd5548, [%rd5215+880];
	ld.global.u64 	%rd5549, [%rd5217+880];
	xor.b64  	%rd5550, %rd5549, %rd5548;
	ld.global.u64 	%rd5551, [%rd5215+888];
	ld.global.u64 	%rd5552, [%rd5217+888];
	xor.b64  	%rd5553, %rd5552, %rd5551;
	ld.global.u64 	%rd5554, [%rd5215+896];
	ld.global.u64 	%rd5555, [%rd5217+896];
	xor.b64  	%rd5556, %rd5555, %rd5554;
	ld.global.u64 	%rd5557, [%rd5215+904];
	ld.global.u64 	%rd5558, [%rd5217+904];
	xor.b64  	%rd5559, %rd5558, %rd5557;
	ld.global.u64 	%rd5560, [%rd5215+912];
	ld.global.u64 	%rd5561, [%rd5217+912];
	xor.b64  	%rd5562, %rd5561, %rd5560;
	ld.global.u64 	%rd5563, [%rd5215+920];
	ld.global.u64 	%rd5564, [%rd5217+920];
	xor.b64  	%rd5565, %rd5564, %rd5563;
	ld.global.u64 	%rd5566, [%rd5215+928];
	ld.global.u64 	%rd5567, [%rd5217+928];
	xor.b64  	%rd5568, %rd5567, %rd5566;
	ld.global.u64 	%rd5569, [%rd5215+936];
	ld.global.u64 	%rd5570, [%rd5217+936];
	xor.b64  	%rd5571, %rd5570, %rd5569;
	ld.global.u64 	%rd5572, [%rd5215+944];
	ld.global.u64 	%rd5573, [%rd5217+944];
	xor.b64  	%rd5574, %rd5573, %rd5572;
	ld.global.u64 	%rd5575, [%rd5215+952];
	ld.global.u64 	%rd5576, [%rd5217+952];
	xor.b64  	%rd5577, %rd5576, %rd5575;
	ld.global.u64 	%rd5578, [%rd5215+960];
	ld.global.u64 	%rd5579, [%rd5217+960];
	xor.b64  	%rd5580, %rd5579, %rd5578;
	ld.global.u64 	%rd5581, [%rd5215+968];
	ld.global.u64 	%rd5582, [%rd5217+968];
	xor.b64  	%rd5583, %rd5582, %rd5581;
	ld.global.u64 	%rd5584, [%rd5215+976];
	ld.global.u64 	%rd5585, [%rd5217+976];
	xor.b64  	%rd5586, %rd5585, %rd5584;
	ld.global.u64 	%rd5587, [%rd5215+984];
	ld.global.u64 	%rd5588, [%rd5217+984];
	xor.b64  	%rd5589, %rd5588, %rd5587;
	ld.global.u64 	%rd5590, [%rd5215+992];
	ld.global.u64 	%rd5591, [%rd5217+992];
	xor.b64  	%rd5592, %rd5591, %rd5590;
	ld.global.u64 	%rd5593, [%rd5215+1000];
	ld.global.u64 	%rd5594, [%rd5217+1000];
	xor.b64  	%rd5595, %rd5594, %rd5593;
	ld.global.u64 	%rd5596, [%rd5215+1008];
	ld.global.u64 	%rd5597, [%rd5217+1008];
	xor.b64  	%rd5598, %rd5597, %rd5596;
	ld.global.u64 	%rd5599, [%rd5215+1016];
	ld.global.u64 	%rd5600, [%rd5217+1016];
	xor.b64  	%rd5601, %rd5600, %rd5599;
	add.s64 	%rd5602, %rd5232, %rd5220;
	shl.b64 	%rd5603, %rd5220, 1;
	and.b64  	%rd5604, %rd5603, 8589934590;
	and.b64  	%rd5605, %rd5232, 4294967295;
	mad.lo.s64 	%rd5606, %rd5604, %rd5605, %rd5602;
	xor.b64  	%rd5607, %rd5606, %rd5256;
	mov.b64 	{%r2514, %r2515}, %rd5607;
	mov.b64 	%rd5608, {%r2515, %r2514};
	add.s64 	%rd5609, %rd5608, %rd5244;
	shl.b64 	%rd5610, %rd5244, 1;
	and.b64  	%rd5611, %rd5610, 8589934590;
	and.b64  	%rd5612, %rd5608, 4294967295;
	mad.lo.s64 	%rd5613, %rd5611, %rd5612, %rd5609;
	xor.b64  	%rd5614, %rd5613, %rd5232;
	mov.b64 	{%r2516, %r2517}, %rd5614;
	shf.l.wrap.b32 	%r2518, %r2517, %r2516, 8;
	shf.l.wrap.b32 	%r2519, %r2516, %r2517, 8;
	mov.b64 	%rd5615, {%r2519, %r2518};
	add.s64 	%rd5616, %rd5615, %rd5606;
	shl.b64 	%rd5617, %rd5606, 1;
	and.b64  	%rd5618, %rd5617, 8589934590;
	and.b64  	%rd5619, %rd5615, 4294967295;
	mad.lo.s64 	%rd5620, %rd5619, %rd5618, %rd5616;
	xor.b64  	%rd5621, %rd5620, %rd5608;
	mov.b64 	{%r2520, %r2521}, %rd5621;
	shf.l.wrap.b32 	%r2522, %r2521, %r2520, 16;
	shf.l.wrap.b32 	%r2523, %r2520, %r2521, 16;
	mov.b64 	%rd5622, {%r2523, %r2522};
	add.s64 	%rd5623, %rd5622, %rd5613;
	shl.b64 	%rd5624, %rd5613, 1;
	and.b64  	%rd5625, %rd5624, 8589934590;
	and.b64  	%rd5626, %rd5622, 4294967295;
	mad.lo.s64 	%rd5627, %rd5626, %rd5625, %rd5623;
	xor.b64  	%rd5628, %rd5627, %rd5615;
	mov.b64 	{%r2524, %r2525}, %rd5628;
	shf.l.wrap.b32 	%r2526, %r2524, %r2525, 1;
	shf.l.wrap.b32 	%r2527, %r2525, %r2524, 1;
	mov.b64 	%rd5629, {%r2527, %r2526};
	add.s64 	%rd5630, %rd5235, %rd5223;
	shl.b64 	%rd5631, %rd5223, 1;
	and.b64  	%rd5632, %rd5631, 8589934590;
	and.b64  	%rd5633, %rd5235, 4294967295;
	mad.lo.s64 	%rd5634, %rd5632, %rd5633, %rd5630;
	xor.b64  	%rd5635, %rd5634, %rd5259;
	mov.b64 	{%r2528, %r2529}, %rd5635;
	mov.b64 	%rd5636, {%r2529, %r2528};
	add.s64 	%rd5637, %rd5636, %rd5247;
	shl.b64 	%rd5638, %rd5247, 1;
	and.b64  	%rd5639, %rd5638, 8589934590;
	and.b64  	%rd5640, %rd5636, 4294967295;
	mad.lo.s64 	%rd5641, %rd5639, %rd5640, %rd5637;
	xor.b64  	%rd5642, %rd5641, %rd5235;
	mov.b64 	{%r2530, %r2531}, %rd5642;
	shf.l.wrap.b32 	%r2532, %r2531, %r2530, 8;
	shf.l.wrap.b32 	%r2533, %r2530, %r2531, 8;
	mov.b64 	%rd5643, {%r2533, %r2532};
	add.s64 	%rd5644, %rd5643, %rd5634;
	shl.b64 	%rd5645, %rd5634, 1;
	and.b64  	%rd5646, %rd5645, 8589934590;
	and.b64  	%rd5647, %rd5643, 4294967295;
	mad.lo.s64 	%rd5648, %rd5647, %rd5646, %rd5644;
	xor.b64  	%rd5649, %rd5648, %rd5636;
	mov.b64 	{%r2534, %r2535}, %rd5649;
	shf.l.wrap.b32 	%r2536, %r2535, %r2534, 16;
	shf.l.wrap.b32 	%r2537, %r2534, %r2535, 16;
	mov.b64 	%rd5650, {%r2537, %r2536};
	add.s64 	%rd5651, %rd5650, %rd5641;
	shl.b64 	%rd5652, %rd5641, 1;
	and.b64  	%rd5653, %rd5652, 8589934590;
	and.b64  	%rd5654, %rd5650, 4294967295;
	mad.lo.s64 	%rd5655, %rd5654, %rd5653, %rd5651;
	xor.b64  	%rd5656, %rd5655, %rd5643;
	mov.b64 	{%r2538, %r2539}, %rd5656;
	shf.l.wrap.b32 	%r2540, %r2538, %r2539, 1;
	shf.l.wrap.b32 	%r2541, %r2539, %r2538, 1;
	mov.b64 	%rd5657, {%r2541, %r2540};
	add.s64 	%rd5658, %rd5238, %rd5226;
	shl.b64 	%rd5659, %rd5226, 1;
	and.b64  	%rd5660, %rd5659, 8589934590;
	and.b64  	%rd5661, %rd5238, 4294967295;
	mad.lo.s64 	%rd5662, %rd5660, %rd5661, %rd5658;
	xor.b64  	%rd5663, %rd5662, %rd5262;
	mov.b64 	{%r2542, %r2543}, %rd5663;
	mov.b64 	%rd5664, {%r2543, %r2542};
	add.s64 	%rd5665, %rd5664, %rd5250;
	shl.b64 	%rd5666, %rd5250, 1;
	and.b64  	%rd5667, %rd5666, 8589934590;
	and.b64  	%rd5668, %rd5664, 4294967295;
	mad.lo.s64 	%rd5669, %rd5667, %rd5668, %rd5665;
	xor.b64  	%rd5670, %rd5669, %rd5238;
	mov.b64 	{%r2544, %r2545}, %rd5670;
	shf.l.wrap.b32 	%r2546, %r2545, %r2544, 8;
	shf.l.wrap.b32 	%r2547, %r2544, %r2545, 8;
	mov.b64 	%rd5671, {%r2547, %r2546};
	add.s64 	%rd5672, %rd5671, %rd5662;
	shl.b64 	%rd5673, %rd5662, 1;
	and.b64  	%rd5674, %rd5673, 8589934590;
	and.b64  	%rd5675, %rd5671, 4294967295;
	mad.lo.s64 	%rd5676, %rd5675, %rd5674, %rd5672;
	xor.b64  	%rd5677, %rd5676, %rd5664;
	mov.b64 	{%r2548, %r2549}, %rd5677;
	shf.l.wrap.b32 	%r2550, %r2549, %r2548, 16;
	shf.l.wrap.b32 	%r2551, %r2548, %r2549, 16;
	mov.b64 	%rd5678, {%r2551, %r2550};
	add.s64 	%rd5679, %rd5678, %rd5669;
	shl.b64 	%rd5680, %rd5669, 1;
	and.b64  	%rd5681, %rd5680, 8589934590;
	and.b64  	%rd5682, %rd5678, 4294967295;
	mad.lo.s64 	%rd5683, %rd5682, %rd5681, %rd5679;
	xor.b64  	%rd5684, %rd5683, %rd5671;
	mov.b64 	{%r2552, %r2553}, %rd5684;
	shf.l.wrap.b32 	%r2554, %r2552, %r2553, 1;
	shf.l.wrap.b32 	%r2555, %r2553, %r2552, 1;
	mov.b64 	%rd5685, {%r2555, %r2554};
	add.s64 	%rd5686, %rd5241, %rd5229;
	shl.b64 	%rd5687, %rd5229, 1;
	and.b64  	%rd5688, %rd5687, 8589934590;
	and.b64  	%rd5689, %rd5241, 4294967295;
	mad.lo.s64 	%rd5690, %rd5688, %rd5689, %rd5686;
	xor.b64  	%rd5691, %rd5690, %rd5265;
	mov.b64 	{%r2556, %r2557}, %rd5691;
	mov.b64 	%rd5692, {%r2557, %r2556};
	add.s64 	%rd5693, %rd5692, %rd5253;
	shl.b64 	%rd5694, %rd5253, 1;
	and.b64  	%rd5695, %rd5694, 8589934590;
	and.b64  	%rd5696, %rd5692, 4294967295;
	mad.lo.s64 	%rd5697, %rd5695, %rd5696, %rd5693;
	xor.b64  	%rd5698, %rd5697, %rd5241;
	mov.b64 	{%r2558, %r2559}, %rd5698;
	shf.l.wrap.b32 	%r2560, %r2559, %r2558, 8;
	shf.l.wrap.b32 	%r2561, %r2558, %r2559, 8;
	mov.b64 	%rd5699, {%r2561, %r2560};
	add.s64 	%rd5700, %rd5699, %rd5690;
	shl.b64 	%rd5701, %rd5690, 1;
	and.b64  	%rd5702, %rd5701, 8589934590;
	and.b64  	%rd5703, %rd5699, 4294967295;
	mad.lo.s64 	%rd5704, %rd5703, %rd5702, %rd5700;
	xor.b64  	%rd5705, %rd5704, %rd5692;
	mov.b64 	{%r2562, %r2563}, %rd5705;
	shf.l.wrap.b32 	%r2564, %r2563, %r2562, 16;
	shf.l.wrap.b32 	%r2565, %r2562, %r2563, 16;
	mov.b64 	%rd5706, {%r2565, %r2564};
	add.s64 	%rd5707, %rd5706, %rd5697;
	shl.b64 	%rd5708, %rd5697, 1;
	and.b64  	%rd5709, %rd5708, 8589934590;
	and.b64  	%rd5710, %rd5706, 4294967295;
	mad.lo.s64 	%rd5711, %rd5710, %rd5709, %rd5707;
	xor.b64  	%rd5712, %rd5711, %rd5699;
	mov.b64 	{%r2566, %r2567}, %rd5712;
	shf.l.wrap.b32 	%r2568, %r2566, %r2567, 1;
	shf.l.wrap.b32 	%r2569, %r2567, %r2566, 1;
	mov.b64 	%rd5713, {%r2569, %r2568};
	add.s64 	%rd5714, %rd5657, %rd5620;
	shl.b64 	%rd5715, %rd5620, 1;
	and.b64  	%rd5716, %rd5715, 8589934590;
	and.b64  	%rd5717, %rd5657, 4294967295;
	mad.lo.s64 	%rd5718, %rd5716, %rd5717, %rd5714;
	xor.b64  	%rd5719, %rd5718, %rd5706;
	mov.b64 	{%r2570, %r2571}, %rd5719;
	mov.b64 	%rd5720, {%r2571, %r2570};
	add.s64 	%rd5721, %rd5720, %rd5683;
	shl.b64 	%rd5722, %rd5683, 1;
	and.b64  	%rd5723, %rd5722, 8589934590;
	and.b64  	%rd5724, %rd5720, 4294967295;
	mad.lo.s64 	%rd5725, %rd5723, %rd5724, %rd5721;
	xor.b64  	%rd5726, %rd5725, %rd5657;
	mov.b64 	{%r2572, %r2573}, %rd5726;
	shf.l.wrap.b32 	%r2574, %r2573, %r2572, 8;
	shf.l.wrap.b32 	%r2575, %r2572, %r2573, 8;
	mov.b64 	%rd5727, {%r2575, %r2574};
	add.s64 	%rd5728, %rd5727, %rd5718;
	shl.b64 	%rd5729, %rd5718, 1;
	and.b64  	%rd5730, %rd5729, 8589934590;
	and.b64  	%rd5731, %rd5727, 4294967295;
	mad.lo.s64 	%rd5732, %rd5731, %rd5730, %rd5728;
	xor.b64  	%rd5733, %rd5732, %rd5720;
	mov.b64 	{%r2576, %r2577}, %rd5733;
	shf.l.wrap.b32 	%r2578, %r2577, %r2576, 16;
	shf.l.wrap.b32 	%r2579, %r2576, %r2577, 16;
	mov.b64 	%rd5734, {%r2579, %r2578};
	add.s64 	%rd5735, %rd5734, %rd5725;
	shl.b64 	%rd5736, %rd5725, 1;
	and.b64  	%rd5737, %rd5736, 8589934590;
	and.b64  	%rd5738, %rd5734, 4294967295;
	mad.lo.s64 	%rd5739, %rd5738, %rd5737, %rd5735;
	xor.b64  	%rd5740, %rd5739, %rd5727;
	mov.b64 	{%r2580, %r2581}, %rd5740;
	shf.l.wrap.b32 	%r2582, %r2580, %r2581, 1;
	shf.l.wrap.b32 	%r2583, %r2581, %r2580, 1;
	mov.b64 	%rd5741, {%r2583, %r2582};
	add.s64 	%rd5742, %rd5685, %rd5648;
	shl.b64 	%rd5743, %rd5648, 1;
	and.b64  	%rd5744, %rd5743, 8589934590;
	and.b64  	%rd5745, %rd5685, 4294967295;
	mad.lo.s64 	%rd5746, %rd5744, %rd5745, %rd5742;
	xor.b64  	%rd5747, %rd5746, %rd5622;
	mov.b64 	{%r2584, %r2585}, %rd5747;
	mov.b64 	%rd5748, {%r2585, %r2584};
	add.s64 	%rd5749, %rd5748, %rd5711;
	shl.b64 	%rd5750, %rd5711, 1;
	and.b64  	%rd5751, %rd5750, 8589934590;
	and.b64  	%rd5752, %rd5748, 4294967295;
	mad.lo.s64 	%rd5753, %rd5751, %rd5752, %rd5749;
	xor.b64  	%rd5754, %rd5753, %rd5685;
	mov.b64 	{%r2586, %r2587}, %rd5754;
	shf.l.wrap.b32 	%r2588, %r2587, %r2586, 8;
	shf.l.wrap.b32 	%r2589, %r2586, %r2587, 8;
	mov.b64 	%rd5755, {%r2589, %r2588};
	add.s64 	%rd5756, %rd5755, %rd5746;
	shl.b64 	%rd5757, %rd5746, 1;
	and.b64  	%rd5758, %rd5757, 8589934590;
	and.b64  	%rd5759, %rd5755, 4294967295;
	mad.lo.s64 	%rd5760, %rd5759, %rd5758, %rd5756;
	xor.b64  	%rd5761, %rd5760, %rd5748;
	mov.b64 	{%r2590, %r2591}, %rd5761;
	shf.l.wrap.b32 	%r2592, %r2591, %r2590, 16;
	shf.l.wrap.b32 	%r2593, %r2590, %r2591, 16;
	mov.b64 	%rd5762, {%r2593, %r2592};
	add.s64 	%rd5763, %rd5762, %rd5753;
	shl.b64 	%rd5764, %rd5753, 1;
	and.b64  	%rd5765, %rd5764, 8589934590;
	and.b64  	%rd5766, %rd5762, 4294967295;
	mad.lo.s64 	%rd5767, %rd5766, %rd5765, %rd5763;
	xor.b64  	%rd5768, %rd5767, %rd5755;
	mov.b64 	{%r2594, %r2595}, %rd5768;
	shf.l.wrap.b32 	%r2596, %r2594, %r2595, 1;
	shf.l.wrap.b32 	%r2597, %r2595, %r2594, 1;
	mov.b64 	%rd5769, {%r2597, %r2596};
	add.s64 	%rd5770, %rd5713, %rd5676;
	shl.b64 	%rd5771, %rd5676, 1;
	and.b64  	%rd5772, %rd5771, 8589934590;
	and.b64  	%rd5773, %rd5713, 4294967295;
	mad.lo.s64 	%rd5774, %rd5772, %rd5773, %rd5770;
	xor.b64  	%rd5775, %rd5774, %rd5650;
	mov.b64 	{%r2598, %r2599}, %rd5775;
	mov.b64 	%rd5776, {%r2599, %r2598};
	add.s64 	%rd5777, %rd5776, %rd5627;
	shl.b64 	%rd5778, %rd5627, 1;
	and.b64  	%rd5779, %rd5778, 8589934590;
	and.b64  	%rd5780, %rd5776, 4294967295;
	mad.lo.s64 	%rd5781, %rd5779, %rd5780, %rd5777;
	xor.b64  	%rd5782, %rd5781, %rd5713;
	mov.b64 	{%r2600, %r2601}, %rd5782;
	shf.l.wrap.b32 	%r2602, %r2601, %r2600, 8;
	shf.l.wrap.b32 	%r2603, %r2600, %r2601, 8;
	mov.b64 	%rd5783, {%r2603, %r2602};
	add.s64 	%rd5784, %rd5783, %rd5774;
	shl.b64 	%rd5785, %rd5774, 1;
	and.b64  	%rd5786, %rd5785, 8589934590;
	and.b64  	%rd5787, %rd5783, 4294967295;
	mad.lo.s64 	%rd5788, %rd5787, %rd5786, %rd5784;
	xor.b64  	%rd5789, %rd5788, %rd5776;
	mov.b64 	{%r2604, %r2605}, %rd5789;
	shf.l.wrap.b32 	%r2606, %r2605, %r2604, 16;
	shf.l.wrap.b32 	%r2607, %r2604, %r2605, 16;
	mov.b64 	%rd5790, {%r2607, %r2606};
	add.s64 	%rd5791, %rd5790, %rd5781;
	shl.b64 	%rd5792, %rd5781, 1;
	and.b64  	%rd5793, %rd5792, 8589934590;
	and.b64  	%rd5794, %rd5790, 4294967295;
	mad.lo.s64 	%rd5795, %rd5794, %rd5793, %rd5791;
	xor.b64  	%rd5796, %rd5795, %rd5783;
	mov.b64 	{%r2608, %r2609}, %rd5796;
	shf.l.wrap.b32 	%r2610, %r2608, %r2609, 1;
	shf.l.wrap.b32 	%r2611, %r2609, %r2608, 1;
	mov.b64 	%rd5797, {%r2611, %r2610};
	add.s64 	%rd5798, %rd5629, %rd5704;
	shl.b64 	%rd5799, %rd5704, 1;
	and.b64  	%rd5800, %rd5799, 8589934590;
	and.b64  	%rd5801, %rd5629, 4294967295;
	mad.lo.s64 	%rd5802, %rd5800, %rd5801, %rd5798;
	xor.b64  	%rd5803, %rd5802, %rd5678;
	mov.b64 	{%r2612, %r2613}, %rd5803;
	mov.b64 	%rd5804, {%r2613, %r2612};
	add.s64 	%rd5805, %rd5804, %rd5655;
	shl.b64 	%rd5806, %rd5655, 1;
	and.b64  	%rd5807, %rd5806, 8589934590;
	and.b64  	%rd5808, %rd5804, 4294967295;
	mad.lo.s64 	%rd5809, %rd5807, %rd5808, %rd5805;
	xor.b64  	%rd5810, %rd5809, %rd5629;
	mov.b64 	{%r2614, %r2615}, %rd5810;
	shf.l.wrap.b32 	%r2616, %r2615, %r2614, 8;
	shf.l.wrap.b32 	%r2617, %r2614, %r2615, 8;
	mov.b64 	%rd5811, {%r2617, %r2616};
	add.s64 	%rd5812, %rd5811, %rd5802;
	shl.b64 	%rd5813, %rd5802, 1;
	and.b64  	%rd5814, %rd5813, 8589934590;
	and.b64  	%rd5815, %rd5811, 4294967295;
	mad.lo.s64 	%rd5816, %rd5815, %rd5814, %rd5812;
	xor.b64  	%rd5817, %rd5816, %rd5804;
	mov.b64 	{%r2618, %r2619}, %rd5817;
	shf.l.wrap.b32 	%r2620, %r2619, %r2618, 16;
	shf.l.wrap.b32 	%r2621, %r2618, %r2619, 16;
	mov.b64 	%rd5818, {%r2621, %r2620};
	add.s64 	%rd5819, %rd5818, %rd5809;
	shl.b64 	%rd5820, %rd5809, 1;
	and.b64  	%rd5821, %rd5820, 8589934590;
	and.b64  	%rd5822, %rd5818, 4294967295;
	mad.lo.s64 	%rd5823, %rd5822, %rd5821, %rd5819;
	xor.b64  	%rd5824, %rd5823, %rd5811;
	mov.b64 	{%r2622, %r2623}, %rd5824;
	shf.l.wrap.b32 	%r2624, %r2622, %r2623, 1;
	shf.l.wrap.b32 	%r2625, %r2623, %r2622, 1;
	mov.b64 	%rd5825, {%r2625, %r2624};
	add.s64 	%rd5826, %rd5280, %rd5268;
	shl.b64 	%rd5827, %rd5268, 1;
	and.b64  	%rd5828, %rd5827, 8589934590;
	and.b64  	%rd5829, %rd5280, 4294967295;
	mad.lo.s64 	%rd5830, %rd5828, %rd5829, %rd5826;
	xor.b64  	%rd5831, %rd5830, %rd5304;
	mov.b64 	{%r2626, %r2627}, %rd5831;
	mov.b64 	%rd5832, {%r2627, %r2626};
	add.s64 	%rd5833, %rd5832, %rd5292;
	shl.b64 	%rd5834, %rd5292, 1;
	and.b64  	%rd5835, %rd5834, 8589934590;
	and.b64  	%rd5836, %rd5832, 4294967295;
	mad.lo.s64 	%rd5837, %rd5835, %rd5836, %rd5833;
	xor.b64  	%rd5838, %rd5837, %rd5280;
	mov.b64 	{%r2628, %r2629}, %rd5838;
	shf.l.wrap.b32 	%r2630, %r2629, %r2628, 8;
	shf.l.wrap.b32 	%r2631, %r2628, %r2629, 8;
	mov.b64 	%rd5839, {%r2631, %r2630};
	add.s64 	%rd5840, %rd5839, %rd5830;
	shl.b64 	%rd5841, %rd5830, 1;
	and.b64  	%rd5842, %rd5841, 8589934590;
	and.b64  	%rd5843, %rd5839, 4294967295;
	mad.lo.s64 	%rd5844, %rd5843, %rd5842, %rd5840;
	xor.b64  	%rd5845, %rd5844, %rd5832;
	mov.b64 	{%r2632, %r2633}, %rd5845;
	shf.l.wrap.b32 	%r2634, %r2633, %r2632, 16;
	shf.l.wrap.b32 	%r2635, %r2632, %r2633, 16;
	mov.b64 	%rd5846, {%r2635, %r2634};
	add.s64 	%rd5847, %rd5846, %rd5837;
	shl.b64 	%rd5848, %rd5837, 1;
	and.b64  	%rd5849, %rd5848, 8589934590;
	and.b64  	%rd5850, %rd5846, 4294967295;
	mad.lo.s64 	%rd5851, %rd5850, %rd5849, %rd5847;
	xor.b64  	%rd5852, %rd5851, %rd5839;
	mov.b64 	{%r2636, %r2637}, %rd5852;
	shf.l.wrap.b32 	%r2638, %r2636, %r2637, 1;
	shf.l.wrap.b32 	%r2639, %r2637, %r2636, 1;
	mov.b64 	%rd5853, {%r2639, %r2638};
	add.s64 	%rd5854, %rd5283, %rd5271;
	shl.b64 	%rd5855, %rd5271, 1;
	and.b64  	%rd5856, %rd5855, 8589934590;
	and.b64  	%rd5857, %rd5283, 4294967295;
	mad.lo.s64 	%rd5858, %rd5856, %rd5857, %rd5854;
	xor.b64  	%rd5859, %rd5858, %rd5307;
	mov.b64 	{%r2640, %r2641}, %rd5859;
	mov.b64 	%rd5860, {%r2641, %r2640};
	add.s64 	%rd5861, %rd5860, %rd5295;
	shl.b64 	%rd5862, %rd5295, 1;
	and.b64  	%rd5863, %rd5862, 8589934590;
	and.b64  	%rd5864, %rd5860, 4294967295;
	mad.lo.s64 	%rd5865, %rd5863, %rd5864, %rd5861;
	xor.b64  	%rd5866, %rd5865, %rd5283;
	mov.b64 	{%r2642, %r2643}, %rd5866;
	shf.l.wrap.b32 	%r2644, %r2643, %r2642, 8;
	shf.l.wrap.b32 	%r2645, %r2642, %r2643, 8;
	mov.b64 	%rd5867, {%r2645, %r2644};
	add.s64 	%rd5868, %rd5867, %rd5858;
	shl.b64 	%rd5869, %rd5858, 1;
	and.b64  	%rd5870, %rd5869, 8589934590;
	and.b64  	%rd5871, %rd5867, 4294967295;
	mad.lo.s64 	%rd5872, %rd5871, %rd5870, %rd5868;
	xor.b64  	%rd5873, %rd5872, %rd5860;
	mov.b64 	{%r2646, %r2647}, %rd5873;
	shf.l.wrap.b32 	%r2648, %r2647, %r2646, 16;
	shf.l.wrap.b32 	%r2649, %r2646, %r2647, 16;
	mov.b64 	%rd5874, {%r2649, %r2648};
	add.s64 	%rd5875, %rd5874, %rd5865;
	shl.b64 	%rd5876, %rd5865, 1;
	and.b64  	%rd5877, %rd5876, 8589934590;
	and.b64  	%rd5878, %rd5874, 4294967295;
	mad.lo.s64 	%rd5879, %rd5878, %rd5877, %rd5875;
	xor.b64  	%rd5880, %rd5879, %rd5867;
	mov.b64 	{%r2650, %r2651}, %rd5880;
	shf.l.wrap.b32 	%r2652, %r2650, %r2651, 1;
	shf.l.wrap.b32 	%r2653, %r2651, %r2650, 1;
	mov.b64 	%rd5881, {%r2653, %r2652};
	add.s64 	%rd5882, %rd5286, %rd5274;
	shl.b64 	%rd5883, %rd5274, 1;
	and.b64  	%rd5884, %rd5883, 8589934590;
	and.b64  	%rd5885, %rd5286, 4294967295;
	mad.lo.s64 	%rd5886, %rd5884, %rd5885, %rd5882;
	xor.b64  	%rd5887, %rd5886, %rd5310;
	mov.b64 	{%r2654, %r2655}, %rd5887;
	mov.b64 	%rd5888, {%r2655, %r2654};
	add.s64 	%rd5889, %rd5888, %rd5298;
	shl.b64 	%rd5890, %rd5298, 1;
	and.b64  	%rd5891, %rd5890, 8589934590;
	and.b64  	%rd5892, %rd5888, 4294967295;
	mad.lo.s64 	%rd5893, %rd5891, %rd5892, %rd5889;
	xor.b64  	%rd5894, %rd5893, %rd5286;
	mov.b64 	{%r2656, %r2657}, %rd5894;
	shf.l.wrap.b32 	%r2658, %r2657, %r2656, 8;
	shf.l.wrap.b32 	%r2659, %r2656, %r2657, 8;
	mov.b64 	%rd5895, {%r2659, %r2658};
	add.s64 	%rd5896, %rd5895, %rd5886;
	shl.b64 	%rd5897, %rd5886, 1;
	and.b64  	%rd5898, %rd5897, 8589934590;
	and.b64  	%rd5899, %rd5895, 4294967295;
	mad.lo.s64 	%rd5900, %rd5899, %rd5898, %rd5896;
	xor.b64  	%rd5901, %rd5900, %rd5888;
	mov.b64 	{%r2660, %r2661}, %rd5901;
	shf.l.wrap.b32 	%r2662, %r2661, %r2660, 16;
	shf.l.wrap.b32 	%r2663, %r2660, %r2661, 16;
	mov.b64 	%rd5902, {%r2663, %r2662};
	add.s64 	%rd5903, %rd5902, %rd5893;
	shl.b64 	%rd5904, %rd5893, 1;
	and.b64  	%rd5905, %rd5904, 8589934590;
	and.b64  	%rd5906, %rd5902, 4294967295;
	mad.lo.s64 	%rd5907, %rd5906, %rd5905, %rd5903;
	xor.b64  	%rd5908, %rd5907, %rd5895;
	mov.b64 	{%r2664, %r2665}, %rd5908;
	shf.l.wrap.b32 	%r2666, %r2664, %r2665, 1;
	shf.l.wrap.b32 	%r2667, %r2665, %r2664, 1;
	mov.b64 	%rd5909, {%r2667, %r2666};
	add.s64 	%rd5910, %rd5289, %rd5277;
	shl.b64 	%rd5911, %rd5277, 1;
	and.b64  	%rd5912, %rd5911, 8589934590;
	and.b64  	%rd5913, %rd5289, 4294967295;
	mad.lo.s64 	%rd5914, %rd5912, %rd5913, %rd5910;
	xor.b64  	%rd5915, %rd5914, %rd5313;
	mov.b64 	{%r2668, %r2669}, %rd5915;
	mov.b64 	%rd5916, {%r2669, %r2668};
	add.s64 	%rd5917, %rd5916, %rd5301;
	shl.b64 	%rd5918, %rd5301, 1;
	and.b64  	%rd5919, %rd5918, 8589934590;
	and.b64  	%rd5920, %rd5916, 4294967295;
	mad.lo.s64 	%rd5921, %rd5919, %rd5920, %rd5917;
	xor.b64  	%rd5922, %rd5921, %rd5289;
	mov.b64 	{%r2670, %r2671}, %rd5922;
	shf.l.wrap.b32 	%r2672, %r2671, %r2670, 8;
	shf.l.wrap.b32 	%r2673, %r2670, %r2671, 8;
	mov.b64 	%rd5923, {%r2673, %r2672};
	add.s64 	%rd5924, %rd5923, %rd5914;
	shl.b64 	%rd5925, %rd5914, 1;
	and.b64  	%rd5926, %rd5925, 8589934590;
	and.b64  	%rd5927, %rd5923, 4294967295;
	mad.lo.s64 	%rd5928, %rd5927, %rd5926, %rd5924;
	xor.b64  	%rd5929, %rd5928, %rd5916;
	mov.b64 	{%r2674, %r2675}, %rd5929;
	shf.l.wrap.b32 	%r2676, %r2675, %r2674, 16;
	shf.l.wrap.b32 	%r2677, %r2674, %r2675, 16;
	mov.b64 	%rd5930, {%r2677, %r2676};
	add.s64 	%rd5931, %rd5930, %rd5921;
	shl.b64 	%rd5932, %rd5921, 1;
	and.b64  	%rd5933, %rd5932, 8589934590;
	and.b64  	%rd5934, %rd5930, 4294967295;
	mad.lo.s64 	%rd5935, %rd5934, %rd5933, %rd5931;
	xor.b64  	%rd5936, %rd5935, %rd5923;
	mov.b64 	{%r2678, %r2679}, %rd5936;
	shf.l.wrap.b32 	%r2680, %r2678, %r2679, 1;
	shf.l.wrap.b32 	%r2681, %r2679, %r2678, 1;
	mov.b64 	%rd5937, {%r2681, %r2680};
	add.s64 	%rd5938, %rd5881, %rd5844;
	shl.b64 	%rd5939, %rd5844, 1;
	and.b64  	%rd5940, %rd5939, 8589934590;
	and.b64  	%rd5941, %rd5881, 4294967295;
	mad.lo.s64 	%rd5942, %rd5940, %rd5941, %rd5938;
	xor.b64  	%rd5943, %rd5942, %rd5930;
	mov.b64 	{%r2682, %r2683}, %rd5943;
	mov.b64 	%rd5944, {%r2683, %r2682};
	add.s64 	%rd5945, %rd5944, %rd5907;
	shl.b64 	%rd5946, %rd5907, 1;
	and.b64  	%rd5947, %rd5946, 8589934590;
	and.b64  	%rd5948, %rd5944, 4294967295;
	mad.lo.s64 	%rd5949, %rd5947, %rd5948, %rd5945;
	xor.b64  	%rd5950, %rd5949, %rd5881;
	mov.b64 	{%r2684, %r2685}, %rd5950;
	shf.l.wrap.b32 	%r2686, %r2685, %r2684, 8;
	shf.l.wrap.b32 	%r2687, %r2684, %r2685, 8;
	mov.b64 	%rd5951, {%r2687, %r2686};
	add.s64 	%rd5952, %rd5951, %rd5942;
	shl.b64 	%rd5953, %rd5942, 1;
	and.b64  	%rd5954, %rd5953, 8589934590;
	and.b64  	%rd5955, %rd5951, 4294967295;
	mad.lo.s64 	%rd5956, %rd5955, %rd5954, %rd5952;
	xor.b64  	%rd5957, %rd5956, %rd5944;
	mov.b64 	{%r2688, %r2689}, %rd5957;
	shf.l.wrap.b32 	%r2690, %r2689, %r2688, 16;
	shf.l.wrap.b32 	%r2691, %r2688, %r2689, 16;
	mov.b64 	%rd5958, {%r2691, %r2690};
	add.s64 	%rd5959, %rd5958, %rd5949;
	shl.b64 	%rd5960, %rd5949, 1;
	and.b64  	%rd5961, %rd5960, 8589934590;
	and.b64  	%rd5962, %rd5958, 4294967295;
	mad.lo.s64 	%rd5963, %rd5962, %rd5961, %rd5959;
	xor.b64  	%rd5964, %rd5963, %rd5951;
	mov.b64 	{%r2692, %r2693}, %rd5964;
	shf.l.wrap.b32 	%r2694, %r2692, %r2693, 1;
	shf.l.wrap.b32 	%r2695, %r2693, %r2692, 1;
	mov.b64 	%rd5965, {%r2695, %r2694};
	add.s64 	%rd5966, %rd5909, %rd5872;
	shl.b64 	%rd5967, %rd5872, 1;
	and.b64  	%rd5968, %rd5967, 8589934590;
	and.b64  	%rd5969, %rd5909, 4294967295;
	mad.lo.s64 	%rd5970, %rd5968, %rd5969, %rd5966;
	xor.b64  	%rd5971, %rd5970, %rd5846;
	mov.b64 	{%r2696, %r2697}, %rd5971;
	mov.b64 	%rd5972, {%r2697, %r2696};
	add.s64 	%rd5973, %rd5972, %rd5935;
	shl.b64 	%rd5974, %rd5935, 1;
	and.b64  	%rd5975, %rd5974, 8589934590;
	and.b64  	%rd5976, %rd5972, 4294967295;
	mad.lo.s64 	%rd5977, %rd5975, %rd5976, %rd5973;
	xor.b64  	%rd5978, %rd5977, %rd5909;
	mov.b64 	{%r2698, %r2699}, %rd5978;
	shf.l.wrap.b32 	%r2700, %r2699, %r2698, 8;
	shf.l.wrap.b32 	%r2701, %r2698, %r2699, 8;
	mov.b64 	%rd5979, {%r2701, %r2700};
	add.s64 	%rd5980, %rd5979, %rd5970;
	shl.b64 	%rd5981, %rd5970, 1;
	and.b64  	%rd5982, %rd5981, 8589934590;
	and.b64  	%rd5983, %rd5979, 4294967295;
	mad.lo.s64 	%rd5984, %rd5983, %rd5982, %rd5980;
	xor.b64  	%rd5985, %rd5984, %rd5972;
	mov.b64 	{%r2702, %r2703}, %rd5985;
	shf.l.wrap.b32 	%r2704, %r2703, %r2702, 16;
	shf.l.wrap.b32 	%r2705, %r2702, %r2703, 16;
	mov.b64 	%rd5986, {%r2705, %r2704};
	add.s64 	%rd5987, %rd5986, %rd5977;
	shl.b64 	%rd5988, %rd5977, 1;
	and.b64  	%rd5989, %rd5988, 8589934590;
	and.b64  	%rd5990, %rd5986, 4294967295;
	mad.lo.s64 	%rd5991, %rd5990, %rd5989, %rd5987;
	xor.b64  	%rd5992, %rd5991, %rd5979;
	mov.b64 	{%r2706, %r2707}, %rd5992;
	shf.l.wrap.b32 	%r2708, %r2706, %r2707, 1;
	shf.l.wrap.b32 	%r2709, %r2707, %r2706, 1;
	mov.b64 	%rd5993, {%r2709, %r2708};
	add.s64 	%rd5994, %rd5937, %rd5900;
	shl.b64 	%rd5995, %rd5900, 1;
	and.b64  	%rd5996, %rd5995, 8589934590;
	and.b64  	%rd5997, %rd5937, 4294967295;
	mad.lo.s64 	%rd5998, %rd5996, %rd5997, %rd5994;
	xor.b64  	%rd5999, %rd5998, %rd5874;
	mov.b64 	{%r2710, %r2711}, %rd5999;
	mov.b64 	%rd6000, {%r2711, %r2710};
	add.s64 	%rd6001, %rd6000, %rd5851;
	shl.b64 	%rd6002, %rd5851, 1;
	and.b64  	%rd6003, %rd6002, 8589934590;
	and.b64  	%rd6004, %rd6000, 4294967295;
	mad.lo.s64 	%rd6005, %rd6003, %rd6004, %rd6001;
	xor.b64  	%rd6006, %rd6005, %rd5937;
	mov.b64 	{%r2712, %r2713}, %rd6006;
	shf.l.wrap.b32 	%r2714, %r2713, %r2712, 8;
	shf.l.wrap.b32 	%r2715, %r2712, %r2713, 8;
	mov.b64 	%rd6007, {%r2715, %r2714};
	add.s64 	%rd6008, %rd6007, %rd5998;
	shl.b64 	%rd6009, %rd5998, 1;
	and.b64  	%rd6010, %rd6009, 8589934590;
	and.b64  	%rd6011, %rd6007, 4294967295;
	mad.lo.s64 	%rd6012, %rd6011, %rd6010, %rd6008;
	xor.b64  	%rd6013, %rd6012, %rd6000;
	mov.b64 	{%r2716, %r2717}, %rd6013;
	shf.l.wrap.b32 	%r2718, %r2717, %r2716, 16;
	shf.l.wrap.b32 	%r2719, %r2716, %r2717, 16;
	mov.b64 	%rd6014, {%r2719, %r2718};
	add.s64 	%rd6015, %rd6014, %rd6005;
	shl.b64 	%rd6016, %rd6005, 1;
	and.b64  	%rd6017, %rd6016, 8589934590;
	and.b64  	%rd6018, %rd6014, 4294967295;
	mad.lo.s64 	%rd6019, %rd6018, %rd6017, %rd6015;
	xor.b64  	%rd6020, %rd6019, %rd6007;
	mov.b64 	{%r2720, %r2721}, %rd6020;
	shf.l.wrap.b32 	%r2722, %r2720, %r2721, 1;
	shf.l.wrap.b32 	%r2723, %r2721, %r2720, 1;
	mov.b64 	%rd6021, {%r2723, %r2722};
	add.s64 	%rd6022, %rd5853, %rd5928;
	shl.b64 	%rd6023, %rd5928, 1;
	and.b64  	%rd6024, %rd6023, 8589934590;
	and.b64  	%rd6025, %rd5853, 4294967295;
	mad.lo.s64 	%rd6026, %rd6024, %rd6025, %rd6022;
	xor.b64  	%rd6027, %rd6026, %rd5902;
	mov.b64 	{%r2724, %r2725}, %rd6027;
	mov.b64 	%rd6028, {%r2725, %r2724};
	add.s64 	%rd6029, %rd6028, %rd5879;
	shl.b64 	%rd6030, %rd5879, 1;
	and.b64  	%rd6031, %rd6030, 8589934590;
	and.b64  	%rd6032, %rd6028, 4294967295;
	mad.lo.s64 	%rd6033, %rd6031, %rd6032, %rd6029;
	xor.b64  	%rd6034, %rd6033, %rd5853;
	mov.b64 	{%r2726, %r2727}, %rd6034;
	shf.l.wrap.b32 	%r2728, %r2727, %r2726, 8;
	shf.l.wrap.b32 	%r2729, %r2726, %r2727, 8;
	mov.b64 	%rd6035, {%r2729, %r2728};
	add.s64 	%rd6036, %rd6035, %rd6026;
	shl.b64 	%rd6037, %rd6026, 1;
	and.b64  	%rd6038, %rd6037, 8589934590;
	and.b64  	%rd6039, %rd6035, 4294967295;
	mad.lo.s64 	%rd6040, %rd6039, %rd6038, %rd6036;
	xor.b64  	%rd6041, %rd6040, %rd6028;
	mov.b64 	{%r2730, %r2731}, %rd6041;
	shf.l.wrap.b32 	%r2732, %r2731, %r2730, 16;
	shf.l.wrap.b32 	%r2733, %r2730, %r2731, 16;
	mov.b64 	%rd6042, {%r2733, %r2732};
	add.s64 	%rd6043, %rd6042, %rd6033;
	shl.b64 	%rd6044, %rd6033, 1;
	and.b64  	%rd6045, %rd6044, 8589934590;
	and.b64  	%rd6046, %rd6042, 4294967295;
	mad.lo.s64 	%rd6047, %rd6046, %rd6045, %rd6043;
	xor.b64  	%rd6048, %rd6047, %rd6035;
	mov.b64 	{%r2734, %r2735}, %rd6048;
	shf.l.wrap.b32 	%r2736, %r2734, %r2735, 1;
	shf.l.wrap.b32 	%r2737, %r2735, %r2734, 1;
	mov.b64 	%rd6049, {%r2737, %r2736};
	add.s64 	%rd6050, %rd5328, %rd5316;
	shl.b64 	%rd6051, %rd5316, 1;
	and.b64  	%rd6052, %rd6051, 8589934590;
	and.b64  	%rd6053, %rd5328, 4294967295;
	mad.lo.s64 	%rd6054, %rd6052, %rd6053, %rd6050;
	xor.b64  	%rd6055, %rd6054, %rd5352;
	mov.b64 	{%r2738, %r2739}, %rd6055;
	mov.b64 	%rd6056, {%r2739, %r2738};
	add.s64 	%rd6057, %rd6056, %rd5340;
	shl.b64 	%rd6058, %rd5340, 1;
	and.b64  	%rd6059, %rd6058, 8589934590;
	and.b64  	%rd6060, %rd6056, 4294967295;
	mad.lo.s64 	%rd6061, %rd6059, %rd6060, %rd6057;
	xor.b64  	%rd6062, %rd6061, %rd5328;
	mov.b64 	{%r2740, %r2741}, %rd6062;
	shf.l.wrap.b32 	%r2742, %r2741, %r2740, 8;
	shf.l.wrap.b32 	%r2743, %r2740, %r2741, 8;
	mov.b64 	%rd6063, {%r2743, %r2742};
	add.s64 	%rd6064, %rd6063, %rd6054;
	shl.b64 	%rd6065, %rd6054, 1;
	and.b64  	%rd6066, %rd6065, 8589934590;
	and.b64  	%rd6067, %rd6063, 4294967295;
	mad.lo.s64 	%rd6068, %rd6067, %rd6066, %rd6064;
	xor.b64  	%rd6069, %rd6068, %rd6056;
	mov.b64 	{%r2744, %r2745}, %rd6069;
	shf.l.wrap.b32 	%r2746, %r2745, %r2744, 16;
	shf.l.wrap.b32 	%r2747, %r2744, %r2745, 16;
	mov.b64 	%rd6070, {%r2747, %r2746};
	add.s64 	%rd6071, %rd6070, %rd6061;
	shl.b64 	%rd6072, %rd6061, 1;
	and.b64  	%rd6073, %rd6072, 8589934590;
	and.b64  	%rd6074, %rd6070, 4294967295;
	mad.lo.s64 	%rd6075, %rd6074, %rd6073, %rd6071;
	xor.b64  	%rd6076, %rd6075, %rd6063;
	mov.b64 	{%r2748, %r2749}, %rd6076;
	shf.l.wrap.b32 	%r2750, %r2748, %r2749, 1;
	shf.l.wrap.b32 	%r2751, %r2749, %r2748, 1;
	mov.b64 	%rd6077, {%r2751, %r2750};
	add.s64 	%rd6078, %rd5331, %rd5319;
	shl.b64 	%rd6079, %rd5319, 1;
	and.b64  	%rd6080, %rd6079, 8589934590;
	and.b64  	%rd6081, %rd5331, 4294967295;
	mad.lo.s64 	%rd6082, %rd6080, %rd6081, %rd6078;
	xor.b64  	%rd6083, %rd6082, %rd5355;
	mov.b64 	{%r2752, %r2753}, %rd6083;
	mov.b64 	%rd6084, {%r2753, %r2752};
	add.s64 	%rd6085, %rd6084, %rd5343;
	shl.b64 	%rd6086, %rd5343, 1;
	and.b64  	%rd6087, %rd6086, 8589934590;
	and.b64  	%rd6088, %rd6084, 4294967295;
	mad.lo.s64 	%rd6089, %rd6087, %rd6088, %rd6085;
	xor.b64  	%rd6090, %rd6089, %rd5331;
	mov.b64 	{%r2754, %r2755}, %rd6090;
	shf.l.wrap.b32 	%r2756, %r2755, %r2754, 8;
	shf.l.wrap.b32 	%r2757, %r2754, %r2755, 8;
	mov.b64 	%rd6091, {%r2757, %r2756};
	add.s64 	%rd6092, %rd6091, %rd6082;
	shl.b64 	%rd6093, %rd6082, 1;
	and.b64  	%rd6094, %rd6093, 8589934590;
	and.b64  	%rd6095, %rd6091, 4294967295;
	mad.lo.s64 	%rd6096, %rd6095, %rd6094, %rd6092;
	xor.b64  	%rd6097, %rd6096, %rd6084;
	mov.b64 	{%r2758, %r2759}, %rd6097;
	shf.l.wrap.b32 	%r2760, %r2759, %r2758, 16;
	shf.l.wrap.b32 	%r2761, %r2758, %r2759, 16;
	mov.b64 	%rd6098, {%r2761, %r2760};
	add.s64 	%rd6099, %rd6098, %rd6089;
	shl.b64 	%rd6100, %rd6089, 1;
	and.b64  	%rd6101, %rd6100, 8589934590;
	and.b64  	%rd6102, %rd6098, 4294967295;
	mad.lo.s64 	%rd6103, %rd6102, %rd6101, %rd6099;
	xor.b64  	%rd6104, %rd6103, %rd6091;
	mov.b64 	{%r2762, %r2763}, %rd6104;
	shf.l.wrap.b32 	%r2764, %r2762, %r2763, 1;
	shf.l.wrap.b32 	%r2765, %r2763, %r2762, 1;
	mov.b64 	%rd6105, {%r2765, %r2764};
	add.s64 	%rd6106, %rd5334, %rd5322;
	shl.b64 	%rd6107, %rd5322, 1;
	and.b64  	%rd6108, %rd6107, 8589934590;
	and.b64  	%rd6109, %rd5334, 4294967295;
	mad.lo.s64 	%rd6110, %rd6108, %rd6109, %rd6106;
	xor.b64  	%rd6111, %rd6110, %rd5358;
	mov.b64 	{%r2766, %r2767}, %rd6111;
	mov.b64 	%rd6112, {%r2767, %r2766};
	add.s64 	%rd6113, %rd6112, %rd5346;
	shl.b64 	%rd6114, %rd5346, 1;
	and.b64  	%rd6115, %rd6114, 8589934590;
	and.b64  	%rd6116, %rd6112, 4294967295;
	mad.lo.s64 	%rd6117, %rd6115, %rd6116, %rd6113;
	xor.b64  	%rd6118, %rd6117, %rd5334;
	mov.b64 	{%r2768, %r2769}, %rd6118;
	shf.l.wrap.b32 	%r2770, %r2769, %r2768, 8;
	shf.l.wrap.b32 	%r2771, %r2768, %r2769, 8;
	mov.b64 	%rd6119, {%r2771, %r2770};
	add.s64 	%rd6120, %rd6119, %rd6110;
	shl.b64 	%rd6121, %rd6110, 1;
	and.b64  	%rd6122, %rd6121, 8589934590;
	and.b64  	%rd6123, %rd6119, 4294967295;
	mad.lo.s64 	%rd6124, %rd6123, %rd6122, %rd6120;
	xor.b64  	%rd6125, %rd6124, %rd6112;
	mov.b64 	{%r2772, %r2773}, %rd6125;
	shf.l.wrap.b32 	%r2774, %r2773, %r2772, 16;
	shf.l.wrap.b32 	%r2775, %r2772, %r2773, 16;
	mov.b64 	%rd6126, {%r2775, %r2774};
	add.s64 	%rd6127, %rd6126, %rd6117;
	shl.b64 	%rd6128, %rd6117, 1;
	and.b64  	%rd6129, %rd6128, 8589934590;
	and.b64  	%rd6130, %rd6126, 4294967295;
	mad.lo.s64 	%rd6131, %rd6130, %rd6129, %rd6127;
	xor.b64  	%rd6132, %rd6131, %rd6119;
	mov.b64 	{%r2776, %r2777}, %rd6132;
	shf.l.wrap.b32 	%r2778, %r2776, %r2777, 1;
	shf.l.wrap.b32 	%r2779, %r2777, %r2776, 1;
	mov.b64 	%rd6133, {%r2779, %r2778};
	add.s64 	%rd6134, %rd5337, %rd5325;
	shl.b64 	%rd6135, %rd5325, 1;
	and.b64  	%rd6136, %rd6135, 8589934590;
	and.b64  	%rd6137, %rd5337, 4294967295;
	mad.lo.s64 	%rd6138, %rd6136, %rd6137, %rd6134;
	xor.b64  	%rd6139, %rd6138, %rd5361;
	mov.b64 	{%r2780, %r2781}, %rd6139;
	mov.b64 	%rd6140, {%r2781, %r2780};
	add.s64 	%rd6141, %rd6140, %rd5349;
	shl.b64 	%rd6142, %rd5349, 1;
	and.b64  	%rd6143, %rd6142, 8589934590;
	and.b64  	%rd6144, %rd6140, 4294967295;
	mad.lo.s64 	%rd6145, %rd6143, %rd6144, %rd6141;
	xor.b64  	%rd6146, %rd6145, %rd5337;
	mov.b64 	{%r2782, %r2783}, %rd6146;
	shf.l.wrap.b32 	%r2784, %r2783, %r2782, 8;
	shf.l.wrap.b32 	%r2785, %r2782, %r2783, 8;
	mov.b64 	%rd6147, {%r2785, %r2784};
	add.s64 	%rd6148, %rd6147, %rd6138;
	shl.b64 	%rd6149, %rd6138, 1;
	and.b64  	%rd6150, %rd6149, 8589934590;
	and.b64  	%rd6151, %rd6147, 4294967295;
	mad.lo.s64 	%rd6152, %rd6151, %rd6150, %rd6148;
	xor.b64  	%rd6153, %rd6152, %rd6140;
	mov.b64 	{%r2786, %r2787}, %rd6153;
	shf.l.wrap.b32 	%r2788, %r2787, %r2786, 16;
	shf.l.wrap.b32 	%r2789, %r2786, %r2787, 16;
	mov.b64 	%rd6154, {%r2789, %r2788};
	add.s64 	%rd6155, %rd6154, %rd6145;
	shl.b64 	%rd6156, %rd6145, 1;
	and.b64  	%rd6157, %rd6156, 8589934590;
	and.b64  	%rd6158, %rd6154, 4294967295;
	mad.lo.s64 	%rd6159, %rd6158, %rd6157, %rd6155;
	xor.b64  	%rd6160, %rd6159, %rd6147;
	mov.b64 	{%r2790, %r2791}, %rd6160;
	shf.l.wrap.b32 	%r2792, %r2790, %r2791, 1;
	shf.l.wrap.b32 	%r2793, %r2791, %r2790, 1;
	mov.b64 	%rd6161, {%r2793, %r2792};
	add.s64 	%rd6162, %rd6105, %rd6068;
	shl.b64 	%rd6163, %rd6068, 1;
	and.b64  	%rd6164, %rd6163, 8589934590;
	and.b64  	%rd6165, %rd6105, 4294967295;
	mad.lo.s64 	%rd6166, %rd6164, %rd6165, %rd6162;
	xor.b64  	%rd6167, %rd6166, %rd6154;
	mov.b64 	{%r2794, %r2795}, %rd6167;
	mov.b64 	%rd6168, {%r2795, %r2794};
	add.s64 	%rd6169, %rd6168, %rd6131;
	shl.b64 	%rd6170, %rd6131, 1;
	and.b64  	%rd6171, %rd6170, 8589934590;
	and.b64  	%rd6172, %rd6168, 4294967295;
	mad.lo.s64 	%rd6173, %rd6171, %rd6172, %rd6169;
	xor.b64  	%rd6174, %rd6173, %rd6105;
	mov.b64 	{%r2796, %r2797}, %rd6174;
	shf.l.wrap.b32 	%r2798, %r2797, %r2796, 8;
	shf.l.wrap.b32 	%r2799, %r2796, %r2797, 8;
	mov.b64 	%rd6175, {%r2799, %r2798};
	add.s64 	%rd6176, %rd6175, %rd6166;
	shl.b64 	%rd6177, %rd6166, 1;
	and.b64  	%rd6178, %rd6177, 8589934590;
	and.b64  	%rd6179, %rd6175, 4294967295;
	mad.lo.s64 	%rd6180, %rd6179, %rd6178, %rd6176;
	xor.b64  	%rd6181, %rd6180, %rd6168;
	mov.b64 	{%r2800, %r2801}, %rd6181;
	shf.l.wrap.b32 	%r2802, %r2801, %r2800, 16;
	shf.l.wrap.b32 	%r2803, %r2800, %r2801, 16;
	mov.b64 	%rd6182, {%r2803, %r2802};
	add.s64 	%rd6183, %rd6182, %rd6173;
	shl.b64 	%rd6184, %rd6173, 1;
	and.b64  	%rd6185, %rd6184, 8589934590;
	and.b64  	%rd6186, %rd6182, 4294967295;
	mad.lo.s64 	%rd6187, %rd6186, %rd6185, %rd6183;
	xor.b64  	%rd6188, %rd6187, %rd6175;
	mov.b64 	{%r2804, %r2805}, %rd6188;
	shf.l.wrap.b32 	%r2806, %r2804, %r2805, 1;
	shf.l.wrap.b32 	%r2807, %r2805, %r2804, 1;
	mov.b64 	%rd6189, {%r2807, %r2806};
	add.s64 	%rd6190, %rd6133, %rd6096;
	shl.b64 	%rd6191, %rd6096, 1;
	and.b64  	%rd6192, %rd6191, 8589934590;
	and.b64  	%rd6193, %rd6133, 4294967295;
	mad.lo.s64 	%rd6194, %rd6192, %rd6193, %rd6190;
	xor.b64  	%rd6195, %rd6194, %rd6070;
	mov.b64 	{%r2808, %r2809}, %rd6195;
	mov.b64 	%rd6196, {%r2809, %r2808};
	add.s64 	%rd6197, %rd6196, %rd6159;
	shl.b64 	%rd6198, %rd6159, 1;
	and.b64  	%rd6199, %rd6198, 8589934590;
	and.b64  	%rd6200, %rd6196, 4294967295;
	mad.lo.s64 	%rd6201, %rd6199, %rd6200, %rd6197;
	xor.b64  	%rd6202, %rd6201, %rd6133;
	mov.b64 	{%r2810, %r2811}, %rd6202;
	shf.l.wrap.b32 	%r2812, %r2811, %r2810, 8;
	shf.l.wrap.b32 	%r2813, %r2810, %r2811, 8;
	mov.b64 	%rd6203, {%r2813, %r2812};
	add.s64 	%rd6204, %rd6203, %rd6194;
	shl.b64 	%rd6205, %rd6194, 1;
	and.b64  	%rd6206, %rd6205, 8589934590;
	and.b64  	%rd6207, %rd6203, 4294967295;
	mad.lo.s64 	%rd6208, %rd6207, %rd6206, %rd6204;
	xor.b64  	%rd6209, %rd6208, %rd6196;
	mov.b64 	{%r2814, %r2815}, %rd6209;
	shf.l.wrap.b32 	%r2816, %r2815, %r2814, 16;
	shf.l.wrap.b32 	%r2817, %r2814, %r2815, 16;
	mov.b64 	%rd6210, {%r2817, %r2816};
	add.s64 	%rd6211, %rd6210, %rd6201;
	shl.b64 	%rd6212, %rd6201, 1;
	and.b64  	%rd6213, %rd6212, 8589934590;
	and.b64  	%rd6214, %rd6210, 4294967295;
	mad.lo.s64 	%rd6215, %rd6214, %rd6213, %rd6211;
	xor.b64  	%rd6216, %rd6215, %rd6203;
	mov.b64 	{%r2818, %r2819}, %rd6216;
	shf.l.wrap.b32 	%r2820, %r2818, %r2819, 1;
	shf.l.wrap.b32 	%r2821, %r2819, %r2818, 1;
	mov.b64 	%rd6217, {%r2821, %r2820};
	add.s64 	%rd6218, %rd6161, %rd6124;
	shl.b64 	%rd6219, %rd6124, 1;
	and.b64  	%rd6220, %rd6219, 8589934590;
	and.b64  	%rd6221, %rd6161, 4294967295;
	mad.lo.s64 	%rd6222, %rd6220, %rd6221, %rd6218;
	xor.b64  	%rd6223, %rd6222, %rd6098;
	mov.b64 	{%r2822, %r2823}, %rd6223;
	mov.b64 	%rd6224, {%r2823, %r2822};
	add.s64 	%rd6225, %rd6224, %rd6075;
	shl.b64 	%rd6226, %rd6075, 1;
	and.b64  	%rd6227, %rd6226, 8589934590;
	and.b64  	%rd6228, %rd6224, 4294967295;
	mad.lo.s64 	%rd6229, %rd6227, %rd6228, %rd6225;
	xor.b64  	%rd6230, %rd6229, %rd6161;
	mov.b64 	{%r2824, %r2825}, %rd6230;
	shf.l.wrap.b32 	%r2826, %r2825, %r2824, 8;
	shf.l.wrap.b32 	%r2827, %r2824, %r2825, 8;
	mov.b64 	%rd6231, {%r2827, %r2826};
	add.s64 	%rd6232, %rd6231, %rd6222;
	shl.b64 	%rd6233, %rd6222, 1;
	and.b64  	%rd6234, %rd6233, 8589934590;
	and.b64  	%rd6235, %rd6231, 4294967295;
	mad.lo.s64 	%rd6236, %rd6235, %rd6234, %rd6232;
	xor.b64  	%rd6237, %rd6236, %rd6224;
	mov.b64 	{%r2828, %r2829}, %rd6237;
	shf.l.wrap.b32 	%r2830, %r2829, %r2828, 16;
	shf.l.wrap.b32 	%r2831, %r2828, %r2829, 16;
	mov.b64 	%rd6238, {%r2831, %r2830};
	add.s64 	%rd6239, %rd6238, %rd6229;
	shl.b64 	%rd6240, %rd6229, 1;
	and.b64  	%rd6241, %rd6240, 8589934590;
	and.b64  	%rd6242, %rd6238, 4294967295;
	mad.lo.s64 	%rd6243, %rd6242, %rd6241, %rd6239;
	xor.b64  	%rd6244, %rd6243, %rd6231;
	mov.b64 	{%r2832, %r2833}, %rd6244;
	shf.l.wrap.b32 	%r2834, %r2832, %r2833, 1;
	shf.l.wrap.b32 	%r2835, %r2833, %r2832, 1;
	mov.b64 	%rd6245, {%r2835, %r2834};
	add.s64 	%rd6246, %rd6077, %rd6152;
	shl.b64 	%rd6247, %rd6152, 1;
	and.b64  	%rd6248, %rd6247, 8589934590;
	and.b64  	%rd6249, %rd6077, 4294967295;
	mad.lo.s64 	%rd6250, %rd6248, %rd6249, %rd6246;
	xor.b64  	%rd6251, %rd6250, %rd6126;
	mov.b64 	{%r2836, %r2837}, %rd6251;
	mov.b64 	%rd6252, {%r2837, %r2836};
	add.s64 	%rd6253, %rd6252, %rd6103;
	shl.b64 	%rd6254, %rd6103, 1;
	and.b64  	%rd6255, %rd6254, 8589934590;
	and.b64  	%rd6256, %rd6252, 4294967295;
	mad.lo.s64 	%rd6257, %rd6255, %rd6256, %rd6253;
	xor.b64  	%rd6258, %rd6257, %rd6077;
	mov.b64 	{%r2838, %r2839}, %rd6258;
	shf.l.wrap.b32 	%r2840, %r2839, %r2838, 8;
	shf.l.wrap.b32 	%r2841, %r2838, %r2839, 8;
	mov.b64 	%rd6259, {%r2841, %r2840};
	add.s64 	%rd6260, %rd6259, %rd6250;
	shl.b64 	%rd6261, %rd6250, 1;
	and.b64  	%rd6262, %rd6261, 8589934590;
	and.b64  	%rd6263, %rd6259, 4294967295;
	mad.lo.s64 	%rd6264, %rd6263, %rd6262, %rd6260;
	xor.b64  	%rd6265, %rd6264, %rd6252;
	mov.b64 	{%r2842, %r2843}, %rd6265;
	shf.l.wrap.b32 	%r2844, %r2843, %r2842, 16;
	shf.l.wrap.b32 	%r2845, %r2842, %r2843, 16;
	mov.b64 	%rd6266, {%r2845, %r2844};
	add.s64 	%rd6267, %rd6266, %rd6257;
	shl.b64 	%rd6268, %rd6257, 1;
	and.b64  	%rd6269, %rd6268, 8589934590;
	and.b64  	%rd6270, %rd6266, 4294967295;
	mad.lo.s64 	%rd6271, %rd6270, %rd6269, %rd6267;
	xor.b64  	%rd6272, %rd6271, %rd6259;
	mov.b64 	{%r2846, %r2847}, %rd6272;
	shf.l.wrap.b32 	%r2848, %r2846, %r2847, 1;
	shf.l.wrap.b32 	%r2849, %r2847, %r2846, 1;
	mov.b64 	%rd6273, {%r2849, %r2848};
	add.s64 	%rd6274, %rd5376, %rd5364;
	shl.b64 	%rd6275, %rd5364, 1;
	and.b64  	%rd6276, %rd6275, 8589934590;
	and.b64  	%rd6277, %rd5376, 4294967295;
	mad.lo.s64 	%rd6278, %rd6276, %rd6277, %rd6274;
	xor.b64  	%rd6279, %rd6278, %rd5400;
	mov.b64 	{%r2850, %r2851}, %rd6279;
	mov.b64 	%rd6280, {%r2851, %r2850};
	add.s64 	%rd6281, %rd6280, %rd5388;
	shl.b64 	%rd6282, %rd5388, 1;
	and.b64  	%rd6283, %rd6282, 8589934590;
	and.b64  	%rd6284, %rd6280, 4294967295;
	mad.lo.s64 	%rd6285, %rd6283, %rd6284, %rd6281;
	xor.b64  	%rd6286, %rd6285, %rd5376;
	mov.b64 	{%r2852, %r2853}, %rd6286;
	shf.l.wrap.b32 	%r2854, %r2853, %r2852, 8;
	shf.l.wrap.b32 	%r2855, %r2852, %r2853, 8;
	mov.b64 	%rd6287, {%r2855, %r2854};
	add.s64 	%rd6288, %rd6287, %rd6278;
	shl.b64 	%rd6289, %rd6278, 1;
	and.b64  	%rd6290, %rd6289, 8589934590;
	and.b64  	%rd6291, %rd6287, 4294967295;
	mad.lo.s64 	%rd6292, %rd6291, %rd6290, %rd6288;
	xor.b64  	%rd6293, %rd6292, %rd6280;
	mov.b64 	{%r2856, %r2857}, %rd6293;
	shf.l.wrap.b32 	%r2858, %r2857, %r2856, 16;
	shf.l.wrap.b32 	%r2859, %r2856, %r2857, 16;
	mov.b64 	%rd6294, {%r2859, %r2858};
	add.s64 	%rd6295, %rd6294, %rd6285;
	shl.b64 	%rd6296, %rd6285, 1;
	and.b64  	%rd6297, %rd6296, 8589934590;
	and.b64  	%rd6298, %rd6294, 4294967295;
	mad.lo.s64 	%rd6299, %rd6298, %rd6297, %rd6295;
	xor.b64  	%rd6300, %rd6299, %rd6287;
	mov.b64 	{%r2860, %r2861}, %rd6300;
	shf.l.wrap.b32 	%r2862, %r2860, %r2861, 1;
	shf.l.wrap.b32 	%r2863, %r2861, %r2860, 1;
	mov.b64 	%rd6301, {%r2863, %r2862};
	add.s64 	%rd6302, %rd5379, %rd5367;
	shl.b64 	%rd6303, %rd5367, 1;
	and.b64  	%rd6304, %rd6303, 8589934590;
	and.b64  	%rd6305, %rd5379, 4294967295;
	mad.lo.s64 	%rd6306, %rd6304, %rd6305, %rd6302;
	xor.b64  	%rd6307, %rd6306, %rd5403;
	mov.b64 	{%r2864, %r2865}, %rd6307;
	mov.b64 	%rd6308, {%r2865, %r2864};
	add.s64 	%rd6309, %rd6308, %rd5391;
	shl.b64 	%rd6310, %rd5391, 1;
	and.b64  	%rd6311, %rd6310, 8589934590;
	and.b64  	%rd6312, %rd6308, 4294967295;
	mad.lo.s64 	%rd6313, %rd6311, %rd6312, %rd6309;
	xor.b64  	%rd6314, %rd6313, %rd5379;
	mov.b64 	{%r2866, %r2867}, %rd6314;
	shf.l.wrap.b32 	%r2868, %r2867, %r2866, 8;
	shf.l.wrap.b32 	%r2869, %r2866, %r2867, 8;
	mov.b64 	%rd6315, {%r2869, %r2868};
	add.s64 	%rd6316, %rd6315, %rd6306;
	shl.b64 	%rd6317, %rd6306, 1;
	and.b64  	%rd6318, %rd6317, 8589934590;
	and.b64  	%rd6319, %rd6315, 4294967295;
	mad.lo.s64 	%rd6320, %rd6319, %rd6318, %rd6316;
	xor.b64  	%rd6321, %rd6320, %rd6308;
	mov.b64 	{%r2870, %r2871}, %rd6321;
	shf.l.wrap.b32 	%r2872, %r2871, %r2870, 16;
	shf.l.wrap.b32 	%r2873, %r2870, %r2871, 16;
	mov.b64 	%rd6322, {%r2873, %r2872};
	add.s64 	%rd6323, %rd6322, %rd6313;
	shl.b64 	%rd6324, %rd6313, 1;
	and.b64  	%rd6325, %rd6324, 8589934590;
	and.b64  	%rd6326, %rd6322, 4294967295;
	mad.lo.s64 	%rd6327, %rd6326, %rd6325, %rd6323;
	xor.b64  	%rd6328, %rd6327, %rd6315;
	mov.b64 	{%r2874, %r2875}, %rd6328;
	shf.l.wrap.b32 	%r2876, %r2874, %r2875, 1;
	shf.l.wrap.b32 	%r2877, %r2875, %r2874, 1;
	mov.b64 	%rd6329, {%r2877, %r2876};
	add.s64 	%rd6330, %rd5382, %rd5370;
	shl.b64 	%rd6331, %rd5370, 1;
	and.b64  	%rd6332, %rd6331, 8589934590;
	and.b64  	%rd6333, %rd5382, 4294967295;
	mad.lo.s64 	%rd6334, %rd6332, %rd6333, %rd6330;
	xor.b64  	%rd6335, %rd6334, %rd5406;
	mov.b64 	{%r2878, %r2879}, %rd6335;
	mov.b64 	%rd6336, {%r2879, %r2878};
	add.s64 	%rd6337, %rd6336, %rd5394;
	shl.b64 	%rd6338, %rd5394, 1;
	and.b64  	%rd6339, %rd6338, 8589934590;
	and.b64  	%rd6340, %rd6336, 4294967295;
	mad.lo.s64 	%rd6341, %rd6339, %rd6340, %rd6337;
	xor.b64  	%rd6342, %rd6341, %rd5382;
	mov.b64 	{%r2880, %r2881}, %rd6342;
	shf.l.wrap.b32 	%r2882, %r2881, %r2880, 8;
	shf.l.wrap.b32 	%r2883, %r2880, %r2881, 8;
	mov.b64 	%rd6343, {%r2883, %r2882};
	add.s64 	%rd6344, %rd6343, %rd6334;
	shl.b64 	%rd6345, %rd6334, 1;
	and.b64  	%rd6346, %rd6345, 8589934590;
	and.b64  	%rd6347, %rd6343, 4294967295;
	mad.lo.s64 	%rd6348, %rd6347, %rd6346, %rd6344;
	xor.b64  	%rd6349, %rd6348, %rd6336;
	mov.b64 	{%r2884, %r2885}, %rd6349;
	shf.l.wrap.b32 	%r2886, %r2885, %r2884, 16;
	shf.l.wrap.b32 	%r2887, %r2884, %r2885, 16;
	mov.b64 	%rd6350, {%r2887, %r2886};
	add.s64 	%rd6351, %rd6350, %rd6341;
	shl.b64 	%rd6352, %rd6341, 1;
	and.b64  	%rd6353, %rd6352, 8589934590;
	and.b64  	%rd6354, %rd6350, 4294967295;
	mad.lo.s64 	%rd6355, %rd6354, %rd6353, %rd6351;
	xor.b64  	%rd6356, %rd6355, %rd6343;
	mov.b64 	{%r2888, %r2889}, %rd6356;
	shf.l.wrap.b32 	%r2890, %r2888, %r2889, 1;
	shf.l.wrap.b32 	%r2891, %r2889, %r2888, 1;
	mov.b64 	%rd6357, {%r2891, %r2890};
	add.s64 	%rd6358, %rd5385, %rd5373;
	shl.b64 	%rd6359, %rd5373, 1;
	and.b64  	%rd6360, %rd6359, 8589934590;
	and.b64  	%rd6361, %rd5385, 4294967295;
	mad.lo.s64 	%rd6362, %rd6360, %rd6361, %rd6358;
	xor.b64  	%rd6363, %rd6362, %rd5409;
	mov.b64 	{%r2892, %r2893}, %rd6363;
	mov.b64 	%rd6364, {%r2893, %r2892};
	add.s64 	%rd6365, %rd6364, %rd5397;
	shl.b64 	%rd6366, %rd5397, 1;
	and.b64  	%rd6367, %rd6366, 8589934590;
	and.b64  	%rd6368, %rd6364, 4294967295;
	mad.lo.s64 	%rd6369, %rd6367, %rd6368, %rd6365;
	xor.b64  	%rd6370, %rd6369, %rd5385;
	mov.b64 	{%r2894, %r2895}, %rd6370;
	shf.l.wrap.b32 	%r2896, %r2895, %r2894, 8;
	shf.l.wrap.b32 	%r2897, %r2894, %r2895, 8;
	mov.b64 	%rd6371, {%r2897, %r2896};
	add.s64 	%rd6372, %rd6371, %rd6362;
	shl.b64 	%rd6373, %rd6362, 1;
	and.b64  	%rd6374, %rd6373, 8589934590;
	and.b64  	%rd6375, %rd6371, 4294967295;
	mad.lo.s64 	%rd6376, %rd6375, %rd6374, %rd6372;
	xor.b64  	%rd6377, %rd6376, %rd6364;
	mov.b64 	{%r2898, %r2899}, %rd6377;
	shf.l.wrap.b32 	%r2900, %r2899, %r2898, 16;
	shf.l.wrap.b32 	%r2901, %r2898, %r2899, 16;
	mov.b64 	%rd6378, {%r2901, %r2900};
	add.s64 	%rd6379, %rd6378, %rd6369;
	shl.b64 	%rd6380, %rd6369, 1;
	and.b64  	%rd6381, %rd6380, 8589934590;
	and.b64  	%rd6382, %rd6378, 4294967295;
	mad.lo.s64 	%rd6383, %rd6382, %rd6381, %rd6379;
	xor.b64  	%rd6384, %rd6383, %rd6371;
	mov.b64 	{%r2902, %r2903}, %rd6384;
	shf.l.wrap.b32 	%r2904, %r2902, %r2903, 1;
	shf.l.wrap.b32 	%r2905, %r2903, %r2902, 1;
	mov.b64 	%rd6385, {%r2905, %r2904};
	add.s64 	%rd6386, %rd6329, %rd6292;
	shl.b64 	%rd6387, %rd6292, 1;
	and.b64  	%rd6388, %rd6387, 8589934590;
	and.b64  	%rd6389, %rd6329, 4294967295;
	mad.lo.s64 	%rd6390, %rd6388, %rd6389, %rd6386;
	xor.b64  	%rd6391, %rd6390, %rd6378;
	mov.b64 	{%r2906, %r2907}, %rd6391;
	mov.b64 	%rd6392, {%r2907, %r2906};
	add.s64 	%rd6393, %rd6392, %rd6355;
	shl.b64 	%rd6394, %rd6355, 1;
	and.b64  	%rd6395, %rd6394, 8589934590;
	and.b64  	%rd6396, %rd6392, 4294967295;
	mad.lo.s64 	%rd6397, %rd6395, %rd6396, %rd6393;
	xor.b64  	%rd6398, %rd6397, %rd6329;
	mov.b64 	{%r2908, %r2909}, %rd6398;
	shf.l.wrap.b32 	%r2910, %r2909, %r2908, 8;
	shf.l.wrap.b32 	%r2911, %r2908, %r2909, 8;
	mov.b64 	%rd6399, {%r2911, %r2910};
	add.s64 	%rd6400, %rd6399, %rd6390;
	shl.b64 	%rd6401, %rd6390, 1;
	and.b64  	%rd6402, %rd6401, 8589934590;
	and.b64  	%rd6403, %rd6399, 4294967295;
	mad.lo.s64 	%rd6404, %rd6403, %rd6402, %rd6400;
	xor.b64  	%rd6405, %rd6404, %rd6392;
	mov.b64 	{%r2912, %r2913}, %rd6405;
	shf.l.wrap.b32 	%r2914, %r2913, %r2912, 16;
	shf.l.wrap.b32 	%r2915, %r2912, %r2913, 16;
	mov.b64 	%rd6406, {%r2915, %r2914};
	add.s64 	%rd6407, %rd6406, %rd6397;
	shl.b64 	%rd6408, %rd6397, 1;
	and.b64  	%rd6409, %rd6408, 8589934590;
	and.b64  	%rd6410, %rd6406, 4294967295;
	mad.lo.s64 	%rd6411, %rd6410, %rd6409, %rd6407;
	xor.b64  	%rd6412, %rd6411, %rd6399;
	mov.b64 	{%r2916, %r2917}, %rd6412;
	shf.l.wrap.b32 	%r2918, %r2916, %r2917, 1;
	shf.l.wrap.b32 	%r2919, %r2917, %r2916, 1;
	mov.b64 	%rd6413, {%r2919, %r2918};
	add.s64 	%rd6414, %rd6357, %rd6320;
	shl.b64 	%rd6415, %rd6320, 1;
	and.b64  	%rd6416, %rd6415, 8589934590;
	and.b64  	%rd6417, %rd6357, 4294967295;
	mad.lo.s64 	%rd6418, %rd6416, %rd6417, %rd6414;
	xor.b64  	%rd6419, %rd6418, %rd6294;
	mov.b64 	{%r2920, %r2921}, %rd6419;
	mov.b64 	%rd6420, {%r2921, %r2920};
	add.s64 	%rd6421, %rd6420, %rd6383;
	shl.b64 	%rd6422, %rd6383, 1;
	and.b64  	%rd6423, %rd6422, 8589934590;
	and.b64  	%rd6424, %rd6420, 4294967295;
	mad.lo.s64 	%rd6425, %rd6423, %rd6424, %rd6421;
	xor.b64  	%rd6426, %rd6425, %rd6357;
	mov.b64 	{%r2922, %r2923}, %rd6426;
	shf.l.wrap.b32 	%r2924, %r2923, %r2922, 8;
	shf.l.wrap.b32 	%r2925, %r2922, %r2923, 8;
	mov.b64 	%rd6427, {%r2925, %r2924};
	add.s64 	%rd6428, %rd6427, %rd6418;
	shl.b64 	%rd6429, %rd6418, 1;
	and.b64  	%rd6430, %rd6429, 8589934590;
	and.b64  	%rd6431, %rd6427, 4294967295;
	mad.lo.s64 	%rd6432, %rd6431, %rd6430, %rd6428;
	xor.b64  	%rd6433, %rd6432, %rd6420;
	mov.b64 	{%r2926, %r2927}, %rd6433;
	shf.l.wrap.b32 	%r2928, %r2927, %r2926, 16;
	shf.l.wrap.b32 	%r2929, %r2926, %r2927, 16;
	mov.b64 	%rd6434, {%r2929, %r2928};
	add.s64 	%rd6435, %rd6434, %rd6425;
	shl.b64 	%rd6436, %rd6425, 1;
	and.b64  	%rd6437, %rd6436, 8589934590;
	and.b64  	%rd6438, %rd6434, 4294967295;
	mad.lo.s64 	%rd6439, %rd6438, %rd6437, %rd6435;
	xor.b64  	%rd6440, %rd6439, %rd6427;
	mov.b64 	{%r2930, %r2931}, %rd6440;
	shf.l.wrap.b32 	%r2932, %r2930, %r2931, 1;
	shf.l.wrap.b32 	%r2933, %r2931, %r2930, 1;
	mov.b64 	%rd6441, {%r2933, %r2932};
	add.s64 	%rd6442, %rd6385, %rd6348;
	shl.b64 	%rd6443, %rd6348, 1;
	and.b64  	%rd6444, %rd6443, 8589934590;
	and.b64  	%rd6445, %rd6385, 4294967295;
	mad.lo.s64 	%rd6446, %rd6444, %rd6445, %rd6442;
	xor.b64  	%rd6447, %rd6446, %rd6322;
	mov.b64 	{%r2934, %r2935}, %rd6447;
	mov.b64 	%rd6448, {%r2935, %r2934};
	add.s64 	%rd6449, %rd6448, %rd6299;
	shl.b64 	%rd6450, %rd6299, 1;
	and.b64  	%rd6451, %rd6450, 8589934590;
	and.b64  	%rd6452, %rd6448, 4294967295;
	mad.lo.s64 	%rd6453, %rd6451, %rd6452, %rd6449;
	xor.b64  	%rd6454, %rd6453, %rd6385;
	mov.b64 	{%r2936, %r2937}, %rd6454;
	shf.l.wrap.b32 	%r2938, %r2937, %r2936, 8;
	shf.l.wrap.b32 	%r2939, %r2936, %r2937, 8;
	mov.b64 	%rd6455, {%r2939, %r2938};
	add.s64 	%rd6456, %rd6455, %rd6446;
	shl.b64 	%rd6457, %rd6446, 1;
	and.b64  	%rd6458, %rd6457, 8589934590;
	and.b64  	%rd6459, %rd6455, 4294967295;
	mad.lo.s64 	%rd6460, %rd6459, %rd6458, %rd6456;
	xor.b64  	%rd6461, %rd6460, %rd6448;
	mov.b64 	{%r2940, %r2941}, %rd6461;
	shf.l.wrap.b32 	%r2942, %r2941, %r2940, 16;
	shf.l.wrap.b32 	%r2943, %r2940, %r2941, 16;
	mov.b64 	%rd6462, {%r2943, %r2942};
	add.s64 	%rd6463, %rd6462, %rd6453;
	shl.b64 	%rd6464, %rd6453, 1;
	and.b64  	%rd6465, %rd6464, 8589934590;
	and.b64  	%rd6466, %rd6462, 4294967295;
	mad.lo.s64 	%rd6467, %rd6466, %rd6465, %rd6463;
	xor.b64  	%rd6468, %rd6467, %rd6455;
	mov.b64 	{%r2944, %r2945}, %rd6468;
	shf.l.wrap.b32 	%r2946, %r2944, %r2945, 1;
	shf.l.wrap.b32 	%r2947, %r2945, %r2944, 1;
	mov.b64 	%rd6469, {%r2947, %r2946};
	add.s64 	%rd6470, %rd6301, %rd6376;
	shl.b64 	%rd6471, %rd6376, 1;
	and.b64  	%rd6472, %rd6471, 8589934590;
	and.b64  	%rd6473, %rd6301, 4294967295;
	mad.lo.s64 	%rd6474, %rd6472, %rd6473, %rd6470;
	xor.b64  	%rd6475, %rd6474, %rd6350;
	mov.b64 	{%r2948, %r2949}, %rd6475;
	mov.b64 	%rd6476, {%r2949, %r2948};
	add.s64 	%rd6477, %rd6476, %rd6327;
	shl.b64 	%rd6478, %rd6327, 1;
	and.b64  	%rd6479, %rd6478, 8589934590;
	and.b64  	%rd6480, %rd6476, 4294967295;
	mad.lo.s64 	%rd6481, %rd6479, %rd6480, %rd6477;
	xor.b64  	%rd6482, %rd6481, %rd6301;
	mov.b64 	{%r2950, %r2951}, %rd6482;
	shf.l.wrap.b32 	%r2952, %r2951, %r2950, 8;
	shf.l.wrap.b32 	%r2953, %r2950, %r2951, 8;
	mov.b64 	%rd6483, {%r2953, %r2952};
	add.s64 	%rd6484, %rd6483, %rd6474;
	shl.b64 	%rd6485, %rd6474, 1;
	and.b64  	%rd6486, %rd6485, 8589934590;
	and.b64  	%rd6487, %rd6483, 4294967295;
	mad.lo.s64 	%rd6488, %rd6487, %rd6486, %rd6484;
	xor.b64  	%rd6489, %rd6488, %rd6476;
	mov.b64 	{%r2954, %r2955}, %rd6489;
	shf.l.wrap.b32 	%r2956, %r2955, %r2954, 16;
	shf.l.wrap.b32 	%r2957, %r2954, %r2955, 16;
	mov.b64 	%rd6490, {%r2957, %r2956};
	add.s64 	%rd6491, %rd6490, %rd6481;
	shl.b64 	%rd6492, %rd6481, 1;
	and.b64  	%rd6493, %rd6492, 8589934590;
	and.b64  	%rd6494, %rd6490, 4294967295;
	mad.lo.s64 	%rd6495, %rd6494, %rd6493, %rd6491;
	xor.b64  	%rd6496, %rd6495, %rd6483;
	mov.b64 	{%r2958, %r2959}, %rd6496;
	shf.l.wrap.b32 	%r2960, %r2958, %r2959, 1;
	shf.l.wrap.b32 	%r2961, %r2959, %r2958, 1;
	mov.b64 	%rd6497, {%r2961, %r2960};
	add.s64 	%rd6498, %rd5424, %rd5412;
	shl.b64 	%rd6499, %rd5412, 1;
	and.b64  	%rd6500, %rd6499, 8589934590;
	and.b64  	%rd6501, %rd5424, 4294967295;
	mad.lo.s64 	%rd6502, %rd6500, %rd6501, %rd6498;
	xor.b64  	%rd6503, %rd6502, %rd5448;
	mov.b64 	{%r2962, %r2963}, %rd6503;
	mov.b64 	%rd6504, {%r2963, %r2962};
	add.s64 	%rd6505, %rd6504, %rd5436;
	shl.b64 	%rd6506, %rd5436, 1;
	and.b64  	%rd6507, %rd6506, 8589934590;
	and.b64  	%rd6508, %rd6504, 4294967295;
	mad.lo.s64 	%rd6509, %rd6507, %rd6508, %rd6505;
	xor.b64  	%rd6510, %rd6509, %rd5424;
	mov.b64 	{%r2964, %r2965}, %rd6510;
	shf.l.wrap.b32 	%r2966, %r2965, %r2964, 8;
	shf.l.wrap.b32 	%r2967, %r2964, %r2965, 8;
	mov.b64 	%rd6511, {%r2967, %r2966};
	add.s64 	%rd6512, %rd6511, %rd6502;
	shl.b64 	%rd6513, %rd6502, 1;
	and.b64  	%rd6514, %rd6513, 8589934590;
	and.b64  	%rd6515, %rd6511, 4294967295;
	mad.lo.s64 	%rd6516, %rd6515, %rd6514, %rd6512;
	xor.b64  	%rd6517, %rd6516, %rd6504;
	mov.b64 	{%r2968, %r2969}, %rd6517;
	shf.l.wrap.b32 	%r2970, %r2969, %r2968, 16;
	shf.l.wrap.b32 	%r2971, %r2968, %r2969, 16;
	mov.b64 	%rd6518, {%r2971, %r2970};
	add.s64 	%rd6519, %rd6518, %rd6509;
	shl.b64 	%rd6520, %rd6509, 1;
	and.b64  	%rd6521, %rd6520, 8589934590;
	and.b64  	%rd6522, %rd6518, 4294967295;
	mad.lo.s64 	%rd6523, %rd6522, %rd6521, %rd6519;
	xor.b64  	%rd6524, %rd6523, %rd6511;
	mov.b64 	{%r2972, %r2973}, %rd6524;
	shf.l.wrap.b32 	%r2974, %r2972, %r2973, 1;
	shf.l.wrap.b32 	%r2975, %r2973, %r2972, 1;
	mov.b64 	%rd6525, {%r2975, %r2974};
	add.s64 	%rd6526, %rd5427, %rd5415;
	shl.b64 	%rd6527, %rd5415, 1;
	and.b64  	%rd6528, %rd6527, 8589934590;
	and.b64  	%rd6529, %rd5427, 4294967295;
	mad.lo.s64 	%rd6530, %rd6528, %rd6529, %rd6526;
	xor.b64  	%rd6531, %rd6530, %rd5451;
	mov.b64 	{%r2976, %r2977}, %rd6531;
	mov.b64 	%rd6532, {%r2977, %r2976};
	add.s64 	%rd6533, %rd6532, %rd5439;
	shl.b64 	%rd6534, %rd5439, 1;
	and.b64  	%rd6535, %rd6534, 8589934590;
	and.b64  	%rd6536, %rd6532, 4294967295;
	mad.lo.s64 	%rd6537, %rd6535, %rd6536, %rd6533;
	xor.b64  	%rd6538, %rd6537, %rd5427;
	mov.b64 	{%r2978, %r2979}, %rd6538;
	shf.l.wrap.b32 	%r2980, %r2979, %r2978, 8;
	shf.l.wrap.b32 	%r2981, %r2978, %r2979, 8;
	mov.b64 	%rd6539, {%r2981, %r2980};
	add.s64 	%rd6540, %rd6539, %rd6530;
	shl.b64 	%rd6541, %rd6530, 1;
	and.b64  	%rd6542, %rd6541, 8589934590;
	and.b64  	%rd6543, %rd6539, 4294967295;
	mad.lo.s64 	%rd6544, %rd6543, %rd6542, %rd6540;
	xor.b64  	%rd6545, %rd6544, %rd6532;
	mov.b64 	{%r2982, %r2983}, %rd6545;
	shf.l.wrap.b32 	%r2984, %r2983, %r2982, 16;
	shf.l.wrap.b32 	%r2985, %r2982, %r2983, 16;
	mov.b64 	%rd6546, {%r2985, %r2984};
	add.s64 	%rd6547, %rd6546, %rd6537;
	shl.b64 	%rd6548, %rd6537, 1;
	and.b64  	%rd6549, %rd6548, 8589934590;
	and.b64  	%rd6550, %rd6546, 4294967295;
	mad.lo.s64 	%rd6551, %rd6550, %rd6549, %rd6547;
	xor.b64  	%rd6552, %rd6551, %rd6539;
	mov.b64 	{%r2986, %r2987}, %rd6552;
	shf.l.wrap.b32 	%r2988, %r2986, %r2987, 1;
	shf.l.wrap.b32 	%r2989, %r2987, %r2986, 1;
	mov.b64 	%rd6553, {%r2989, %r2988};
	add.s64 	%rd6554, %rd5430, %rd5418;
	shl.b64 	%rd6555, %rd5418, 1;
	and.b64  	%rd6556, %rd6555, 8589934590;
	and.b64  	%rd6557, %rd5430, 4294967295;
	mad.lo.s64 	%rd6558, %rd6556, %rd6557, %rd6554;
	xor.b64  	%rd6559, %rd6558, %rd5454;
	mov.b64 	{%r2990, %r2991}, %rd6559;
	mov.b64 	%rd6560, {%r2991, %r2990};
	add.s64 	%rd6561, %rd6560, %rd5442;
	shl.b64 	%rd6562, %rd5442, 1;
	and.b64  	%rd6563, %rd6562, 8589934590;
	and.b64  	%rd6564, %rd6560, 4294967295;
	mad.lo.s64 	%rd6565, %rd6563, %rd6564, %rd6561;
	xor.b64  	%rd6566, %rd6565, %rd5430;
	mov.b64 	{%r2992, %r2993}, %rd6566;
	shf.l.wrap.b32 	%r2994, %r2993, %r2992, 8;
	shf.l.wrap.b32 	%r2995, %r2992, %r2993, 8;
	mov.b64 	%rd6567, {%r2995, %r2994};
	add.s64 	%rd6568, %rd6567, %rd6558;
	shl.b64 	%rd6569, %rd6558, 1;
	and.b64  	%rd6570, %rd6569, 8589934590;
	and.b64  	%rd6571, %rd6567, 4294967295;
	mad.lo.s64 	%rd6572, %rd6571, %rd6570, %rd6568;
	xor.b64  	%rd6573, %rd6572, %rd6560;
	mov.b64 	{%r2996, %r2997}, %rd6573;
	shf.l.wrap.b32 	%r2998, %r2997, %r2996, 16;
	shf.l.wrap.b32 	%r2999, %r2996, %r2997, 16;
	mov.b64 	%rd6574, {%r2999, %r2998};
	add.s64 	%rd6575, %rd6574, %rd6565;
	shl.b64 	%rd6576, %rd6565, 1;
	and.b64  	%rd6577, %rd6576, 8589934590;
	and.b64  	%rd6578, %rd6574, 4294967295;
	mad.lo.s64 	%rd6579, %rd6578, %rd6577, %rd6575;
	xor.b64  	%rd6580, %rd6579, %rd6567;
	mov.b64 	{%r3000, %r3001}, %rd6580;
	shf.l.wrap.b32 	%r3002, %r3000, %r3001, 1;
	shf.l.wrap.b32 	%r3003, %r3001, %r3000, 1;
	mov.b64 	%rd6581, {%r3003, %r3002};
	add.s64 	%rd6582, %rd5433, %rd5421;
	shl.b64 	%rd6583, %rd5421, 1;
	and.b64  	%rd6584, %rd6583, 8589934590;
	and.b64  	%rd6585, %rd5433, 4294967295;
	mad.lo.s64 	%rd6586, %rd6584, %rd6585, %rd6582;
	xor.b64  	%rd6587, %rd6586, %rd5457;
	mov.b64 	{%r3004, %r3005}, %rd6587;
	mov.b64 	%rd6588, {%r3005, %r3004};
	add.s64 	%rd6589, %rd6588, %rd5445;
	shl.b64 	%rd6590, %rd5445, 1;
	and.b64  	%rd6591, %rd6590, 8589934590;
	and.b64  	%rd6592, %rd6588, 4294967295;
	mad.lo.s64 	%rd6593, %rd6591, %rd6592, %rd6589;
	xor.b64  	%rd6594, %rd6593, %rd5433;
	mov.b64 	{%r3006, %r3007}, %rd6594;
	shf.l.wrap.b32 	%r3008, %r3007, %r3006, 8;
	shf.l.wrap.b32 	%r3009, %r3006, %r3007, 8;
	mov.b64 	%rd6595, {%r3009, %r3008};
	add.s64 	%rd6596, %rd6595, %rd6586;
	shl.b64 	%rd6597, %rd6586, 1;
	and.b64  	%rd6598, %rd6597, 8589934590;
	and.b64  	%rd6599, %rd6595, 4294967295;
	mad.lo.s64 	%rd6600, %rd6599, %rd6598, %rd6596;
	xor.b64  	%rd6601, %rd6600, %rd6588;
	mov.b64 	{%r3010, %r3011}, %rd6601;
	shf.l.wrap.b32 	%r3012, %r3011, %r3010, 16;
	shf.l.wrap.b32 	%r3013, %r3010, %r3011, 16;
	mov.b64 	%rd6602, {%r3013, %r3012};
	add.s64 	%rd6603, %rd6602, %rd6593;
	shl.b64 	%rd6604, %rd6593, 1;
	and.b64  	%rd6605, %rd6604, 8589934590;
	and.b64  	%rd6606, %rd6602, 4294967295;
	mad.lo.s64 	%rd6607, %rd6606, %rd6605, %rd6603;
	xor.b64  	%rd6608, %rd6607, %rd6595;
	mov.b64 	{%r3014, %r3015}, %rd6608;
	shf.l.wrap.b32 	%r3016, %r3014, %r3015, 1;
	shf.l.wrap.b32 	%r3017, %r3015, %r3014, 1;
	mov.b64 	%rd6609, {%r3017, %r3016};
	add.s64 	%rd6610, %rd6553, %rd6516;
	shl.b64 	%rd6611, %rd6516, 1;
	and.b64  	%rd6612, %rd6611, 8589934590;
	and.b64  	%rd6613, %rd6553, 4294967295;
	mad.lo.s64 	%rd6614, %rd6612, %rd6613, %rd6610;
	xor.b64  	%rd6615, %rd6614, %rd6602;
	mov.b64 	{%r3018, %r3019}, %rd6615;
	mov.b64 	%rd6616, {%r3019, %r3018};
	add.s64 	%rd6617, %rd6616, %rd6579;
	shl.b64 	%rd6618, %rd6579, 1;
	and.b64  	%rd6619, %rd6618, 8589934590;
	and.b64  	%rd6620, %rd6616, 4294967295;
	mad.lo.s64 	%rd6621, %rd6619, %rd6620, %rd6617;
	xor.b64  	%rd6622, %rd6621, %rd6553;
	mov.b64 	{%r3020, %r3021}, %rd6622;
	shf.l.wrap.b32 	%r3022, %r3021, %r3020, 8;
	shf.l.wrap.b32 	%r3023, %r3020, %r3021, 8;
	mov.b64 	%rd6623, {%r3023, %r3022};
	add.s64 	%rd6624, %rd6623, %rd6614;
	shl.b64 	%rd6625, %rd6614, 1;
	and.b64  	%rd6626, %rd6625, 8589934590;
	and.b64  	%rd6627, %rd6623, 4294967295;
	mad.lo.s64 	%rd6628, %rd6627, %rd6626, %rd6624;
	xor.b64  	%rd6629, %rd6628, %rd6616;
	mov.b64 	{%r3024, %r3025}, %rd6629;
	shf.l.wrap.b32 	%r3026, %r3025, %r3024, 16;
	shf.l.wrap.b32 	%r3027, %r3024, %r3025, 16;
	mov.b64 	%rd6630, {%r3027, %r3026};
	add.s64 	%rd6631, %rd6630, %rd6621;
	shl.b64 	%rd6632, %rd6621, 1;
	and.b64  	%rd6633, %rd6632, 8589934590;
	and.b64  	%rd6634, %rd6630, 4294967295;
	mad.lo.s64 	%rd6635, %rd6634, %rd6633, %rd6631;
	xor.b64  	%rd6636, %rd6635, %rd6623;
	mov.b64 	{%r3028, %r3029}, %rd6636;
	shf.l.wrap.b32 	%r3030, %r3028, %r3029, 1;
	shf.l.wrap.b32 	%r3031, %r3029, %r3028, 1;
	mov.b64 	%rd6637, {%r3031, %r3030};
	add.s64 	%rd6638, %rd6581, %rd6544;
	shl.b64 	%rd6639, %rd6544, 1;
	and.b64  	%rd6640, %rd6639, 8589934590;
	and.b64  	%rd6641, %rd6581, 4294967295;
	mad.lo.s64 	%rd6642, %rd6640, %rd6641, %rd6638;
	xor.b64  	%rd6643, %rd6642, %rd6518;
	mov.b64 	{%r3032, %r3033}, %rd6643;
	mov.b64 	%rd6644, {%r3033, %r3032};
	add.s64 	%rd6645, %rd6644, %rd6607;
	shl.b64 	%rd6646, %rd6607, 1;
	and.b64  	%rd6647, %rd6646, 8589934590;
	and.b64  	%rd6648, %rd6644, 4294967295;
	mad.lo.s64 	%rd6649, %rd6647, %rd6648, %rd6645;
	xor.b64  	%rd6650, %rd6649, %rd6581;
	mov.b64 	{%r3034, %r3035}, %rd6650;
	shf.l.wrap.b32 	%r3036, %r3035, %r3034, 8;
	shf.l.wrap.b32 	%r3037, %r3034, %r3035, 8;
	mov.b64 	%rd6651, {%r3037, %r3036};
	add.s64 	%rd6652, %rd6651, %rd6642;
	shl.b64 	%rd6653, %rd6642, 1;
	and.b64  	%rd6654, %rd6653, 8589934590;
	and.b64  	%rd6655, %rd6651, 4294967295;
	mad.lo.s64 	%rd6656, %rd6655, %rd6654, %rd6652;
	xor.b64  	%rd6657, %rd6656, %rd6644;
	mov.b64 	{%r3038, %r3039}, %rd6657;
	shf.l.wrap.b32 	%r3040, %r3039, %r3038, 16;
	shf.l.wrap.b32 	%r3041, %r3038, %r3039, 16;
	mov.b64 	%rd6658, {%r3041, %r3040};
	add.s64 	%rd6659, %rd6658, %rd6649;
	shl.b64 	%rd6660, %rd6649, 1;
	and.b64  	%rd6661, %rd6660, 8589934590;
	and.b64  	%rd6662, %rd6658, 4294967295;
	mad.lo.s64 	%rd6663, %rd6662, %rd6661, %rd6659;
	xor.b64  	%rd6664, %rd6663, %rd6651;
	mov.b64 	{%r3042, %r3043}, %rd6664;
	shf.l.wrap.b32 	%r3044, %r3042, %r3043, 1;
	shf.l.wrap.b32 	%r3045, %r3043, %r3042, 1;
	mov.b64 	%rd6665, {%r3045, %r3044};
	add.s64 	%rd6666, %rd6609, %rd6572;
	shl.b64 	%rd6667, %rd6572, 1;
	and.b64  	%rd6668, %rd6667, 8589934590;
	and.b64  	%rd6669, %rd6609, 4294967295;
	mad.lo.s64 	%rd6670, %rd6668, %rd6669, %rd6666;
	xor.b64  	%rd6671, %rd6670, %rd6546;
	mov.b64 	{%r3046, %r3047}, %rd6671;
	mov.b64 	%rd6672, {%r3047, %r3046};
	add.s64 	%rd6673, %rd6672, %rd6523;
	shl.b64 	%rd6674, %rd6523, 1;
	and.b64  	%rd6675, %rd6674, 8589934590;
	and.b64  	%rd6676, %rd6672, 4294967295;
	mad.lo.s64 	%rd6677, %rd6675, %rd6676, %rd6673;
	xor.b64  	%rd6678, %rd6677, %rd6609;
	mov.b64 	{%r3048, %r3049}, %rd6678;
	shf.l.wrap.b32 	%r3050, %r3049, %r3048, 8;
	shf.l.wrap.b32 	%r3051, %r3048, %r3049, 8;
	mov.b64 	%rd6679, {%r3051, %r3050};
	add.s64 	%rd6680, %rd6679, %rd6670;
	shl.b64 	%rd6681, %rd6670, 1;
	and.b64  	%rd6682, %rd6681, 8589934590;
	and.b64  	%rd6683, %rd6679, 4294967295;
	mad.lo.s64 	%rd6684, %rd6683, %rd6682, %rd6680;
	xor.b64  	%rd6685, %rd6684, %rd6672;
	mov.b64 	{%r3052, %r3053}, %rd6685;
	shf.l.wrap.b32 	%r3054, %r3053, %r3052, 16;
	shf.l.wrap.b32 	%r3055, %r3052, %r3053, 16;
	mov.b64 	%rd6686, {%r3055, %r3054};
	add.s64 	%rd6687, %rd6686, %rd6677;
	shl.b64 	%rd6688, %rd6677, 1;
	and.b64  	%rd6689, %rd6688, 8589934590;
	and.b64  	%rd6690, %rd6686, 4294967295;
	mad.lo.s64 	%rd6691, %rd6690, %rd6689, %rd6687;
	xor.b64  	%rd6692, %rd6691, %rd6679;
	mov.b64 	{%r3056, %r3057}, %rd6692;
	shf.l.wrap.b32 	%r3058, %r3056, %r3057, 1;
	shf.l.wrap.b32 	%r3059, %r3057, %r3056, 1;
	mov.b64 	%rd6693, {%r3059, %r3058};
	add.s64 	%rd6694, %rd6525, %rd6600;
	shl.b64 	%rd6695, %rd6600, 1;
	and.b64  	%rd6696, %rd6695, 8589934590;
	and.b64  	%rd6697, %rd6525, 4294967295;
	mad.lo.s64 	%rd6698, %rd6696, %rd6697, %rd6694;
	xor.b64  	%rd6699, %rd6698, %rd6574;
	mov.b64 	{%r3060, %r3061}, %rd6699;
	mov.b64 	%rd6700, {%r3061, %r3060};
	add.s64 	%rd6701, %rd6700, %rd6551;
	shl.b64 	%rd6702, %rd6551, 1;
	and.b64  	%rd6703, %rd6702, 8589934590;
	and.b64  	%rd6704, %rd6700, 4294967295;
	mad.lo.s64 	%rd6705, %rd6703, %rd6704, %rd6701;
	xor.b64  	%rd6706, %rd6705, %rd6525;
	mov.b64 	{%r3062, %r3063}, %rd6706;
	shf.l.wrap.b32 	%r3064, %r3063, %r3062, 8;
	shf.l.wrap.b32 	%r3065, %r3062, %r3063, 8;
	mov.b64 	%rd6707, {%r3065, %r3064};
	add.s64 	%rd6708, %rd6707, %rd6698;
	shl.b64 	%rd6709, %rd6698, 1;
	and.b64  	%rd6710, %rd6709, 8589934590;
	and.b64  	%rd6711, %rd6707, 4294967295;
	mad.lo.s64 	%rd6712, %rd6711, %rd6710, %rd6708;
	xor.b64  	%rd6713, %rd6712, %rd6700;
	mov.b64 	{%r3066, %r3067}, %rd6713;
	shf.l.wrap.b32 	%r3068, %r3067, %r3066, 16;
	shf.l.wrap.b32 	%r3069, %r3066, %r3067, 16;
	mov.b64 	%rd6714, {%r3069, %r3068};
	add.s64 	%rd6715, %rd6714, %rd6705;
	shl.b64 	%rd6716, %rd6705, 1;
	and.b64  	%rd6717, %rd6716, 8589934590;
	and.b64  	%rd6718, %rd6714, 4294967295;
	mad.lo.s64 	%rd6719, %rd6718, %rd6717, %rd6715;
	xor.b64  	%rd6720, %rd6719, %rd6707;
	mov.b64 	{%r3070, %r3071}, %rd6720;
	shf.l.wrap.b32 	%r3072, %r3070, %r3071, 1;
	shf.l.wrap.b32 	%r3073, %r3071, %r3070, 1;
	mov.b64 	%rd6721, {%r3073, %r3072};
	add.s64 	%rd6722, %rd5472, %rd5460;
	shl.b64 	%rd6723, %rd5460, 1;
	and.b64  	%rd6724, %rd6723, 8589934590;
	and.b64  	%rd6725, %rd5472, 4294967295;
	mad.lo.s64 	%rd6726, %rd6724, %rd6725, %rd6722;
	xor.b64  	%rd6727, %rd6726, %rd5496;
	mov.b64 	{%r3074, %r3075}, %rd6727;
	mov.b64 	%rd6728, {%r3075, %r3074};
	add.s64 	%rd6729, %rd6728, %rd5484;
	shl.b64 	%rd6730, %rd5484, 1;
	and.b64  	%rd6731, %rd6730, 8589934590;
	and.b64  	%rd6732, %rd6728, 4294967295;
	mad.lo.s64 	%rd6733, %rd6731, %rd6732, %rd6729;
	xor.b64  	%rd6734, %rd6733, %rd5472;
	mov.b64 	{%r3076, %r3077}, %rd6734;
	shf.l.wrap.b32 	%r3078, %r3077, %r3076, 8;
	shf.l.wrap.b32 	%r3079, %r3076, %r3077, 8;
	mov.b64 	%rd6735, {%r3079, %r3078};
	add.s64 	%rd6736, %rd6735, %rd6726;
	shl.b64 	%rd6737, %rd6726, 1;
	and.b64  	%rd6738, %rd6737, 8589934590;
	and.b64  	%rd6739, %rd6735, 4294967295;
	mad.lo.s64 	%rd6740, %rd6739, %rd6738, %rd6736;
	xor.b64  	%rd6741, %rd6740, %rd6728;
	mov.b64 	{%r3080, %r3081}, %rd6741;
	shf.l.wrap.b32 	%r3082, %r3081, %r3080, 16;
	shf.l.wrap.b32 	%r3083, %r3080, %r3081, 16;
	mov.b64 	%rd6742, {%r3083, %r3082};
	add.s64 	%rd6743, %rd6742, %rd6733;
	shl.b64 	%rd6744, %rd6733, 1;
	and.b64  	%rd6745, %rd6744, 8589934590;
	and.b64  	%rd6746, %rd6742, 4294967295;
	mad.lo.s64 	%rd6747, %rd6746, %rd6745, %rd6743;
	xor.b64  	%rd6748, %rd6747, %rd6735;
	mov.b64 	{%r3084, %r3085}, %rd6748;
	shf.l.wrap.b32 	%r3086, %r3084, %r3085, 1;
	shf.l.wrap.b32 	%r3087, %r3085, %r3084, 1;
	mov.b64 	%rd6749, {%r3087, %r3086};
	add.s64 	%rd6750, %rd5475, %rd5463;
	shl.b64 	%rd6751, %rd5463, 1;
	and.b64  	%rd6752, %rd6751, 8589934590;
	and.b64  	%rd6753, %rd5475, 4294967295;
	mad.lo.s64 	%rd6754, %rd6752, %rd6753, %rd6750;
	xor.b64  	%rd6755, %rd6754, %rd5499;
	mov.b64 	{%r3088, %r3089}, %rd6755;
	mov.b64 	%rd6756, {%r3089, %r3088};
	add.s64 	%rd6757, %rd6756, %rd5487;
	shl.b64 	%rd6758, %rd5487, 1;
	and.b64  	%rd6759, %rd6758, 8589934590;
	and.b64  	%rd6760, %rd6756, 4294967295;
	mad.lo.s64 	%rd6761, %rd6759, %rd6760, %rd6757;
	xor.b64  	%rd6762, %rd6761, %rd5475;
	mov.b64 	{%r3090, %r3091}, %rd6762;
	shf.l.wrap.b32 	%r3092, %r3091, %r3090, 8;
	shf.l.wrap.b32 	%r3093, %r3090, %r3091, 8;
	mov.b64 	%rd6763, {%r3093, %r3092};
	add.s64 	%rd6764, %rd6763, %rd6754;
	shl.b64 	%rd6765, %rd6754, 1;
	and.b64  	%rd6766, %rd6765, 8589934590;
	and.b64  	%rd6767, %rd6763, 4294967295;
	mad.lo.s64 	%rd6768, %rd6767, %rd6766, %rd6764;
	xor.b64  	%rd6769, %rd6768, %rd6756;
	mov.b64 	{%r3094, %r3095}, %rd6769;
	shf.l.wrap.b32 	%r3096, %r3095, %r3094, 16;
	shf.l.wrap.b32 	%r3097, %r3094, %r3095, 16;
	mov.b64 	%rd6770, {%r3097, %r3096};
	add.s64 	%rd6771, %rd6770, %rd6761;
	shl.b64 	%rd6772, %rd6761, 1;
	and.b64  	%rd6773, %rd6772, 8589934590;
	and.b64  	%rd6774, %rd6770, 4294967295;
	mad.lo.s64 	%rd6775, %rd6774, %rd6773, %rd6771;
	xor.b64  	%rd6776, %rd6775, %rd6763;
	mov.b64 	{%r3098, %r3099}, %rd6776;
	shf.l.wrap.b32 	%r3100, %r3098, %r3099, 1;
	shf.l.wrap.b32 	%r3101, %r3099, %r3098, 1;
	mov.b64 	%rd6777, {%r3101, %r3100};
	add.s64 	%rd6778, %rd5478, %rd5466;
	shl.b64 	%rd6779, %rd5466, 1;
	and.b64  	%rd6780, %rd6779, 8589934590;
	and.b64  	%rd6781, %rd5478, 4294967295;
	mad.lo.s64 	%rd6782, %rd6780, %rd6781, %rd6778;
	xor.b64  	%rd6783, %rd6782, %rd5502;
	mov.b64 	{%r3102, %r3103}, %rd6783;
	mov.b64 	%rd6784, {%r3103, %r3102};
	add.s64 	%rd6785, %rd6784, %rd5490;
	shl.b64 	%rd6786, %rd5490, 1;
	and.b64  	%rd6787, %rd6786, 8589934590;
	and.b64  	%rd6788, %rd6784, 4294967295;
	mad.lo.s64 	%rd6789, %rd6787, %rd6788, %rd6785;
	xor.b64  	%rd6790, %rd6789, %rd5478;
	mov.b64 	{%r3104, %r3105}, %rd6790;
	shf.l.wrap.b32 	%r3106, %r3105, %r3104, 8;
	shf.l.wrap.b32 	%r3107, %r3104, %r3105, 8;
	mov.b64 	%rd6791, {%r3107, %r3106};
	add.s64 	%rd6792, %rd6791, %rd6782;
	shl.b64 	%rd6793, %rd6782, 1;
	and.b64  	%rd6794, %rd6793, 8589934590;
	and.b64  	%rd6795, %rd6791, 4294967295;
	mad.lo.s64 	%rd6796, %rd6795, %rd6794, %rd6792;
	xor.b64  	%rd6797, %rd6796, %rd6784;
	mov.b64 	{%r3108, %r3109}, %rd6797;
	shf.l.wrap.b32 	%r3110, %r3109, %r3108, 16;
	shf.l.wrap.b32 	%r3111, %r3108, %r3109, 16;
	mov.b64 	%rd6798, {%r3111, %r3110};
	add.s64 	%rd6799, %rd6798, %rd6789;
	shl.b64 	%rd6800, %rd6789, 1;
	and.b64  	%rd6801, %rd6800, 8589934590;
	and.b64  	%rd6802, %rd6798, 4294967295;
	mad.lo.s64 	%rd6803, %rd6802, %rd6801, %rd6799;
	xor.b64  	%rd6804, %rd6803, %rd6791;
	mov.b64 	{%r3112, %r3113}, %rd6804;
	shf.l.wrap.b32 	%r3114, %r3112, %r3113, 1;
	shf.l.wrap.b32 	%r3115, %r3113, %r3112, 1;
	mov.b64 	%rd6805, {%r3115, %r3114};
	add.s64 	%rd6806, %rd5481, %rd5469;
	shl.b64 	%rd6807, %rd5469, 1;
	and.b64  	%rd6808, %rd6807, 8589934590;
	and.b64  	%rd6809, %rd5481, 4294967295;
	mad.lo.s64 	%rd6810, %rd6808, %rd6809, %rd6806;
	xor.b64  	%rd6811, %rd6810, %rd5505;
	mov.b64 	{%r3116, %r3117}, %rd6811;
	mov.b64 	%rd6812, {%r3117, %r3116};
	add.s64 	%rd6813, %rd6812, %rd5493;
	shl.b64 	%rd6814, %rd5493, 1;
	and.b64  	%rd6815, %rd6814, 8589934590;
	and.b64  	%rd6816, %rd6812, 4294967295;
	mad.lo.s64 	%rd6817, %rd6815, %rd6816, %rd6813;
	xor.b64  	%rd6818, %rd6817, %rd5481;
	mov.b64 	{%r3118, %r3119}, %rd6818;
	shf.l.wrap.b32 	%r3120, %r3119, %r3118, 8;
	shf.l.wrap.b32 	%r3121, %r3118, %r3119, 8;
	mov.b64 	%rd6819, {%r3121, %r3120};
	add.s64 	%rd6820, %rd6819, %rd6810;
	shl.b64 	%rd6821, %rd6810, 1;
	and.b64  	%rd6822, %rd6821, 8589934590;
	and.b64  	%rd6823, %rd6819, 4294967295;
	mad.lo.s64 	%rd6824, %rd6823, %rd6822, %rd6820;
	xor.b64  	%rd6825, %rd6824, %rd6812;
	mov.b64 	{%r3122, %r3123}, %rd6825;
	shf.l.wrap.b32 	%r3124, %r3123, %r3122, 16;
	shf.l.wrap.b32 	%r3125, %r3122, %r3123, 16;
	mov.b64 	%rd6826, {%r3125, %r3124};
	add.s64 	%rd6827, %rd6826, %rd6817;
	shl.b64 	%rd6828, %rd6817, 1;
	and.b64  	%rd6829, %rd6828, 8589934590;
	and.b64  	%rd6830, %rd6826, 4294967295;
	mad.lo.s64 	%rd6831, %rd6830, %rd6829, %rd6827;
	xor.b64  	%rd6832, %rd6831, %rd6819;
	mov.b64 	{%r3126, %r3127}, %rd6832;
	shf.l.wrap.b32 	%r3128, %r3126, %r3127, 1;
	shf.l.wrap.b32 	%r3129, %r3127, %r3126, 1;
	mov.b64 	%rd6833, {%r3129, %r3128};
	add.s64 	%rd6834, %rd6777, %rd6740;
	shl.b64 	%rd6835, %rd6740, 1;
	and.b64  	%rd6836, %rd6835, 8589934590;
	and.b64  	%rd6837, %rd6777, 4294967295;
	mad.lo.s64 	%rd6838, %rd6836, %rd6837, %rd6834;
	xor.b64  	%rd6839, %rd6838, %rd6826;
	mov.b64 	{%r3130, %r3131}, %rd6839;
	mov.b64 	%rd6840, {%r3131, %r3130};
	add.s64 	%rd6841, %rd6840, %rd6803;
	shl.b64 	%rd6842, %rd6803, 1;
	and.b64  	%rd6843, %rd6842, 8589934590;
	and.b64  	%rd6844, %rd6840, 4294967295;
	mad.lo.s64 	%rd6845, %rd6843, %rd6844, %rd6841;
	xor.b64  	%rd6846, %rd6845, %rd6777;
	mov.b64 	{%r3132, %r3133}, %rd6846;
	shf.l.wrap.b32 	%r3134, %r3133, %r3132, 8;
	shf.l.wrap.b32 	%r3135, %r3132, %r3133, 8;
	mov.b64 	%rd6847, {%r3135, %r3134};
	add.s64 	%rd6848, %rd6847, %rd6838;
	shl.b64 	%rd6849, %rd6838, 1;
	and.b64  	%rd6850, %rd6849, 8589934590;
	and.b64  	%rd6851, %rd6847, 4294967295;
	mad.lo.s64 	%rd6852, %rd6851, %rd6850, %rd6848;
	xor.b64  	%rd6853, %rd6852, %rd6840;
	mov.b64 	{%r3136, %r3137}, %rd6853;
	shf.l.wrap.b32 	%r3138, %r3137, %r3136, 16;
	shf.l.wrap.b32 	%r3139, %r3136, %r3137, 16;
	mov.b64 	%rd6854, {%r3139, %r3138};
	add.s64 	%rd6855, %rd6854, %rd6845;
	shl.b64 	%rd6856, %rd6845, 1;
	and.b64  	%rd6857, %rd6856, 8589934590;
	and.b64  	%rd6858, %rd6854, 4294967295;
	mad.lo.s64 	%rd6859, %rd6858, %rd6857, %rd6855;
	xor.b64  	%rd6860, %rd6859, %rd6847;
	mov.b64 	{%r3140, %r3141}, %rd6860;
	shf.l.wrap.b32 	%r3142, %r3140, %r3141, 1;
	shf.l.wrap.b32 	%r3143, %r3141, %r3140, 1;
	mov.b64 	%rd6861, {%r3143, %r3142};
	add.s64 	%rd6862, %rd6805, %rd6768;
	shl.b64 	%rd6863, %rd6768, 1;
	and.b64  	%rd6864, %rd6863, 8589934590;
	and.b64  	%rd6865, %rd6805, 4294967295;
	mad.lo.s64 	%rd6866, %rd6864, %rd6865, %rd6862;
	xor.b64  	%rd6867, %rd6866, %rd6742;
	mov.b64 	{%r3144, %r3145}, %rd6867;
	mov.b64 	%rd6868, {%r3145, %r3144};
	add.s64 	%rd6869, %rd6868, %rd6831;
	shl.b64 	%rd6870, %rd6831, 1;
	and.b64  	%rd6871, %rd6870, 8589934590;
	and.b64  	%rd6872, %rd6868, 4294967295;
	mad.lo.s64 	%rd6873, %rd6871, %rd6872, %rd6869;
	xor.b64  	%rd6874, %rd6873, %rd6805;
	mov.b64 	{%r3146, %r3147}, %rd6874;
	shf.l.wrap.b32 	%r3148, %r3147, %r3146, 8;
	shf.l.wrap.b32 	%r3149, %r3146, %r3147, 8;
	mov.b64 	%rd6875, {%r3149, %r3148};
	add.s64 	%rd6876, %rd6875, %rd6866;
	shl.b64 	%rd6877, %rd6866, 1;
	and.b64  	%rd6878, %rd6877, 8589934590;
	and.b64  	%rd6879, %rd6875, 4294967295;
	mad.lo.s64 	%rd6880, %rd6879, %rd6878, %rd6876;
	xor.b64  	%rd6881, %rd6880, %rd6868;
	mov.b64 	{%r3150, %r3151}, %rd6881;
	shf.l.wrap.b32 	%r3152, %r3151, %r3150, 16;
	shf.l.wrap.b32 	%r3153, %r3150, %r3151, 16;
	mov.b64 	%rd6882, {%r3153, %r3152};
	add.s64 	%rd6883, %rd6882, %rd6873;
	shl.b64 	%rd6884, %rd6873, 1;
	and.b64  	%rd6885, %rd6884, 8589934590;
	and.b64  	%rd6886, %rd6882, 4294967295;
	mad.lo.s64 	%rd6887, %rd6886, %rd6885, %rd6883;
	xor.b64  	%rd6888, %rd6887, %rd6875;
	mov.b64 	{%r3154, %r3155}, %rd6888;
	shf.l.wrap.b32 	%r3156, %r3154, %r3155, 1;
	shf.l.wrap.b32 	%r3157, %r3155, %r3154, 1;
	mov.b64 	%rd6889, {%r3157, %r3156};
	add.s64 	%rd6890, %rd6833, %rd6796;
	shl.b64 	%rd6891, %rd6796, 1;
	and.b64  	%rd6892, %rd6891, 8589934590;
	and.b64  	%rd6893, %rd6833, 4294967295;
	mad.lo.s64 	%rd6894, %rd6892, %rd6893, %rd6890;
	xor.b64  	%rd6895, %rd6894, %rd6770;
	mov.b64 	{%r3158, %r3159}, %rd6895;
	mov.b64 	%rd6896, {%r3159, %r3158};
	add.s64 	%rd6897, %rd6896, %rd6747;
	shl.b64 	%rd6898, %rd6747, 1;
	and.b64  	%rd6899, %rd6898, 8589934590;
	and.b64  	%rd6900, %rd6896, 4294967295;
	mad.lo.s64 	%rd6901, %rd6899, %rd6900, %rd6897;
	xor.b64  	%rd6902, %rd6901, %rd6833;
	mov.b64 	{%r3160, %r3161}, %rd6902;
	shf.l.wrap.b32 	%r3162, %r3161, %r3160, 8;
	shf.l.wrap.b32 	%r3163, %r3160, %r3161, 8;
	mov.b64 	%rd6903, {%r3163, %r3162};
	add.s64 	%rd6904, %rd6903, %rd6894;
	shl.b64 	%rd6905, %rd6894, 1;
	and.b64  	%rd6906, %rd6905, 8589934590;
	and.b64  	%rd6907, %rd6903, 4294967295;
	mad.lo.s64 	%rd6908, %rd6907, %rd6906, %rd6904;
	xor.b64  	%rd6909, %rd6908, %rd6896;
	mov.b64 	{%r3164, %r3165}, %rd6909;
	shf.l.wrap.b32 	%r3166, %r3165, %r3164, 16;
	shf.l.wrap.b32 	%r3167, %r3164, %r3165, 16;
	mov.b64 	%rd6910, {%r3167, %r3166};
	add.s64 	%rd6911, %rd6910, %rd6901;
	shl.b64 	%rd6912, %rd6901, 1;
	and.b64  	%rd6913, %rd6912, 8589934590;
	and.b64  	%rd6914, %rd6910, 4294967295;
	mad.lo.s64 	%rd6915, %rd6914, %rd6913, %rd6911;
	xor.b64  	%rd6916, %rd6915, %rd6903;
	mov.b64 	{%r3168, %r3169}, %rd6916;
	shf.l.wrap.b32 	%r3170, %r3168, %r3169, 1;
	shf.l.wrap.b32 	%r3171, %r3169, %r3168, 1;
	mov.b64 	%rd6917, {%r3171, %r3170};
	add.s64 	%rd6918, %rd6749, %rd6824;
	shl.b64 	%rd6919, %rd6824, 1;
	and.b64  	%rd6920, %rd6919, 8589934590;
	and.b64  	%rd6921, %rd6749, 4294967295;
	mad.lo.s64 	%rd6922, %rd6920, %rd6921, %rd6918;
	xor.b64  	%rd6923, %rd6922, %rd6798;
	mov.b64 	{%r3172, %r3173}, %rd6923;
	mov.b64 	%rd6924, {%r3173, %r3172};
	add.s64 	%rd6925, %rd6924, %rd6775;
	shl.b64 	%rd6926, %rd6775, 1;
	and.b64  	%rd6927, %rd6926, 8589934590;
	and.b64  	%rd6928, %rd6924, 4294967295;
	mad.lo.s64 	%rd6929, %rd6927, %rd6928, %rd6925;
	xor.b64  	%rd6930, %rd6929, %rd6749;
	mov.b64 	{%r3174, %r3175}, %rd6930;
	shf.l.wrap.b32 	%r3176, %r3175, %r3174, 8;
	shf.l.wrap.b32 	%r3177, %r3174, %r3175, 8;
	mov.b64 	%rd6931, {%r3177, %r3176};
	add.s64 	%rd6932, %rd6931, %rd6922;
	shl.b64 	%rd6933, %rd6922, 1;
	and.b64  	%rd6934, %rd6933, 8589934590;
	and.b64  	%rd6935, %rd6931, 4294967295;
	mad.lo.s64 	%rd6936, %rd6935, %rd6934, %rd6932;
	xor.b64  	%rd6937, %rd6936, %rd6924;
	mov.b64 	{%r3178, %r3179}, %rd6937;
	shf.l.wrap.b32 	%r3180, %r3179, %r3178, 16;
	shf.l.wrap.b32 	%r3181, %r3178, %r3179, 16;
	mov.b64 	%rd6938, {%r3181, %r3180};
	add.s64 	%rd6939, %rd6938, %rd6929;
	shl.b64 	%rd6940, %rd6929, 1;
	and.b64  	%rd6941, %rd6940, 8589934590;
	and.b64  	%rd6942, %rd6938, 4294967295;
	mad.lo.s64 	%rd6943, %rd6942, %rd6941, %rd6939;
	xor.b64  	%rd6944, %rd6943, %rd6931;
	mov.b64 	{%r3182, %r3183}, %rd6944;
	shf.l.wrap.b32 	%r3184, %r3182, %r3183, 1;
	shf.l.wrap.b32 	%r3185, %r3183, %r3182, 1;
	mov.b64 	%rd6945, {%r3185, %r3184};
	add.s64 	%rd6946, %rd5520, %rd5508;
	shl.b64 	%rd6947, %rd5508, 1;
	and.b64  	%rd6948, %rd6947, 8589934590;
	and.b64  	%rd6949, %rd5520, 4294967295;
	mad.lo.s64 	%rd6950, %rd6948, %rd6949, %rd6946;
	xor.b64  	%rd6951, %rd6950, %rd5544;
	mov.b64 	{%r3186, %r3187}, %rd6951;
	mov.b64 	%rd6952, {%r3187, %r3186};
	add.s64 	%rd6953, %rd6952, %rd5532;
	shl.b64 	%rd6954, %rd5532, 1;
	and.b64  	%rd6955, %rd6954, 8589934590;
	and.b64  	%rd6956, %rd6952, 4294967295;
	mad.lo.s64 	%rd6957, %rd6955, %rd6956, %rd6953;
	xor.b64  	%rd6958, %rd6957, %rd5520;
	mov.b64 	{%r3188, %r3189}, %rd6958;
	shf.l.wrap.b32 	%r3190, %r3189, %r3188, 8;
	shf.l.wrap.b32 	%r3191, %r3188, %r3189, 8;
	mov.b64 	%rd6959, {%r3191, %r3190};
	add.s64 	%rd6960, %rd6959, %rd6950;
	shl.b64 	%rd6961, %rd6950, 1;
	and.b64  	%rd6962, %rd6961, 8589934590;
	and.b64  	%rd6963, %rd6959, 4294967295;
	mad.lo.s64 	%rd6964, %rd6963, %rd6962, %rd6960;
	xor.b64  	%rd6965, %rd6964, %rd6952;
	mov.b64 	{%r3192, %r3193}, %rd6965;
	shf.l.wrap.b32 	%r3194, %r3193, %r3192, 16;
	shf.l.wrap.b32 	%r3195, %r3192, %r3193, 16;
	mov.b64 	%rd6966, {%r3195, %r3194};
	add.s64 	%rd6967, %rd6966, %rd6957;
	shl.b64 	%rd6968, %rd6957, 1;
	and.b64  	%rd6969, %rd6968, 8589934590;
	and.b64  	%rd6970, %rd6966, 4294967295;
	mad.lo.s64 	%rd6971, %rd6970, %rd6969, %rd6967;
	xor.b64  	%rd6972, %rd6971, %rd6959;
	mov.b64 	{%r3196, %r3197}, %rd6972;
	shf.l.wrap.b32 	%r3198, %r3196, %r3197, 1;
	shf.l.wrap.b32 	%r3199, %r3197, %r3196, 1;
	mov.b64 	%rd6973, {%r3199, %r3198};
	add.s64 	%rd6974, %rd5523, %rd5511;
	shl.b64 	%rd6975, %rd5511, 1;
	and.b64  	%rd6976, %rd6975, 8589934590;
	and.b64  	%rd6977, %rd5523, 4294967295;
	mad.lo.s64 	%rd6978, %rd6976, %rd6977, %rd6974;
	xor.b64  	%rd6979, %rd6978, %rd5547;
	mov.b64 	{%r3200, %r3201}, %rd6979;
	mov.b64 	%rd6980, {%r3201, %r3200};
	add.s64 	%rd6981, %rd6980, %rd5535;
	shl.b64 	%rd6982, %rd5535, 1;
	and.b64  	%rd6983, %rd6982, 8589934590;
	and.b64  	%rd6984, %rd6980, 4294967295;
	mad.lo.s64 	%rd6985, %rd6983, %rd6984, %rd6981;
	xor.b64  	%rd6986, %rd6985, %rd5523;
	mov.b64 	{%r3202, %r3203}, %rd6986;
	shf.l.wrap.b32 	%r3204, %r3203, %r3202, 8;
	shf.l.wrap.b32 	%r3205, %r3202, %r3203, 8;
	mov.b64 	%rd6987, {%r3205, %r3204};
	add.s64 	%rd6988, %rd6987, %rd6978;
	shl.b64 	%rd6989, %rd6978, 1;
	and.b64  	%rd6990, %rd6989, 8589934590;
	and.b64  	%rd6991, %rd6987, 4294967295;
	mad.lo.s64 	%rd6992, %rd6991, %rd6990, %rd6988;
	xor.b64  	%rd6993, %rd6992, %rd6980;
	mov.b64 	{%r3206, %r3207}, %rd6993;
	shf.l.wrap.b32 	%r3208, %r3207, %r3206, 16;
	shf.l.wrap.b32 	%r3209, %r3206, %r3207, 16;
	mov.b64 	%rd6994, {%r3209, %r3208};
	add.s64 	%rd6995, %rd6994, %rd6985;
	shl.b64 	%rd6996, %rd6985, 1;
	and.b64  	%rd6997, %rd6996, 8589934590;
	and.b64  	%rd6998, %rd6994, 4294967295;
	mad.lo.s64 	%rd6999, %rd6998, %rd6997, %rd6995;
	xor.b64  	%rd7000, %rd6999, %rd6987;
	mov.b64 	{%r3210, %r3211}, %rd7000;
	shf.l.wrap.b32 	%r3212, %r3210, %r3211, 1;
	shf.l.wrap.b32 	%r3213, %r3211, %r3210, 1;
	mov.b64 	%rd7001, {%r3213, %r3212};
	add.s64 	%rd7002, %rd5526, %rd5514;
	shl.b64 	%rd7003, %rd5514, 1;
	and.b64  	%rd7004, %rd7003, 8589934590;
	and.b64  	%rd7005, %rd5526, 4294967295;
	mad.lo.s64 	%rd7006, %rd7004, %rd7005, %rd7002;
	xor.b64  	%rd7007, %rd7006, %rd5550;
	mov.b64 	{%r3214, %r3215}, %rd7007;
	mov.b64 	%rd7008, {%r3215, %r3214};
	add.s64 	%rd7009, %rd7008, %rd5538;
	shl.b64 	%rd7010, %rd5538, 1;
	and.b64  	%rd7011, %rd7010, 8589934590;
	and.b64  	%rd7012, %rd7008, 4294967295;
	mad.lo.s64 	%rd7013, %rd7011, %rd7012, %rd7009;
	xor.b64  	%rd7014, %rd7013, %rd5526;
	mov.b64 	{%r3216, %r3217}, %rd7014;
	shf.l.wrap.b32 	%r3218, %r3217, %r3216, 8;
	shf.l.wrap.b32 	%r3219, %r3216, %r3217, 8;
	mov.b64 	%rd7015, {%r3219, %r3218};
	add.s64 	%rd7016, %rd7015, %rd7006;
	shl.b64 	%rd7017, %rd7006, 1;
	and.b64  	%rd7018, %rd7017, 8589934590;
	and.b64  	%rd7019, %rd7015, 4294967295;
	mad.lo.s64 	%rd7020, %rd7019, %rd7018, %rd7016;
	xor.b64  	%rd7021, %rd7020, %rd7008;
	mov.b64 	{%r3220, %r3221}, %rd7021;
	shf.l.wrap.b32 	%r3222, %r3221, %r3220, 16;
	shf.l.wrap.b32 	%r3223, %r3220, %r3221, 16;
	mov.b64 	%rd7022, {%r3223, %r3222};
	add.s64 	%rd7023, %rd7022, %rd7013;
	shl.b64 	%rd7024, %rd7013, 1;
	and.b64  	%rd7025, %rd7024, 8589934590;
	and.b64  	%rd7026, %rd7022, 4294967295;
	mad.lo.s64 	%rd7027, %rd7026, %rd7025, %rd7023;
	xor.b64  	%rd7028, %rd7027, %rd7015;
	mov.b64 	{%r3224, %r3225}, %rd7028;
	shf.l.wrap.b32 	%r3226, %r3224, %r3225, 1;
	shf.l.wrap.b32 	%r3227, %r3225, %r3224, 1;
	mov.b64 	%rd7029, {%r3227, %r3226};
	add.s64 	%rd7030, %rd5529, %rd5517;
	shl.b64 	%rd7031, %rd5517, 1;
	and.b64  	%rd7032, %rd7031, 8589934590;
	and.b64  	%rd7033, %rd5529, 4294967295;
	mad.lo.s64 	%rd7034, %rd7032, %rd7033, %rd7030;
	xor.b64  	%rd7035, %rd7034, %rd5553;
	mov.b64 	{%r3228, %r3229}, %rd7035;
	mov.b64 	%rd7036, {%r3229, %r3228};
	add.s64 	%rd7037, %rd7036, %rd5541;
	shl.b64 	%rd7038, %rd5541, 1;
	and.b64  	%rd7039, %rd7038, 8589934590;
	and.b64  	%rd7040, %rd7036, 4294967295;
	mad.lo.s64 	%rd7041, %rd7039, %rd7040, %rd7037;
	xor.b64  	%rd7042, %rd7041, %rd5529;
	mov.b64 	{%r3230, %r3231}, %rd7042;
	shf.l.wrap.b32 	%r3232, %r3231, %r3230, 8;
	shf.l.wrap.b32 	%r3233, %r3230, %r3231, 8;
	mov.b64 	%rd7043, {%r3233, %r3232};
	add.s64 	%rd7044, %rd7043, %rd7034;
	shl.b64 	%rd7045, %rd7034, 1;
	and.b64  	%rd7046, %rd7045, 8589934590;
	and.b64  	%rd7047, %rd7043, 4294967295;
	mad.lo.s64 	%rd7048, %rd7047, %rd7046, %rd7044;
	xor.b64  	%rd7049, %rd7048, %rd7036;
	mov.b64 	{%r3234, %r3235}, %rd7049;
	shf.l.wrap.b32 	%r3236, %r3235, %r3234, 16;
	shf.l.wrap.b32 	%r3237, %r3234, %r3235, 16;
	mov.b64 	%rd7050, {%r3237, %r3236};
	add.s64 	%rd7051, %rd7050, %rd7041;
	shl.b64 	%rd7052, %rd7041, 1;
	and.b64  	%rd7053, %rd7052, 8589934590;
	and.b64  	%rd7054, %rd7050, 4294967295;
	mad.lo.s64 	%rd7055, %rd7054, %rd7053, %rd7051;
	xor.b64  	%rd7056, %rd7055, %rd7043;
	mov.b64 	{%r3238, %r3239}, %rd7056;
	shf.l.wrap.b32 	%r3240, %r3238, %r3239, 1;
	shf.l.wrap.b32 	%r3241, %r3239, %r3238, 1;
	mov.b64 	%rd7057, {%r3241, %r3240};
	add.s64 	%rd7058, %rd7001, %rd6964;
	shl.b64 	%rd7059, %rd6964, 1;
	and.b64  	%rd7060, %rd7059, 8589934590;
	and.b64  	%rd7061, %rd7001, 4294967295;
	mad.lo.s64 	%rd7062, %rd7060, %rd7061, %rd7058;
	xor.b64  	%rd7063, %rd7062, %rd7050;
	mov.b64 	{%r3242, %r3243}, %rd7063;
	mov.b64 	%rd7064, {%r3243, %r3242};
	add.s64 	%rd7065, %rd7064, %rd7027;
	shl.b64 	%rd7066, %rd7027, 1;
	and.b64  	%rd7067, %rd7066, 8589934590;
	and.b64  	%rd7068, %rd7064, 4294967295;
	mad.lo.s64 	%rd7069, %rd7067, %rd7068, %rd7065;
	xor.b64  	%rd7070, %rd7069, %rd7001;
	mov.b64 	{%r3244, %r3245}, %rd7070;
	shf.l.wrap.b32 	%r3246, %r3245, %r3244, 8;
	shf.l.wrap.b32 	%r3247, %r3244, %r3245, 8;
	mov.b64 	%rd7071, {%r3247, %r3246};
	add.s64 	%rd7072, %rd7071, %rd7062;
	shl.b64 	%rd7073, %rd7062, 1;
	and.b64  	%rd7074, %rd7073, 8589934590;
	and.b64  	%rd7075, %rd7071, 4294967295;
	mad.lo.s64 	%rd7076, %rd7075, %rd7074, %rd7072;
	xor.b64  	%rd7077, %rd7076, %rd7064;
	mov.b64 	{%r3248, %r3249}, %rd7077;
	shf.l.wrap.b32 	%r3250, %r3249, %r3248, 16;
	shf.l.wrap.b32 	%r3251, %r3248, %r3249, 16;
	mov.b64 	%rd7078, {%r3251, %r3250};
	add.s64 	%rd7079, %rd7078, %rd7069;
	shl.b64 	%rd7080, %rd7069, 1;
	and.b64  	%rd7081, %rd7080, 8589934590;
	and.b64  	%rd7082, %rd7078, 4294967295;
	mad.lo.s64 	%rd7083, %rd7082, %rd7081, %rd7079;
	xor.b64  	%rd7084, %rd7083, %rd7071;
	mov.b64 	{%r3252, %r3253}, %rd7084;
	shf.l.wrap.b32 	%r3254, %r3252, %r3253, 1;
	shf.l.wrap.b32 	%r3255, %r3253, %r3252, 1;
	mov.b64 	%rd7085, {%r3255, %r3254};
	add.s64 	%rd7086, %rd7029, %rd6992;
	shl.b64 	%rd7087, %rd6992, 1;
	and.b64  	%rd7088, %rd7087, 8589934590;
	and.b64  	%rd7089, %rd7029, 4294967295;
	mad.lo.s64 	%rd7090, %rd7088, %rd7089, %rd7086;
	xor.b64  	%rd7091, %rd7090, %rd6966;
	mov.b64 	{%r3256, %r3257}, %rd7091;
	mov.b64 	%rd7092, {%r3257, %r3256};
	add.s64 	%rd7093, %rd7092, %rd7055;
	shl.b64 	%rd7094, %rd7055, 1;
	and.b64  	%rd7095, %rd7094, 8589934590;
	and.b64  	%rd7096, %rd7092, 4294967295;
	mad.lo.s64 	%rd7097, %rd7095, %rd7096, %rd7093;
	xor.b64  	%rd7098, %rd7097, %rd7029;
	mov.b64 	{%r3258, %r3259}, %rd7098;
	shf.l.wrap.b32 	%r3260, %r3259, %r3258, 8;
	shf.l.wrap.b32 	%r3261, %r3258, %r3259, 8;
	mov.b64 	%rd7099, {%r3261, %r3260};
	add.s64 	%rd7100, %rd7099, %rd7090;
	shl.b64 	%rd7101, %rd7090, 1;
	and.b64  	%rd7102, %rd7101, 8589934590;
	and.b64  	%rd7103, %rd7099, 4294967295;
	mad.lo.s64 	%rd7104, %rd7103, %rd7102, %rd7100;
	xor.b64  	%rd7105, %rd7104, %rd7092;
	mov.b64 	{%r3262, %r3263}, %rd7105;
	shf.l.wrap.b32 	%r3264, %r3263, %r3262, 16;
	shf.l.wrap.b32 	%r3265, %r3262, %r3263, 16;
	mov.b64 	%rd7106, {%r3265, %r3264};
	add.s64 	%rd7107, %rd7106, %rd7097;
	shl.b64 	%rd7108, %rd7097, 1;
	and.b64  	%rd7109, %rd7108, 8589934590;
	and.b64  	%rd7110, %rd7106, 4294967295;
	mad.lo.s64 	%rd7111, %rd7110, %rd7109, %rd7107;
	xor.b64  	%rd7112, %rd7111, %rd7099;
	mov.b64 	{%r3266, %r3267}, %rd7112;
	shf.l.wrap.b32 	%r3268, %r3266, %r3267, 1;
	shf.l.wrap.b32 	%r3269, %r3267, %r3266, 1;
	mov.b64 	%rd7113, {%r3269, %r3268};
	add.s64 	%rd7114, %rd7057, %rd7020;
	shl.b64 	%rd7115, %rd7020, 1;
	and.b64  	%rd7116, %rd7115, 8589934590;
	and.b64  	%rd7117, %rd7057, 4294967295;
	mad.lo.s64 	%rd7118, %rd7116, %rd7117, %rd7114;
	xor.b64  	%rd7119, %rd7118, %rd6994;
	mov.b64 	{%r3270, %r3271}, %rd7119;
	mov.b64 	%rd7120, {%r3271, %r3270};
	add.s64 	%rd7121, %rd7120, %rd6971;
	shl.b64 	%rd7122, %rd6971, 1;
	and.b64  	%rd7123, %rd7122, 8589934590;
	and.b64  	%rd7124, %rd7120, 4294967295;
	mad.lo.s64 	%rd7125, %rd7123, %rd7124, %rd7121;
	xor.b64  	%rd7126, %rd7125, %rd7057;
	mov.b64 	{%r3272, %r3273}, %rd7126;
	shf.l.wrap.b32 	%r3274, %r3273, %r3272, 8;
	shf.l.wrap.b32 	%r3275, %r3272, %r3273, 8;
	mov.b64 	%rd7127, {%r3275, %r3274};
	add.s64 	%rd7128, %rd7127, %rd7118;
	shl.b64 	%rd7129, %rd7118, 1;
	and.b64  	%rd7130, %rd7129, 8589934590;
	and.b64  	%rd7131, %rd7127, 4294967295;
	mad.lo.s64 	%rd7132, %rd7131, %rd7130, %rd7128;
	xor.b64  	%rd7133, %rd7132, %rd7120;
	mov.b64 	{%r3276, %r3277}, %rd7133;
	shf.l.wrap.b32 	%r3278, %r3277, %r3276, 16;
	shf.l.wrap.b32 	%r3279, %r3276, %r3277, 16;
	mov.b64 	%rd7134, {%r3279, %r3278};
	add.s64 	%rd7135, %rd7134, %rd7125;
	shl.b64 	%rd7136, %rd7125, 1;
	and.b64  	%rd7137, %rd7136, 8589934590;
	and.b64  	%rd7138, %rd7134, 4294967295;
	mad.lo.s64 	%rd7139, %rd7138, %rd7137, %rd7135;
	xor.b64  	%rd7140, %rd7139, %rd7127;
	mov.b64 	{%r3280, %r3281}, %rd7140;
	shf.l.wrap.b32 	%r3282, %r3280, %r3281, 1;
	shf.l.wrap.b32 	%r3283, %r3281, %r3280, 1;
	mov.b64 	%rd7141, {%r3283, %r3282};
	add.s64 	%rd7142, %rd6973, %rd7048;
	shl.b64 	%rd7143, %rd7048, 1;
	and.b64  	%rd7144, %rd7143, 8589934590;
	and.b64  	%rd7145, %rd6973, 4294967295;
	mad.lo.s64 	%rd7146, %rd7144, %rd7145, %rd7142;
	xor.b64  	%rd7147, %rd7146, %rd7022;
	mov.b64 	{%r3284, %r3285}, %rd7147;
	mov.b64 	%rd7148, {%r3285, %r3284};
	add.s64 	%rd7149, %rd7148, %rd6999;
	shl.b64 	%rd7150, %rd6999, 1;
	and.b64  	%rd7151, %rd7150, 8589934590;
	and.b64  	%rd7152, %rd7148, 4294967295;
	mad.lo.s64 	%rd7153, %rd7151, %rd7152, %rd7149;
	xor.b64  	%rd7154, %rd7153, %rd6973;
	mov.b64 	{%r3286, %r3287}, %rd7154;
	shf.l.wrap.b32 	%r3288, %r3287, %r3286, 8;
	shf.l.wrap.b32 	%r3289, %r3286, %r3287, 8;
	mov.b64 	%rd7155, {%r3289, %r3288};
	add.s64 	%rd7156, %rd7155, %rd7146;
	shl.b64 	%rd7157, %rd7146, 1;
	and.b64  	%rd7158, %rd7157, 8589934590;
	and.b64  	%rd7159, %rd7155, 4294967295;
	mad.lo.s64 	%rd7160, %rd7159, %rd7158, %rd7156;
	xor.b64  	%rd7161, %rd7160, %rd7148;
	mov.b64 	{%r3290, %r3291}, %rd7161;
	shf.l.wrap.b32 	%r3292, %r3291, %r3290, 16;
	shf.l.wrap.b32 	%r3293, %r3290, %r3291, 16;
	mov.b64 	%rd7162, {%r3293, %r3292};
	add.s64 	%rd7163, %rd7162, %rd7153;
	shl.b64 	%rd7164, %rd7153, 1;
	and.b64  	%rd7165, %rd7164, 8589934590;
	and.b64  	%rd7166, %rd7162, 4294967295;
	mad.lo.s64 	%rd7167, %rd7166, %rd7165, %rd7163;
	xor.b64  	%rd7168, %rd7167, %rd7155;
	mov.b64 	{%r3294, %r3295}, %rd7168;
	shf.l.wrap.b32 	%r3296, %r3294, %r3295, 1;
	shf.l.wrap.b32 	%r3297, %r3295, %r3294, 1;
	mov.b64 	%rd7169, {%r3297, %r3296};
	add.s64 	%rd7170, %rd5568, %rd5556;
	shl.b64 	%rd7171, %rd5556, 1;
	and.b64  	%rd7172, %rd7171, 8589934590;
	and.b64  	%rd7173, %rd5568, 4294967295;
	mad.lo.s64 	%rd7174, %rd7172, %rd7173, %rd7170;
	xor.b64  	%rd7175, %rd7174, %rd5592;
	mov.b64 	{%r3298, %r3299}, %rd7175;
	mov.b64 	%rd7176, {%r3299, %r3298};
	add.s64 	%rd7177, %rd7176, %rd5580;
	shl.b64 	%rd7178, %rd5580, 1;
	and.b64  	%rd7179, %rd7178, 8589934590;
	and.b64  	%rd7180, %rd7176, 4294967295;
	mad.lo.s64 	%rd7181, %rd7179, %rd7180, %rd7177;
	xor.b64  	%rd7182, %rd7181, %rd5568;
	mov.b64 	{%r3300, %r3301}, %rd7182;
	shf.l.wrap.b32 	%r3302, %r3301, %r3300, 8;
	shf.l.wrap.b32 	%r3303, %r3300, %r3301, 8;
	mov.b64 	%rd7183, {%r3303, %r3302};
	add.s64 	%rd7184, %rd7183, %rd7174;
	shl.b64 	%rd7185, %rd7174, 1;
	and.b64  	%rd7186, %rd7185, 8589934590;
	and.b64  	%rd7187, %rd7183, 4294967295;
	mad.lo.s64 	%rd7188, %rd7187, %rd7186, %rd7184;
	xor.b64  	%rd7189, %rd7188, %rd7176;
	mov.b64 	{%r3304, %r3305}, %rd7189;
	shf.l.wrap.b32 	%r3306, %r3305, %r3304, 16;
	shf.l.wrap.b32 	%r3307, %r3304, %r3305, 16;
	mov.b64 	%rd7190, {%r3307, %r3306};
	add.s64 	%rd7191, %rd7190, %rd7181;
	shl.b64 	%rd7192, %rd7181, 1;
	and.b64  	%rd7193, %rd7192, 8589934590;
	and.b64  	%rd7194, %rd7190, 4294967295;
	mad.lo.s64 	%rd7195, %rd7194, %rd7193, %rd7191;
	xor.b64  	%rd7196, %rd7195, %rd7183;
	mov.b64 	{%r3308, %r3309}, %rd7196;
	shf.l.wrap.b32 	%r3310, %r3308, %r3309, 1;
	shf.l.wrap.b32 	%r3311, %r3309, %r3308, 1;
	mov.b64 	%rd7197, {%r3311, %r3310};
	add.s64 	%rd7198, %rd5571, %rd5559;
	shl.b64 	%rd7199, %rd5559, 1;
	and.b64  	%rd7200, %rd7199, 8589934590;
	and.b64  	%rd7201, %rd5571, 4294967295;
	mad.lo.s64 	%rd7202, %rd7200, %rd7201, %rd7198;
	xor.b64  	%rd7203, %rd7202, %rd5595;
	mov.b64 	{%r3312, %r3313}, %rd7203;
	mov.b64 	%rd7204, {%r3313, %r3312};
	add.s64 	%rd7205, %rd7204, %rd5583;
	shl.b64 	%rd7206, %rd5583, 1;
	and.b64  	%rd7207, %rd7206, 8589934590;
	and.b64  	%rd7208, %rd7204, 4294967295;
	mad.lo.s64 	%rd7209, %rd7207, %rd7208, %rd7205;
	xor.b64  	%rd7210, %rd7209, %rd5571;
	mov.b64 	{%r3314, %r3315}, %rd7210;
	shf.l.wrap.b32 	%r3316, %r3315, %r3314, 8;
	shf.l.wrap.b32 	%r3317, %r3314, %r3315, 8;
	mov.b64 	%rd7211, {%r3317, %r3316};
	add.s64 	%rd7212, %rd7211, %rd7202;
	shl.b64 	%rd7213, %rd7202, 1;
	and.b64  	%rd7214, %rd7213, 8589934590;
	and.b64  	%rd7215, %rd7211, 4294967295;
	mad.lo.s64 	%rd7216, %rd7215, %rd7214, %rd7212;
	xor.b64  	%rd7217, %rd7216, %rd7204;
	mov.b64 	{%r3318, %r3319}, %rd7217;
	shf.l.wrap.b32 	%r3320, %r3319, %r3318, 16;
	shf.l.wrap.b32 	%r3321, %r3318, %r3319, 16;
	mov.b64 	%rd7218, {%r3321, %r3320};
	add.s64 	%rd7219, %rd7218, %rd7209;
	shl.b64 	%rd7220, %rd7209, 1;
	and.b64  	%rd7221, %rd7220, 8589934590;
	and.b64  	%rd7222, %rd7218, 4294967295;
	mad.lo.s64 	%rd7223, %rd7222, %rd7221, %rd7219;
	xor.b64  	%rd7224, %rd7223, %rd7211;
	mov.b64 	{%r3322, %r3323}, %rd7224;
	shf.l.wrap.b32 	%r3324, %r3322, %r3323, 1;
	shf.l.wrap.b32 	%r3325, %r3323, %r3322, 1;
	mov.b64 	%rd7225, {%r3325, %r3324};
	add.s64 	%rd7226, %rd5574, %rd5562;
	shl.b64 	%rd7227, %rd5562, 1;
	and.b64  	%rd7228, %rd7227, 8589934590;
	and.b64  	%rd7229, %rd5574, 4294967295;
	mad.lo.s64 	%rd7230, %rd7228, %rd7229, %rd7226;
	xor.b64  	%rd7231, %rd7230, %rd5598;
	mov.b64 	{%r3326, %r3327}, %rd7231;
	mov.b64 	%rd7232, {%r3327, %r3326};
	add.s64 	%rd7233, %rd7232, %rd5586;
	shl.b64 	%rd7234, %rd5586, 1;
	and.b64  	%rd7235, %rd7234, 8589934590;
	and.b64  	%rd7236, %rd7232, 4294967295;
	mad.lo.s64 	%rd7237, %rd7235, %rd7236, %rd7233;
	xor.b64  	%rd7238, %rd7237, %rd5574;
	mov.b64 	{%r3328, %r3329}, %rd7238;
	shf.l.wrap.b32 	%r3330, %r3329, %r3328, 8;
	shf.l.wrap.b32 	%r3331, %r3328, %r3329, 8;
	mov.b64 	%rd7239, {%r3331, %r3330};
	add.s64 	%rd7240, %rd7239, %rd7230;
	shl.b64 	%rd7241, %rd7230, 1;
	and.b64  	%rd7242, %rd7241, 8589934590;
	and.b64  	%rd7243, %rd7239, 4294967295;
	mad.lo.s64 	%rd7244, %rd7243, %rd7242, %rd7240;
	xor.b64  	%rd7245, %rd7244, %rd7232;
	mov.b64 	{%r3332, %r3333}, %rd7245;
	shf.l.wrap.b32 	%r3334, %r3333, %r3332, 16;
	shf.l.wrap.b32 	%r3335, %r3332, %r3333, 16;
	mov.b64 	%rd7246, {%r3335, %r3334};
	add.s64 	%rd7247, %rd7246, %rd7237;
	shl.b64 	%rd7248, %rd7237, 1;
	and.b64  	%rd7249, %rd7248, 8589934590;
	and.b64  	%rd7250, %rd7246, 4294967295;
	mad.lo.s64 	%rd7251, %rd7250, %rd7249, %rd7247;
	xor.b64  	%rd7252, %rd7251, %rd7239;
	mov.b64 	{%r3336, %r3337}, %rd7252;
	shf.l.wrap.b32 	%r3338, %r3336, %r3337, 1;
	shf.l.wrap.b32 	%r3339, %r3337, %r3336, 1;
	mov.b64 	%rd7253, {%r3339, %r3338};
	add.s64 	%rd7254, %rd5577, %rd5565;
	shl.b64 	%rd7255, %rd5565, 1;
	and.b64  	%rd7256, %rd7255, 8589934590;
	and.b64  	%rd7257, %rd5577, 4294967295;
	mad.lo.s64 	%rd7258, %rd7256, %rd7257, %rd7254;
	xor.b64  	%rd7259, %rd7258, %rd5601;
	mov.b64 	{%r3340, %r3341}, %rd7259;
	mov.b64 	%rd7260, {%r3341, %r3340};
	add.s64 	%rd7261, %rd7260, %rd5589;
	shl.b64 	%rd7262, %rd5589, 1;
	and.b64  	%rd7263, %rd7262, 8589934590;
	and.b64  	%rd7264, %rd7260, 4294967295;
	mad.lo.s64 	%rd7265, %rd7263, %rd7264, %rd7261;
	xor.b64  	%rd7266, %rd7265, %rd5577;
	mov.b64 	{%r3342, %r3343}, %rd7266;
	shf.l.wrap.b32 	%r3344, %r3343, %r3342, 8;
	shf.l.wrap.b32 	%r3345, %r3342, %r3343, 8;
	mov.b64 	%rd7267, {%r3345, %r3344};
	add.s64 	%rd7268, %rd7267, %rd7258;
	shl.b64 	%rd7269, %rd7258, 1;
	and.b64  	%rd7270, %rd7269, 8589934590;
	and.b64  	%rd7271, %rd7267, 4294967295;
	mad.lo.s64 	%rd7272, %rd7271, %rd7270, %rd7268;
	xor.b64  	%rd7273, %rd7272, %rd7260;
	mov.b64 	{%r3346, %r3347}, %rd7273;
	shf.l.wrap.b32 	%r3348, %r3347, %r3346, 16;
	shf.l.wrap.b32 	%r3349, %r3346, %r3347, 16;
	mov.b64 	%rd7274, {%r3349, %r3348};
	add.s64 	%rd7275, %rd7274, %rd7265;
	shl.b64 	%rd7276, %rd7265, 1;
	and.b64  	%rd7277, %rd7276, 8589934590;
	and.b64  	%rd7278, %rd7274, 4294967295;
	mad.lo.s64 	%rd7279, %rd7278, %rd7277, %rd7275;
	xor.b64  	%rd7280, %rd7279, %rd7267;
	mov.b64 	{%r3350, %r3351}, %rd7280;
	shf.l.wrap.b32 	%r3352, %r3350, %r3351, 1;
	shf.l.wrap.b32 	%r3353, %r3351, %r3350, 1;
	mov.b64 	%rd7281, {%r3353, %r3352};
	add.s64 	%rd7282, %rd7225, %rd7188;
	shl.b64 	%rd7283, %rd7188, 1;
	and.b64  	%rd7284, %rd7283, 8589934590;
	and.b64  	%rd7285, %rd7225, 4294967295;
	mad.lo.s64 	%rd7286, %rd7284, %rd7285, %rd7282;
	xor.b64  	%rd7287, %rd7286, %rd7274;
	mov.b64 	{%r3354, %r3355}, %rd7287;
	mov.b64 	%rd7288, {%r3355, %r3354};
	add.s64 	%rd7289, %rd7288, %rd7251;
	shl.b64 	%rd7290, %rd7251, 1;
	and.b64  	%rd7291, %rd7290, 8589934590;
	and.b64  	%rd7292, %rd7288, 4294967295;
	mad.lo.s64 	%rd7293, %rd7291, %rd7292, %rd7289;
	xor.b64  	%rd7294, %rd7293, %rd7225;
	mov.b64 	{%r3356, %r3357}, %rd7294;
	shf.l.wrap.b32 	%r3358, %r3357, %r3356, 8;
	shf.l.wrap.b32 	%r3359, %r3356, %r3357, 8;
	mov.b64 	%rd7295, {%r3359, %r3358};
	add.s64 	%rd7296, %rd7295, %rd7286;
	shl.b64 	%rd7297, %rd7286, 1;
	and.b64  	%rd7298, %rd7297, 8589934590;
	and.b64  	%rd7299, %rd7295, 4294967295;
	mad.lo.s64 	%rd7300, %rd7299, %rd7298, %rd7296;
	xor.b64  	%rd7301, %rd7300, %rd7288;
	mov.b64 	{%r3360, %r3361}, %rd7301;
	shf.l.wrap.b32 	%r3362, %r3361, %r3360, 16;
	shf.l.wrap.b32 	%r3363, %r3360, %r3361, 16;
	mov.b64 	%rd7302, {%r3363, %r3362};
	add.s64 	%rd7303, %rd7302, %rd7293;
	shl.b64 	%rd7304, %rd7293, 1;
	and.b64  	%rd7305, %rd7304, 8589934590;
	and.b64  	%rd7306, %rd7302, 4294967295;
	mad.lo.s64 	%rd7307, %rd7306, %rd7305, %rd7303;
	xor.b64  	%rd7308, %rd7307, %rd7295;
	mov.b64 	{%r3364, %r3365}, %rd7308;
	shf.l.wrap.b32 	%r3366, %r3364, %r3365, 1;
	shf.l.wrap.b32 	%r3367, %r3365, %r3364, 1;
	mov.b64 	%rd7309, {%r3367, %r3366};
	add.s64 	%rd7310, %rd7253, %rd7216;
	shl.b64 	%rd7311, %rd7216, 1;
	and.b64  	%rd7312, %rd7311, 8589934590;
	and.b64  	%rd7313, %rd7253, 4294967295;
	mad.lo.s64 	%rd7314, %rd7312, %rd7313, %rd7310;
	xor.b64  	%rd7315, %rd7314, %rd7190;
	mov.b64 	{%r3368, %r3369}, %rd7315;
	mov.b64 	%rd7316, {%r3369, %r3368};
	add.s64 	%rd7317, %rd7316, %rd7279;
	shl.b64 	%rd7318, %rd7279, 1;
	and.b64  	%rd7319, %rd7318, 8589934590;
	and.b64  	%rd7320, %rd7316, 4294967295;
	mad.lo.s64 	%rd7321, %rd7319, %rd7320, %rd7317;
	xor.b64  	%rd7322, %rd7321, %rd7253;
	mov.b64 	{%r3370, %r3371}, %rd7322;
	shf.l.wrap.b32 	%r3372, %r3371, %r3370, 8;
	shf.l.wrap.b32 	%r3373, %r3370, %r3371, 8;
	mov.b64 	%rd7323, {%r3373, %r3372};
	add.s64 	%rd7324, %rd7323, %rd7314;
	shl.b64 	%rd7325, %rd7314, 1;
	and.b64  	%rd7326, %rd7325, 8589934590;
	and.b64  	%rd7327, %rd7323, 4294967295;
	mad.lo.s64 	%rd7328, %rd7327, %rd7326, %rd7324;
	xor.b64  	%rd7329, %rd7328, %rd7316;
	mov.b64 	{%r3374, %r3375}, %rd7329;
	shf.l.wrap.b32 	%r3376, %r3375, %r3374, 16;
	shf.l.wrap.b32 	%r3377, %r3374, %r3375, 16;
	mov.b64 	%rd7330, {%r3377, %r3376};
	add.s64 	%rd7331, %rd7330, %rd7321;
	shl.b64 	%rd7332, %rd7321, 1;
	and.b64  	%rd7333, %rd7332, 8589934590;
	and.b64  	%rd7334, %rd7330, 4294967295;
	mad.lo.s64 	%rd7335, %rd7334, %rd7333, %rd7331;
	xor.b64  	%rd7336, %rd7335, %rd7323;
	mov.b64 	{%r3378, %r3379}, %rd7336;
	shf.l.wrap.b32 	%r3380, %r3378, %r3379, 1;
	shf.l.wrap.b32 	%r3381, %r3379, %r3378, 1;
	mov.b64 	%rd7337, {%r3381, %r3380};
	add.s64 	%rd7338, %rd7281, %rd7244;
	shl.b64 	%rd7339, %rd7244, 1;
	and.b64  	%rd7340, %rd7339, 8589934590;
	and.b64  	%rd7341, %rd7281, 4294967295;
	mad.lo.s64 	%rd7342, %rd7340, %rd7341, %rd7338;
	xor.b64  	%rd7343, %rd7342, %rd7218;
	mov.b64 	{%r3382, %r3383}, %rd7343;
	mov.b64 	%rd7344, {%r3383, %r3382};
	add.s64 	%rd7345, %rd7344, %rd7195;
	shl.b64 	%rd7346, %rd7195, 1;
	and.b64  	%rd7347, %rd7346, 8589934590;
	and.b64  	%rd7348, %rd7344, 4294967295;
	mad.lo.s64 	%rd7349, %rd7347, %rd7348, %rd7345;
	xor.b64  	%rd7350, %rd7349, %rd7281;
	mov.b64 	{%r3384, %r3385}, %rd7350;
	shf.l.wrap.b32 	%r3386, %r3385, %r3384, 8;
	shf.l.wrap.b32 	%r3387, %r3384, %r3385, 8;
	mov.b64 	%rd7351, {%r3387, %r3386};
	add.s64 	%rd7352, %rd7351, %rd7342;
	shl.b64 	%rd7353, %rd7342, 1;
	and.b64  	%rd7354, %rd7353, 8589934590;
	and.b64  	%rd7355, %rd7351, 4294967295;
	mad.lo.s64 	%rd7356, %rd7355, %rd7354, %rd7352;
	xor.b64  	%rd7357, %rd7356, %rd7344;
	mov.b64 	{%r3388, %r3389}, %rd7357;
	shf.l.wrap.b32 	%r3390, %r3389, %r3388, 16;
	shf.l.wrap.b32 	%r3391, %r3388, %r3389, 16;
	mov.b64 	%rd7358, {%r3391, %r3390};
	add.s64 	%rd7359, %rd7358, %rd7349;
	shl.b64 	%rd7360, %rd7349, 1;
	and.b64  	%rd7361, %rd7360, 8589934590;
	and.b64  	%rd7362, %rd7358, 4294967295;
	mad.lo.s64 	%rd7363, %rd7362, %rd7361, %rd7359;
	xor.b64  	%rd7364, %rd7363, %rd7351;
	mov.b64 	{%r3392, %r3393}, %rd7364;
	shf.l.wrap.b32 	%r3394, %r3392, %r3393, 1;
	shf.l.wrap.b32 	%r3395, %r3393, %r3392, 1;
	mov.b64 	%rd7365, {%r3395, %r3394};
	add.s64 	%rd7366, %rd7197, %rd7272;
	shl.b64 	%rd7367, %rd7272, 1;
	and.b64  	%rd7368, %rd7367, 8589934590;
	and.b64  	%rd7369, %rd7197, 4294967295;
	mad.lo.s64 	%rd7370, %rd7368, %rd7369, %rd7366;
	xor.b64  	%rd7371, %rd7370, %rd7246;
	mov.b64 	{%r3396, %r3397}, %rd7371;
	mov.b64 	%rd7372, {%r3397, %r3396};
	add.s64 	%rd7373, %rd7372, %rd7223;
	shl.b64 	%rd7374, %rd7223, 1;
	and.b64  	%rd7375, %rd7374, 8589934590;
	and.b64  	%rd7376, %rd7372, 4294967295;
	mad.lo.s64 	%rd7377, %rd7375, %rd7376, %rd7373;
	xor.b64  	%rd7378, %rd7377, %rd7197;
	mov.b64 	{%r3398, %r3399}, %rd7378;
	shf.l.wrap.b32 	%r3400, %r3399, %r3398, 8;
	shf.l.wrap.b32 	%r3401, %r3398, %r3399, 8;
	mov.b64 	%rd7379, {%r3401, %r3400};
	add.s64 	%rd7380, %rd7379, %rd7370;
	shl.b64 	%rd7381, %rd7370, 1;
	and.b64  	%rd7382, %rd7381, 8589934590;
	and.b64  	%rd7383, %rd7379, 4294967295;
	mad.lo.s64 	%rd7384, %rd7383, %rd7382, %rd7380;
	xor.b64  	%rd7385, %rd7384, %rd7372;
	mov.b64 	{%r3402, %r3403}, %rd7385;
	shf.l.wrap.b32 	%r3404, %r3403, %r3402, 16;
	shf.l.wrap.b32 	%r3405, %r3402, %r3403, 16;
	mov.b64 	%rd7386, {%r3405, %r3404};
	add.s64 	%rd7387, %rd7386, %rd7377;
	shl.b64 	%rd7388, %rd7377, 1;
	and.b64  	%rd7389, %rd7388, 8589934590;
	and.b64  	%rd7390, %rd7386, 4294967295;
	mad.lo.s64 	%rd7391, %rd7390, %rd7389, %rd7387;
	xor.b64  	%rd7392, %rd7391, %rd7379;
	mov.b64 	{%r3406, %r3407}, %rd7392;
	shf.l.wrap.b32 	%r3408, %r3406, %r3407, 1;
	shf.l.wrap.b32 	%r3409, %r3407, %r3406, 1;
	mov.b64 	%rd7393, {%r3409, %r3408};
	add.s64 	%rd7394, %rd6180, %rd5732;
	shl.b64 	%rd7395, %rd5732, 1;
	and.b64  	%rd7396, %rd7395, 8589934590;
	and.b64  	%rd7397, %rd6180, 4294967295;
	mad.lo.s64 	%rd7398, %rd7396, %rd7397, %rd7394;
	xor.b64  	%rd7399, %rd7398, %rd7076;
	mov.b64 	{%r3410, %r3411}, %rd7399;
	mov.b64 	%rd7400, {%r3411, %r3410};
	add.s64 	%rd7401, %rd7400, %rd6628;
	shl.b64 	%rd7402, %rd6628, 1;
	and.b64  	%rd7403, %rd7402, 8589934590;
	and.b64  	%rd7404, %rd7400, 4294967295;
	mad.lo.s64 	%rd7405, %rd7403, %rd7404, %rd7401;
	xor.b64  	%rd7406, %rd7405, %rd6180;
	mov.b64 	{%r3412, %r3413}, %rd7406;
	shf.l.wrap.b32 	%r3414, %r3413, %r3412, 8;
	shf.l.wrap.b32 	%r3415, %r3412, %r3413, 8;
	mov.b64 	%rd7407, {%r3415, %r3414};
	add.s64 	%rd7408, %rd7407, %rd7398;
	shl.b64 	%rd7409, %rd7398, 1;
	and.b64  	%rd7410, %rd7409, 8589934590;
	and.b64  	%rd7411, %rd7407, 4294967295;
	mad.lo.s64 	%rd7412, %rd7411, %rd7410, %rd7408;
	xor.b64  	%rd7413, %rd7412, %rd7400;
	mov.b64 	{%r3416, %r3417}, %rd7413;
	shf.l.wrap.b32 	%r3418, %r3417, %r3416, 16;
	shf.l.wrap.b32 	%r3419, %r3416, %r3417, 16;
	mov.b64 	%rd7414, {%r3419, %r3418};
	add.s64 	%rd7415, %rd7414, %rd7405;
	shl.b64 	%rd7416, %rd7405, 1;
	and.b64  	%rd7417, %rd7416, 8589934590;
	and.b64  	%rd7418, %rd7414, 4294967295;
	mad.lo.s64 	%rd7419, %rd7418, %rd7417, %rd7415;
	xor.b64  	%rd7420, %rd7419, %rd7407;
	mov.b64 	{%r3420, %r3421}, %rd7420;
	shf.l.wrap.b32 	%r3422, %r3420, %r3421, 1;
	shf.l.wrap.b32 	%r3423, %r3421, %r3420, 1;
	mov.b64 	%rd7421, {%r3423, %r3422};
	add.s64 	%rd7422, %rd6208, %rd5760;
	shl.b64 	%rd7423, %rd5760, 1;
	and.b64  	%rd7424, %rd7423, 8589934590;
	and.b64  	%rd7425, %rd6208, 4294967295;
	mad.lo.s64 	%rd7426, %rd7424, %rd7425, %rd7422;
	xor.b64  	%rd7427, %rd7426, %rd7104;
	mov.b64 	{%r3424, %r3425}, %rd7427;
	mov.b64 	%rd7428, {%r3425, %r3424};
	add.s64 	%rd7429, %rd7428, %rd6656;
	shl.b64 	%rd7430, %rd6656, 1;
	and.b64  	%rd7431, %rd7430, 8589934590;
	and.b64  	%rd7432, %rd7428, 4294967295;
	mad.lo.s64 	%rd7433, %rd7431, %rd7432, %rd7429;
	xor.b64  	%rd7434, %rd7433, %rd6208;
	mov.b64 	{%r3426, %r3427}, %rd7434;
	shf.l.wrap.b32 	%r3428, %r3427, %r3426, 8;
	shf.l.wrap.b32 	%r3429, %r3426, %r3427, 8;
	mov.b64 	%rd7435, {%r3429, %r3428};
	add.s64 	%rd7436, %rd7435, %rd7426;
	shl.b64 	%rd7437, %rd7426, 1;
	and.b64  	%rd7438, %rd7437, 8589934590;
	and.b64  	%rd7439, %rd7435, 4294967295;
	mad.lo.s64 	%rd7440, %rd7439, %rd7438, %rd7436;
	xor.b64  	%rd7441, %rd7440, %rd7428;
	mov.b64 	{%r3430, %r3431}, %rd7441;
	shf.l.wrap.b32 	%r3432, %r3431, %r3430, 16;
	shf.l.wrap.b32 	%r3433, %r3430, %r3431, 16;
	mov.b64 	%rd7442, {%r3433, %r3432};
	add.s64 	%rd7443, %rd7442, %rd7433;
	shl.b64 	%rd7444, %rd7433, 1;
	and.b64  	%rd7445, %rd7444, 8589934590;
	and.b64  	%rd7446, %rd7442, 4294967295;
	mad.lo.s64 	%rd7447, %rd7446, %rd7445, %rd7443;
	xor.b64  	%rd7448, %rd7447, %rd7435;
	mov.b64 	{%r3434, %r3435}, %rd7448;
	shf.l.wrap.b32 	%r3436, %r3434, %r3435, 1;
	shf.l.wrap.b32 	%r3437, %r3435, %r3434, 1;
	mov.b64 	%rd7449, {%r3437, %r3436};
	add.s64 	%rd7450, %rd6404, %rd5956;
	shl.b64 	%rd7451, %rd5956, 1;
	and.b64  	%rd7452, %rd7451, 8589934590;
	and.b64  	%rd7453, %rd6404, 4294967295;
	mad.lo.s64 	%rd7454, %rd7452, %rd7453, %rd7450;
	xor.b64  	%rd7455, %rd7454, %rd7300;
	mov.b64 	{%r3438, %r3439}, %rd7455;
	mov.b64 	%rd7456, {%r3439, %r3438};
	add.s64 	%rd7457, %rd7456, %rd6852;
	shl.b64 	%rd7458, %rd6852, 1;
	and.b64  	%rd7459, %rd7458, 8589934590;
	and.b64  	%rd7460, %rd7456, 4294967295;
	mad.lo.s64 	%rd7461, %rd7459, %rd7460, %rd7457;
	xor.b64  	%rd7462, %rd7461, %rd6404;
	mov.b64 	{%r3440, %r3441}, %rd7462;
	shf.l.wrap.b32 	%r3442, %r3441, %r3440, 8;
	shf.l.wrap.b32 	%r3443, %r3440, %r3441, 8;
	mov.b64 	%rd7463, {%r3443, %r3442};
	add.s64 	%rd7464, %rd7463, %rd7454;
	shl.b64 	%rd7465, %rd7454, 1;
	and.b64  	%rd7466, %rd7465, 8589934590;
	and.b64  	%rd7467, %rd7463, 4294967295;
	mad.lo.s64 	%rd7468, %rd7467, %rd7466, %rd7464;
	xor.b64  	%rd7469, %rd7468, %rd7456;
	mov.b64 	{%r3444, %r3445}, %rd7469;
	shf.l.wrap.b32 	%r3446, %r3445, %r3444, 16;
	shf.l.wrap.b32 	%r3447, %r3444, %r3445, 16;
	mov.b64 	%rd7470, {%r3447, %r3446};
	add.s64 	%rd7471, %rd7470, %rd7461;
	shl.b64 	%rd7472, %rd7461, 1;
	and.b64  	%rd7473, %rd7472, 8589934590;
	and.b64  	%rd7474, %rd7470, 4294967295;
	mad.lo.s64 	%rd7475, %rd7474, %rd7473, %rd7471;
	xor.b64  	%rd7476, %rd7475, %rd7463;
	mov.b64 	{%r3448, %r3449}, %rd7476;
	shf.l.wrap.b32 	%r3450, %r3448, %r3449, 1;
	shf.l.wrap.b32 	%r3451, %r3449, %r3448, 1;
	mov.b64 	%rd7477, {%r3451, %r3450};
	add.s64 	%rd7478, %rd6432, %rd5984;
	shl.b64 	%rd7479, %rd5984, 1;
	and.b64  	%rd7480, %rd7479, 8589934590;
	and.b64  	%rd7481, %rd6432, 4294967295;
	mad.lo.s64 	%rd7482, %rd7480, %rd7481, %rd7478;
	xor.b64  	%rd7483, %rd7482, %rd7328;
	mov.b64 	{%r3452, %r3453}, %rd7483;
	mov.b64 	%rd7484, {%r3453, %r3452};
	add.s64 	%rd7485, %rd7484, %rd6880;
	shl.b64 	%rd7486, %rd6880, 1;
	and.b64  	%rd7487, %rd7486, 8589934590;
	and.b64  	%rd7488, %rd7484, 4294967295;
	mad.lo.s64 	%rd7489, %rd7487, %rd7488, %rd7485;
	xor.b64  	%rd7490, %rd7489, %rd6432;
	mov.b64 	{%r3454, %r3455}, %rd7490;
	shf.l.wrap.b32 	%r3456, %r3455, %r3454, 8;
	shf.l.wrap.b32 	%r3457, %r3454, %r3455, 8;
	mov.b64 	%rd7491, {%r3457, %r3456};
	add.s64 	%rd7492, %rd7491, %rd7482;
	shl.b64 	%rd7493, %rd7482, 1;
	and.b64  	%rd7494, %rd7493, 8589934590;
	and.b64  	%rd7495, %rd7491, 4294967295;
	mad.lo.s64 	%rd7496, %rd7495, %rd7494, %rd7492;
	xor.b64  	%rd7497, %rd7496, %rd7484;
	mov.b64 	{%r3458, %r3459}, %rd7497;
	shf.l.wrap.b32 	%r3460, %r3459, %r3458, 16;
	shf.l.wrap.b32 	%r3461, %r3458, %r3459, 16;
	mov.b64 	%rd7498, {%r3461, %r3460};
	add.s64 	%rd7499, %rd7498, %rd7489;
	shl.b64 	%rd7500, %rd7489, 1;
	and.b64  	%rd7501, %rd7500, 8589934590;
	and.b64  	%rd7502, %rd7498, 4294967295;
	mad.lo.s64 	%rd7503, %rd7502, %rd7501, %rd7499;
	xor.b64  	%rd7504, %rd7503, %rd7491;
	mov.b64 	{%r3462, %r3463}, %rd7504;
	shf.l.wrap.b32 	%r3464, %r3462, %r3463, 1;
	shf.l.wrap.b32 	%r3465, %r3463, %r3462, 1;
	mov.b64 	%rd7505, {%r3465, %r3464};
	add.s64 	%rd7506, %rd7449, %rd7412;
	shl.b64 	%rd7507, %rd7412, 1;
	and.b64  	%rd7508, %rd7507, 8589934590;
	and.b64  	%rd7509, %rd7449, 4294967295;
	mad.lo.s64 	%rd7510, %rd7508, %rd7509, %rd7506;
	xor.b64  	%rd7511, %rd7510, %rd7498;
	mov.b64 	{%r3466, %r3467}, %rd7511;
	mov.b64 	%rd7512, {%r3467, %r3466};
	add.s64 	%rd7513, %rd7512, %rd7475;
	shl.b64 	%rd7514, %rd7475, 1;
	and.b64  	%rd7515, %rd7514, 8589934590;
	and.b64  	%rd7516, %rd7512, 4294967295;
	mad.lo.s64 	%rd7517, %rd7515, %rd7516, %rd7513;
	xor.b64  	%rd7518, %rd7517, %rd7449;
	mov.b64 	{%r3468, %r3469}, %rd7518;
	shf.l.wrap.b32 	%r3470, %r3469, %r3468, 8;
	shf.l.wrap.b32 	%r3471, %r3468, %r3469, 8;
	mov.b64 	%rd7519, {%r3471, %r3470};
	add.s64 	%rd7520, %rd7519, %rd7510;
	shl.b64 	%rd7521, %rd7510, 1;
	and.b64  	%rd7522, %rd7521, 8589934590;
	and.b64  	%rd7523, %rd7519, 4294967295;
	mad.lo.s64 	%rd7524, %rd7523, %rd7522, %rd7520;
	xor.b64  	%rd7525, %rd7524, %rd7512;
	mov.b64 	{%r3472, %r3473}, %rd7525;
	shf.l.wrap.b32 	%r3474, %r3473, %r3472, 16;
	shf.l.wrap.b32 	%r3475, %r3472, %r3473, 16;
	mov.b64 	%rd7526, {%r3475, %r3474};
	add.s64 	%rd7527, %rd7526, %rd7517;
	shl.b64 	%rd7528, %rd7517, 1;
	and.b64  	%rd7529, %rd7528, 8589934590;
	and.b64  	%rd7530, %rd7526, 4294967295;
	mad.lo.s64 	%rd7531, %rd7530, %rd7529, %rd7527;
	xor.b64  	%rd7532, %rd7531, %rd7519;
	mov.b64 	{%r3476, %r3477}, %rd7532;
	shf.l.wrap.b32 	%r3478, %r3476, %r3477, 1;
	shf.l.wrap.b32 	%r3479, %r3477, %r3476, 1;
	mov.b64 	%rd7533, {%r3479, %r3478};
	add.s64 	%rd7534, %rd7477, %rd7440;
	shl.b64 	%rd7535, %rd7440, 1;
	and.b64  	%rd7536, %rd7535, 8589934590;
	and.b64  	%rd7537, %rd7477, 4294967295;
	mad.lo.s64 	%rd7538, %rd7536, %rd7537, %rd7534;
	xor.b64  	%rd7539, %rd7538, %rd7414;
	mov.b64 	{%r3480, %r3481}, %rd7539;
	mov.b64 	%rd7540, {%r3481, %r3480};
	add.s64 	%rd7541, %rd7540, %rd7503;
	shl.b64 	%rd7542, %rd7503, 1;
	and.b64  	%rd7543, %rd7542, 8589934590;
	and.b64  	%rd7544, %rd7540, 4294967295;
	mad.lo.s64 	%rd7545, %rd7543, %rd7544, %rd7541;
	xor.b64  	%rd7546, %rd7545, %rd7477;
	mov.b64 	{%r3482, %r3483}, %rd7546;
	shf.l.wrap.b32 	%r3484, %r3483, %r3482, 8;
	shf.l.wrap.b32 	%r3485, %r3482, %r3483, 8;
	mov.b64 	%rd7547, {%r3485, %r3484};
	add.s64 	%rd7548, %rd7547, %rd7538;
	shl.b64 	%rd7549, %rd7538, 1;
	and.b64  	%rd7550, %rd7549, 8589934590;
	and.b64  	%rd7551, %rd7547, 4294967295;
	mad.lo.s64 	%rd7552, %rd7551, %rd7550, %rd7548;
	xor.b64  	%rd7553, %rd7552, %rd7540;
	mov.b64 	{%r3486, %r3487}, %rd7553;
	shf.l.wrap.b32 	%r3488, %r3487, %r3486, 16;
	shf.l.wrap.b32 	%r3489, %r3486, %r3487, 16;
	mov.b64 	%rd7554, {%r3489, %r3488};
	add.s64 	%rd7555, %rd7554, %rd7545;
	shl.b64 	%rd7556, %rd7545, 1;
	and.b64  	%rd7557, %rd7556, 8589934590;
	and.b64  	%rd7558, %rd7554, 4294967295;
	mad.lo.s64 	%rd7559, %rd7558, %rd7557, %rd7555;
	xor.b64  	%rd7560, %rd7559, %rd7547;
	mov.b64 	{%r3490, %r3491}, %rd7560;
	shf.l.wrap.b32 	%r3492, %r3490, %r3491, 1;
	shf.l.wrap.b32 	%r3493, %r3491, %r3490, 1;
	mov.b64 	%rd7561, {%r3493, %r3492};
	add.s64 	%rd7562, %rd7505, %rd7468;
	shl.b64 	%rd7563, %rd7468, 1;
	and.b64  	%rd7564, %rd7563, 8589934590;
	and.b64  	%rd7565, %rd7505, 4294967295;
	mad.lo.s64 	%rd7566, %rd7564, %rd7565, %rd7562;
	xor.b64  	%rd7567, %rd7566, %rd7442;
	mov.b64 	{%r3494, %r3495}, %rd7567;
	mov.b64 	%rd7568, {%r3495, %r3494};
	add.s64 	%rd7569, %rd7568, %rd7419;
	shl.b64 	%rd7570, %rd7419, 1;
	and.b64  	%rd7571, %rd7570, 8589934590;
	and.b64  	%rd7572, %rd7568, 4294967295;
	mad.lo.s64 	%rd7573, %rd7571, %rd7572, %rd7569;
	xor.b64  	%rd7574, %rd7573, %rd7505;
	mov.b64 	{%r3496, %r3497}, %rd7574;
	shf.l.wrap.b32 	%r3498, %r3497, %r3496, 8;
	shf.l.wrap.b32 	%r3499, %r3496, %r3497, 8;
	mov.b64 	%rd7575, {%r3499, %r3498};
	add.s64 	%rd7576, %rd7575, %rd7566;
	shl.b64 	%rd7577, %rd7566, 1;
	and.b64  	%rd7578, %rd7577, 8589934590;
	and.b64  	%rd7579, %rd7575, 4294967295;
	mad.lo.s64 	%rd7580, %rd7579, %rd7578, %rd7576;
	xor.b64  	%rd7581, %rd7580, %rd7568;
	mov.b64 	{%r3500, %r3501}, %rd7581;
	shf.l.wrap.b32 	%r3502, %r3501, %r3500, 16;
	shf.l.wrap.b32 	%r3503, %r3500, %r3501, 16;
	mov.b64 	%rd7582, {%r3503, %r3502};
	add.s64 	%rd7583, %rd7582, %rd7573;
	shl.b64 	%rd7584, %rd7573, 1;
	and.b64  	%rd7585, %rd7584, 8589934590;
	and.b64  	%rd7586, %rd7582, 4294967295;
	mad.lo.s64 	%rd7587, %rd7586, %rd7585, %rd7583;
	xor.b64  	%rd7588, %rd7587, %rd7575;
	mov.b64 	{%r3504, %r3505}, %rd7588;
	shf.l.wrap.b32 	%r3506, %r3504, %r3505, 1;
	shf.l.wrap.b32 	%r3507, %r3505, %r3504, 1;
	mov.b64 	%rd7589, {%r3507, %r3506};
	add.s64 	%rd7590, %rd7421, %rd7496;
	shl.b64 	%rd7591, %rd7496, 1;
	and.b64  	%rd7592, %rd7591, 8589934590;
	and.b64  	%rd7593, %rd7421, 4294967295;
	mad.lo.s64 	%rd7594, %rd7592, %rd7593, %rd7590;
	xor.b64  	%rd7595, %rd7594, %rd7470;
	mov.b64 	{%r3508, %r3509}, %rd7595;
	mov.b64 	%rd7596, {%r3509, %r3508};
	add.s64 	%rd7597, %rd7596, %rd7447;
	shl.b64 	%rd7598, %rd7447, 1;
	and.b64  	%rd7599, %rd7598, 8589934590;
	and.b64  	%rd7600, %rd7596, 4294967295;
	mad.lo.s64 	%rd7601, %rd7599, %rd7600, %rd7597;
	xor.b64  	%rd7602, %rd7601, %rd7421;
	mov.b64 	{%r3510, %r3511}, %rd7602;
	shf.l.wrap.b32 	%r3512, %r3511, %r3510, 8;
	shf.l.wrap.b32 	%r3513, %r3510, %r3511, 8;
	mov.b64 	%rd7603, {%r3513, %r3512};
	add.s64 	%rd7604, %rd7603, %rd7594;
	shl.b64 	%rd7605, %rd7594, 1;
	and.b64  	%rd7606, %rd7605, 8589934590;
	and.b64  	%rd7607, %rd7603, 4294967295;
	mad.lo.s64 	%rd7608, %rd7607, %rd7606, %rd7604;
	xor.b64  	%rd7609, %rd7608, %rd7596;
	mov.b64 	{%r3514, %r3515}, %rd7609;
	shf.l.wrap.b32 	%r3516, %r3515, %r3514, 16;
	shf.l.wrap.b32 	%r3517, %r3514, %r3515, 16;
	mov.b64 	%rd7610, {%r3517, %r3516};
	add.s64 	%rd7611, %rd7610, %rd7601;
	shl.b64 	%rd7612, %rd7601, 1;
	and.b64  	%rd7613, %rd7612, 8589934590;
	and.b64  	%rd7614, %rd7610, 4294967295;
	mad.lo.s64 	%rd7615, %rd7614, %rd7613, %rd7611;
	xor.b64  	%rd7616, %rd7615, %rd7603;
	mov.b64 	{%r3518, %r3519}, %rd7616;
	shf.l.wrap.b32 	%r3520, %r3518, %r3519, 1;
	shf.l.wrap.b32 	%r3521, %r3519, %r3518, 1;
	mov.b64 	%rd7617, {%r3521, %r3520};
	add.s64 	%rd7618, %rd6236, %rd5788;
	shl.b64 	%rd7619, %rd5788, 1;
	and.b64  	%rd7620, %rd7619, 8589934590;
	and.b64  	%rd7621, %rd6236, 4294967295;
	mad.lo.s64 	%rd7622, %rd7620, %rd7621, %rd7618;
	xor.b64  	%rd7623, %rd7622, %rd7132;
	mov.b64 	{%r3522, %r3523}, %rd7623;
	mov.b64 	%rd7624, {%r3523, %r3522};
	add.s64 	%rd7625, %rd7624, %rd6684;
	shl.b64 	%rd7626, %rd6684, 1;
	and.b64  	%rd7627, %rd7626, 8589934590;
	and.b64  	%rd7628, %rd7624, 4294967295;
	mad.lo.s64 	%rd7629, %rd7627, %rd7628, %rd7625;
	xor.b64  	%rd7630, %rd7629, %rd6236;
	mov.b64 	{%r3524, %r3525}, %rd7630;
	shf.l.wrap.b32 	%r3526, %r3525, %r3524, 8;
	shf.l.wrap.b32 	%r3527, %r3524, %r3525, 8;
	mov.b64 	%rd7631, {%r3527, %r3526};
	add.s64 	%rd7632, %rd7631, %rd7622;
	shl.b64 	%rd7633, %rd7622, 1;
	and.b64  	%rd7634, %rd7633, 8589934590;
	and.b64  	%rd7635, %rd7631, 4294967295;
	mad.lo.s64 	%rd7636, %rd7635, %rd7634, %rd7632;
	xor.b64  	%rd7637, %rd7636, %rd7624;
	mov.b64 	{%r3528, %r3529}, %rd7637;
	shf.l.wrap.b32 	%r3530, %r3529, %r3528, 16;
	shf.l.wrap.b32 	%r3531, %r3528, %r3529, 16;
	mov.b64 	%rd7638, {%r3531, %r3530};
	add.s64 	%rd7639, %rd7638, %rd7629;
	shl.b64 	%rd7640, %rd7629, 1;
	and.b64  	%rd7641, %rd7640, 8589934590;
	and.b64  	%rd7642, %rd7638, 4294967295;
	mad.lo.s64 	%rd7643, %rd7642, %rd7641, %rd7639;
	xor.b64  	%rd7644, %rd7643, %rd7631;
	mov.b64 	{%r3532, %r3533}, %rd7644;
	shf.l.wrap.b32 	%r3534, %r3532, %r3533, 1;
	shf.l.wrap.b32 	%r3535, %r3533, %r3532, 1;
	mov.b64 	%rd7645, {%r3535, %r3534};
	add.s64 	%rd7646, %rd6264, %rd5816;
	shl.b64 	%rd7647, %rd5816, 1;
	and.b64  	%rd7648, %rd7647, 8589934590;
	and.b64  	%rd7649, %rd6264, 4294967295;
	mad.lo.s64 	%rd7650, %rd7648, %rd7649, %rd7646;
	xor.b64  	%rd7651, %rd7650, %rd7160;
	mov.b64 	{%r3536, %r3537}, %rd7651;
	mov.b64 	%rd7652, {%r3537, %r3536};
	add.s64 	%rd7653, %rd7652, %rd6712;
	shl.b64 	%rd7654, %rd6712, 1;
	and.b64  	%rd7655, %rd7654, 8589934590;
	and.b64  	%rd7656, %rd7652, 4294967295;
	mad.lo.s64 	%rd7657, %rd7655, %rd7656, %rd7653;
	xor.b64  	%rd7658, %rd7657, %rd6264;
	mov.b64 	{%r3538, %r3539}, %rd7658;
	shf.l.wrap.b32 	%r3540, %r3539, %r3538, 8;
	shf.l.wrap.b32 	%r3541, %r3538, %r3539, 8;
	mov.b64 	%rd7659, {%r3541, %r3540};
	add.s64 	%rd7660, %rd7659, %rd7650;
	shl.b64 	%rd7661, %rd7650, 1;
	and.b64  	%rd7662, %rd7661, 8589934590;
	and.b64  	%rd7663, %rd7659, 4294967295;
	mad.lo.s64 	%rd7664, %rd7663, %rd7662, %rd7660;
	xor.b64  	%rd7665, %rd7664, %rd7652;
	mov.b64 	{%r3542, %r3543}, %rd7665;
	shf.l.wrap.b32 	%r3544, %r3543, %r3542, 16;
	shf.l.wrap.b32 	%r3545, %r3542, %r3543, 16;
	mov.b64 	%rd7666, {%r3545, %r3544};
	add.s64 	%rd7667, %rd7666, %rd7657;
	shl.b64 	%rd7668, %rd7657, 1;
	and.b64  	%rd7669, %rd7668, 8589934590;
	and.b64  	%rd7670, %rd7666, 4294967295;
	mad.lo.s64 	%rd7671, %rd7670, %rd7669, %rd7667;
	xor.b64  	%rd7672, %rd7671, %rd7659;
	mov.b64 	{%r3546, %r3547}, %rd7672;
	shf.l.wrap.b32 	%r3548, %r3546, %r3547, 1;
	shf.l.wrap.b32 	%r3549, %r3547, %r3546, 1;
	mov.b64 	%rd7673, {%r3549, %r3548};
	add.s64 	%rd7674, %rd6460, %rd6012;
	shl.b64 	%rd7675, %rd6012, 1;
	and.b64  	%rd7676, %rd7675, 8589934590;
	and.b64  	%rd7677, %rd6460, 4294967295;
	mad.lo.s64 	%rd7678, %rd7676, %rd7677, %rd7674;
	xor.b64  	%rd7679, %rd7678, %rd7356;
	mov.b64 	{%r3550, %r3551}, %rd7679;
	mov.b64 	%rd7680, {%r3551, %r3550};
	add.s64 	%rd7681, %rd7680, %rd6908;
	shl.b64 	%rd7682, %rd6908, 1;
	and.b64  	%rd7683, %rd7682, 8589934590;
	and.b64  	%rd7684, %rd7680, 4294967295;
	mad.lo.s64 	%rd7685, %rd7683, %rd7684, %rd7681;
	xor.b64  	%rd7686, %rd7685, %rd6460;
	mov.b64 	{%r3552, %r3553}, %rd7686;
	shf.l.wrap.b32 	%r3554, %r3553, %r3552, 8;
	shf.l.wrap.b32 	%r3555, %r3552, %r3553, 8;
	mov.b64 	%rd7687, {%r3555, %r3554};
	add.s64 	%rd7688, %rd7687, %rd7678;
	shl.b64 	%rd7689, %rd7678, 1;
	and.b64  	%rd7690, %rd7689, 8589934590;
	and.b64  	%rd7691, %rd7687, 4294967295;
	mad.lo.s64 	%rd7692, %rd7691, %rd7690, %rd7688;
	xor.b64  	%rd7693, %rd7692, %rd7680;
	mov.b64 	{%r3556, %r3557}, %rd7693;
	shf.l.wrap.b32 	%r3558, %r3557, %r3556, 16;
	shf.l.wrap.b32 	%r3559, %r3556, %r3557, 16;
	mov.b64 	%rd7694, {%r3559, %r3558};
	add.s64 	%rd7695, %rd7694, %rd7685;
	shl.b64 	%rd7696, %rd7685, 1;
	and.b64  	%rd7697, %rd7696, 8589934590;
	and.b64  	%rd7698, %rd7694, 4294967295;
	mad.lo.s64 	%rd7699, %rd7698, %rd7697, %rd7695;
	xor.b64  	%rd7700, %rd7699, %rd7687;
	mov.b64 	{%r3560, %r3561}, %rd7700;
	shf.l.wrap.b32 	%r3562, %r3560, %r3561, 1;
	shf.l.wrap.b32 	%r3563, %r3561, %r3560, 1;
	mov.b64 	%rd7701, {%r3563, %r3562};
	add.s64 	%rd7702, %rd6488, %rd6040;
	shl.b64 	%rd7703, %rd6040, 1;
	and.b64  	%rd7704, %rd7703, 8589934590;
	and.b64  	%rd7705, %rd6488, 4294967295;
	mad.lo.s64 	%rd7706, %rd7704, %rd7705, %rd7702;
	xor.b64  	%rd7707, %rd7706, %rd7384;
	mov.b64 	{%r3564, %r3565}, %rd7707;
	mov.b64 	%rd7708, {%r3565, %r3564};
	add.s64 	%rd7709, %rd7708, %rd6936;
	shl.b64 	%rd7710, %rd6936, 1;
	and.b64  	%rd7711, %rd7710, 8589934590;
	and.b64  	%rd7712, %rd7708, 4294967295;
	mad.lo.s64 	%rd7713, %rd7711, %rd7712, %rd7709;
	xor.b64  	%rd7714, %rd7713, %rd6488;
	mov.b64 	{%r3566, %r3567}, %rd7714;
	shf.l.wrap.b32 	%r3568, %r3567, %r3566, 8;
	shf.l.wrap.b32 	%r3569, %r3566, %r3567, 8;
	mov.b64 	%rd7715, {%r3569, %r3568};
	add.s64 	%rd7716, %rd7715, %rd7706;
	shl.b64 	%rd7717, %rd7706, 1;
	and.b64  	%rd7718, %rd7717, 8589934590;
	and.b64  	%rd7719, %rd7715, 4294967295;
	mad.lo.s64 	%rd7720, %rd7719, %rd7718, %rd7716;
	xor.b64  	%rd7721, %rd7720, %rd7708;
	mov.b64 	{%r3570, %r3571}, %rd7721;
	shf.l.wrap.b32 	%r3572, %r3571, %r3570, 16;
	shf.l.wrap.b32 	%r3573, %r3570, %r3571, 16;
	mov.b64 	%rd7722, {%r3573, %r3572};
	add.s64 	%rd7723, %rd7722, %rd7713;
	shl.b64 	%rd7724, %rd7713, 1;
	and.b64  	%rd7725, %rd7724, 8589934590;
	and.b64  	%rd7726, %rd7722, 4294967295;
	mad.lo.s64 	%rd7727, %rd7726, %rd7725, %rd7723;
	xor.b64  	%rd7728, %rd7727, %rd7715;
	mov.b64 	{%r3574, %r3575}, %rd7728;
	shf.l.wrap.b32 	%r3576, %r3574, %r3575, 1;
	shf.l.wrap.b32 	%r3577, %r3575, %r3574, 1;
	mov.b64 	%rd7729, {%r3577, %r3576};
	add.s64 	%rd7730, %rd7673, %rd7636;
	shl.b64 	%rd7731, %rd7636, 1;
	and.b64  	%rd7732, %rd7731, 8589934590;
	and.b64  	%rd7733, %rd7673, 4294967295;
	mad.lo.s64 	%rd7734, %rd7732, %rd7733, %rd7730;
	xor.b64  	%rd7735, %rd7734, %rd7722;
	mov.b64 	{%r3578, %r3579}, %rd7735;
	mov.b64 	%rd7736, {%r3579, %r3578};
	add.s64 	%rd7737, %rd7736, %rd7699;
	shl.b64 	%rd7738, %rd7699, 1;
	and.b64  	%rd7739, %rd7738, 8589934590;
	and.b64  	%rd7740, %rd7736, 4294967295;
	mad.lo.s64 	%rd7741, %rd7739, %rd7740, %rd7737;
	xor.b64  	%rd7742, %rd7741, %rd7673;
	mov.b64 	{%r3580, %r3581}, %rd7742;
	shf.l.wrap.b32 	%r3582, %r3581, %r3580, 8;
	shf.l.wrap.b32 	%r3583, %r3580, %r3581, 8;
	mov.b64 	%rd7743, {%r3583, %r3582};
	add.s64 	%rd7744, %rd7743, %rd7734;
	shl.b64 	%rd7745, %rd7734, 1;
	and.b64  	%rd7746, %rd7745, 8589934590;
	and.b64  	%rd7747, %rd7743, 4294967295;
	mad.lo.s64 	%rd7748, %rd7747, %rd7746, %rd7744;
	xor.b64  	%rd7749, %rd7748, %rd7736;
	mov.b64 	{%r3584, %r3585}, %rd7749;
	shf.l.wrap.b32 	%r3586, %r3585, %r3584, 16;
	shf.l.wrap.b32 	%r3587, %r3584, %r3585, 16;
	mov.b64 	%rd7750, {%r3587, %r3586};
	add.s64 	%rd7751, %rd7750, %rd7741;
	shl.b64 	%rd7752, %rd7741, 1;
	and.b64  	%rd7753, %rd7752, 8589934590;
	and.b64  	%rd7754, %rd7750, 4294967295;
	mad.lo.s64 	%rd7755, %rd7754, %rd7753, %rd7751;
	xor.b64  	%rd7756, %rd7755, %rd7743;
	mov.b64 	{%r3588, %r3589}, %rd7756;
	shf.l.wrap.b32 	%r3590, %r3588, %r3589, 1;
	shf.l.wrap.b32 	%r3591, %r3589, %r3588, 1;
	mov.b64 	%rd7757, {%r3591, %r3590};
	add.s64 	%rd7758, %rd7701, %rd7664;
	shl.b64 	%rd7759, %rd7664, 1;
	and.b64  	%rd7760, %rd7759, 8589934590;
	and.b64  	%rd7761, %rd7701, 4294967295;
	mad.lo.s64 	%rd7762, %rd7760, %rd7761, %rd7758;
	xor.b64  	%rd7763, %rd7762, %rd7638;
	mov.b64 	{%r3592, %r3593}, %rd7763;
	mov.b64 	%rd7764, {%r3593, %r3592};
	add.s64 	%rd7765, %rd7764, %rd7727;
	shl.b64 	%rd7766, %rd7727, 1;
	and.b64  	%rd7767, %rd7766, 8589934590;
	and.b64  	%rd7768, %rd7764, 4294967295;
	mad.lo.s64 	%rd7769, %rd7767, %rd7768, %rd7765;
	xor.b64  	%rd7770, %rd7769, %rd7701;
	mov.b64 	{%r3594, %r3595}, %rd7770;
	shf.l.wrap.b32 	%r3596, %r3595, %r3594, 8;
	shf.l.wrap.b32 	%r3597, %r3594, %r3595, 8;
	mov.b64 	%rd7771, {%r3597, %r3596};
	add.s64 	%rd7772, %rd7771, %rd7762;
	shl.b64 	%rd7773, %rd7762, 1;
	and.b64  	%rd7774, %rd7773, 8589934590;
	and.b64  	%rd7775, %rd7771, 4294967295;
	mad.lo.s64 	%rd7776, %rd7775, %rd7774, %rd7772;
	xor.b64  	%rd7777, %rd7776, %rd7764;
	mov.b64 	{%r3598, %r3599}, %rd7777;
	shf.l.wrap.b32 	%r3600, %r3599, %r3598, 16;
	shf.l.wrap.b32 	%r3601, %r3598, %r3599, 16;
	mov.b64 	%rd7778, {%r3601, %r3600};
	add.s64 	%rd7779, %rd7778, %rd7769;
	shl.b64 	%rd7780, %rd7769, 1;
	and.b64  	%rd7781, %rd7780, 8589934590;
	and.b64  	%rd7782, %rd7778, 4294967295;
	mad.lo.s64 	%rd7783, %rd7782, %rd7781, %rd7779;
	xor.b64  	%rd7784, %rd7783, %rd7771;
	mov.b64 	{%r3602, %r3603}, %rd7784;
	shf.l.wrap.b32 	%r3604, %r3602, %r3603, 1;
	shf.l.wrap.b32 	%r3605, %r3603, %r3602, 1;
	mov.b64 	%rd7785, {%r3605, %r3604};
	add.s64 	%rd7786, %rd7729, %rd7692;
	shl.b64 	%rd7787, %rd7692, 1;
	and.b64  	%rd7788, %rd7787, 8589934590;
	and.b64  	%rd7789, %rd7729, 4294967295;
	mad.lo.s64 	%rd7790, %rd7788, %rd7789, %rd7786;
	xor.b64  	%rd7791, %rd7790, %rd7666;
	mov.b64 	{%r3606, %r3607}, %rd7791;
	mov.b64 	%rd7792, {%r3607, %r3606};
	add.s64 	%rd7793, %rd7792, %rd7643;
	shl.b64 	%rd7794, %rd7643, 1;
	and.b64  	%rd7795, %rd7794, 8589934590;
	and.b64  	%rd7796, %rd7792, 4294967295;
	mad.lo.s64 	%rd7797, %rd7795, %rd7796, %rd7793;
	xor.b64  	%rd7798, %rd7797, %rd7729;
	mov.b64 	{%r3608, %r3609}, %rd7798;
	shf.l.wrap.b32 	%r3610, %r3609, %r3608, 8;
	shf.l.wrap.b32 	%r3611, %r3608, %r3609, 8;
	mov.b64 	%rd7799, {%r3611, %r3610};
	add.s64 	%rd7800, %rd7799, %rd7790;
	shl.b64 	%rd7801, %rd7790, 1;
	and.b64  	%rd7802, %rd7801, 8589934590;
	and.b64  	%rd7803, %rd7799, 4294967295;
	mad.lo.s64 	%rd7804, %rd7803, %rd7802, %rd7800;
	xor.b64  	%rd7805, %rd7804, %rd7792;
	mov.b64 	{%r3612, %r3613}, %rd7805;
	shf.l.wrap.b32 	%r3614, %r3613, %r3612, 16;
	shf.l.wrap.b32 	%r3615, %r3612, %r3613, 16;
	mov.b64 	%rd7806, {%r3615, %r3614};
	add.s64 	%rd7807, %rd7806, %rd7797;
	shl.b64 	%rd7808, %rd7797, 1;
	and.b64  	%rd7809, %rd7808, 8589934590;
	and.b64  	%rd7810, %rd7806, 4294967295;
	mad.lo.s64 	%rd7811, %rd7810, %rd7809, %rd7807;
	xor.b64  	%rd7812, %rd7811, %rd7799;
	mov.b64 	{%r3616, %r3617}, %rd7812;
	shf.l.wrap.b32 	%r3618, %r3616, %r3617, 1;
	shf.l.wrap.b32 	%r3619, %r3617, %r3616, 1;
	mov.b64 	%rd7813, {%r3619, %r3618};
	add.s64 	%rd7814, %rd7645, %rd7720;
	shl.b64 	%rd7815, %rd7720, 1;
	and.b64  	%rd7816, %rd7815, 8589934590;
	and.b64  	%rd7817, %rd7645, 4294967295;
	mad.lo.s64 	%rd7818, %rd7816, %rd7817, %rd7814;
	xor.b64  	%rd7819, %rd7818, %rd7694;
	mov.b64 	{%r3620, %r3621}, %rd7819;
	mov.b64 	%rd7820, {%r3621, %r3620};
	add.s64 	%rd7821, %rd7820, %rd7671;
	shl.b64 	%rd7822, %rd7671, 1;
	and.b64  	%rd7823, %rd7822, 8589934590;
	and.b64  	%rd7824, %rd7820, 4294967295;
	mad.lo.s64 	%rd7825, %rd7823, %rd7824, %rd7821;
	xor.b64  	%rd7826, %rd7825, %rd7645;
	mov.b64 	{%r3622, %r3623}, %rd7826;
	shf.l.wrap.b32 	%r3624, %r3623, %r3622, 8;
	shf.l.wrap.b32 	%r3625, %r3622, %r3623, 8;
	mov.b64 	%rd7827, {%r3625, %r3624};
	add.s64 	%rd7828, %rd7827, %rd7818;
	shl.b64 	%rd7829, %rd7818, 1;
	and.b64  	%rd7830, %rd7829, 8589934590;
	and.b64  	%rd7831, %rd7827, 4294967295;
	mad.lo.s64 	%rd7832, %rd7831, %rd7830, %rd7828;
	xor.b64  	%rd7833, %rd7832, %rd7820;
	mov.b64 	{%r3626, %r3627}, %rd7833;
	shf.l.wrap.b32 	%r3628, %r3627, %r3626, 16;
	shf.l.wrap.b32 	%r3629, %r3626, %r3627, 16;
	mov.b64 	%rd7834, {%r3629, %r3628};
	add.s64 	%rd7835, %rd7834, %rd7825;
	shl.b64 	%rd7836, %rd7825, 1;
	and.b64  	%rd7837, %rd7836, 8589934590;
	and.b64  	%rd7838, %rd7834, 4294967295;
	mad.lo.s64 	%rd7839, %rd7838, %rd7837, %rd7835;
	xor.b64  	%rd7840, %rd7839, %rd7827;
	mov.b64 	{%r3630, %r3631}, %rd7840;
	shf.l.wrap.b32 	%r3632, %r3630, %r3631, 1;
	shf.l.wrap.b32 	%r3633, %r3631, %r3630, 1;
	mov.b64 	%rd7841, {%r3633, %r3632};
	add.s64 	%rd7842, %rd6273, %rd5825;
	shl.b64 	%rd7843, %rd5825, 1;
	and.b64  	%rd7844, %rd7843, 8589934590;
	and.b64  	%rd7845, %rd6273, 4294967295;
	mad.lo.s64 	%rd7846, %rd7844, %rd7845, %rd7842;
	xor.b64  	%rd7847, %rd7846, %rd7169;
	mov.b64 	{%r3634, %r3635}, %rd7847;
	mov.b64 	%rd7848, {%r3635, %r3634};
	add.s64 	%rd7849, %rd7848, %rd6721;
	shl.b64 	%rd7850, %rd6721, 1;
	and.b64  	%rd7851, %rd7850, 8589934590;
	and.b64  	%rd7852, %rd7848, 4294967295;
	mad.lo.s64 	%rd7853, %rd7851, %rd7852, %rd7849;
	xor.b64  	%rd7854, %rd7853, %rd6273;
	mov.b64 	{%r3636, %r3637}, %rd7854;
	shf.l.wrap.b32 	%r3638, %r3637, %r3636, 8;
	shf.l.wrap.b32 	%r3639, %r3636, %r3637, 8;
	mov.b64 	%rd7855, {%r3639, %r3638};
	add.s64 	%rd7856, %rd7855, %rd7846;
	shl.b64 	%rd7857, %rd7846, 1;
	and.b64  	%rd7858, %rd7857, 8589934590;
	and.b64  	%rd7859, %rd7855, 4294967295;
	mad.lo.s64 	%rd7860, %rd7859, %rd7858, %rd7856;
	xor.b64  	%rd7861, %rd7860, %rd7848;
	mov.b64 	{%r3640, %r3641}, %rd7861;
	shf.l.wrap.b32 	%r3642, %r3641, %r3640, 16;
	shf.l.wrap.b32 	%r3643, %r3640, %r3641, 16;
	mov.b64 	%rd7862, {%r3643, %r3642};
	add.s64 	%rd7863, %rd7862, %rd7853;
	shl.b64 	%rd7864, %rd7853, 1;
	and.b64  	%rd7865, %rd7864, 8589934590;
	and.b64  	%rd7866, %rd7862, 4294967295;
	mad.lo.s64 	%rd7867, %rd7866, %rd7865, %rd7863;
	xor.b64  	%rd7868, %rd7867, %rd7855;
	mov.b64 	{%r3644, %r3645}, %rd7868;
	shf.l.wrap.b32 	%r3646, %r3644, %r3645, 1;
	shf.l.wrap.b32 	%r3647, %r3645, %r3644, 1;
	mov.b64 	%rd7869, {%r3647, %r3646};
	add.s64 	%rd7870, %rd6189, %rd5741;
	shl.b64 	%rd7871, %rd5741, 1;
	and.b64  	%rd7872, %rd7871, 8589934590;
	and.b64  	%rd7873, %rd6189, 4294967295;
	mad.lo.s64 	%rd7874, %rd7872, %rd7873, %rd7870;
	xor.b64  	%rd7875, %rd7874, %rd7085;
	mov.b64 	{%r3648, %r3649}, %rd7875;
	mov.b64 	%rd7876, {%r3649, %r3648};
	add.s64 	%rd7877, %rd7876, %rd6637;
	shl.b64 	%rd7878, %rd6637, 1;
	and.b64  	%rd7879, %rd7878, 8589934590;
	and.b64  	%rd7880, %rd7876, 4294967295;
	mad.lo.s64 	%rd7881, %rd7879, %rd7880, %rd7877;
	xor.b64  	%rd7882, %rd7881, %rd6189;
	mov.b64 	{%r3650, %r3651}, %rd7882;
	shf.l.wrap.b32 	%r3652, %r3651, %r3650, 8;
	shf.l.wrap.b32 	%r3653, %r3650, %r3651, 8;
	mov.b64 	%rd7883, {%r3653, %r3652};
	add.s64 	%rd7884, %rd7883, %rd7874;
	shl.b64 	%rd7885, %rd7874, 1;
	and.b64  	%rd7886, %rd7885, 8589934590;
	and.b64  	%rd7887, %rd7883, 4294967295;
	mad.lo.s64 	%rd7888, %rd7887, %rd7886, %rd7884;
	xor.b64  	%rd7889, %rd7888, %rd7876;
	mov.b64 	{%r3654, %r3655}, %rd7889;
	shf.l.wrap.b32 	%r3656, %r3655, %r3654, 16;
	shf.l.wrap.b32 	%r3657, %r3654, %r3655, 16;
	mov.b64 	%rd7890, {%r3657, %r3656};
	add.s64 	%rd7891, %rd7890, %rd7881;
	shl.b64 	%rd7892, %rd7881, 1;
	and.b64  	%rd7893, %rd7892, 8589934590;
	and.b64  	%rd7894, %rd7890, 4294967295;
	mad.lo.s64 	%rd7895, %rd7894, %rd7893, %rd7891;
	xor.b64  	%rd7896, %rd7895, %rd7883;
	mov.b64 	{%r3658, %r3659}, %rd7896;
	shf.l.wrap.b32 	%r3660, %r3658, %r3659, 1;
	shf.l.wrap.b32 	%r3661, %r3659, %r3658, 1;
	mov.b64 	%rd7897, {%r3661, %r3660};
	add.s64 	%rd7898, %rd6497, %rd6049;
	shl.b64 	%rd7899, %rd6049, 1;
	and.b64  	%rd7900, %rd7899, 8589934590;
	and.b64  	%rd7901, %rd6497, 4294967295;
	mad.lo.s64 	%rd7902, %rd7900, %rd7901, %rd7898;
	xor.b64  	%rd7903, %rd7902, %rd7393;
	mov.b64 	{%r3662, %r3663}, %rd7903;
	mov.b64 	%rd7904, {%r3663, %r3662};
	add.s64 	%rd7905, %rd7904, %rd6945;
	shl.b64 	%rd7906, %rd6945, 1;
	and.b64  	%rd7907, %rd7906, 8589934590;
	and.b64  	%rd7908, %rd7904, 4294967295;
	mad.lo.s64 	%rd7909, %rd7907, %rd7908, %rd7905;
	xor.b64  	%rd7910, %rd7909, %rd6497;
	mov.b64 	{%r3664, %r3665}, %rd7910;
	shf.l.wrap.b32 	%r3666, %r3665, %r3664, 8;
	shf.l.wrap.b32 	%r3667, %r3664, %r3665, 8;
	mov.b64 	%rd7911, {%r3667, %r3666};
	add.s64 	%rd7912, %rd7911, %rd7902;
	shl.b64 	%rd7913, %rd7902, 1;
	and.b64  	%rd7914, %rd7913, 8589934590;
	and.b64  	%rd7915, %rd7911, 4294967295;
	mad.lo.s64 	%rd7916, %rd7915, %rd7914, %rd7912;
	xor.b64  	%rd7917, %rd7916, %rd7904;
	mov.b64 	{%r3668, %r3669}, %rd7917;
	shf.l.wrap.b32 	%r3670, %r3669, %r3668, 16;
	shf.l.wrap.b32 	%r3671, %r3668, %r3669, 16;
	mov.b64 	%rd7918, {%r3671, %r3670};
	add.s64 	%rd7919, %rd7918, %rd7909;
	shl.b64 	%rd7920, %rd7909, 1;
	and.b64  	%rd7921, %rd7920, 8589934590;
	and.b64  	%rd7922, %rd7918, 4294967295;
	mad.lo.s64 	%rd7923, %rd7922, %rd7921, %rd7919;
	xor.b64  	%rd7924, %rd7923, %rd7911;
	mov.b64 	{%r3672, %r3673}, %rd7924;
	shf.l.wrap.b32 	%r3674, %r3672, %r3673, 1;
	shf.l.wrap.b32 	%r3675, %r3673, %r3672, 1;
	mov.b64 	%rd7925, {%r3675, %r3674};
	add.s64 	%rd7926, %rd6413, %rd5965;
	shl.b64 	%rd7927, %rd5965, 1;
	and.b64  	%rd7928, %rd7927, 8589934590;
	and.b64  	%rd7929, %rd6413, 4294967295;
	mad.lo.s64 	%rd7930, %rd7928, %rd7929, %rd7926;
	xor.b64  	%rd7931, %rd7930, %rd7309;
	mov.b64 	{%r3676, %r3677}, %rd7931;
	mov.b64 	%rd7932, {%r3677, %r3676};
	add.s64 	%rd7933, %rd7932, %rd6861;
	shl.b64 	%rd7934, %rd6861, 1;
	and.b64  	%rd7935, %rd7934, 8589934590;
	and.b64  	%rd7936, %rd7932, 4294967295;
	mad.lo.s64 	%rd7937, %rd7935, %rd7936, %rd7933;
	xor.b64  	%rd7938, %rd7937, %rd6413;
	mov.b64 	{%r3678, %r3679}, %rd7938;
	shf.l.wrap.b32 	%r3680, %r3679, %r3678, 8;
	shf.l.wrap.b32 	%r3681, %r3678, %r3679, 8;
	mov.b64 	%rd7939, {%r3681, %r3680};
	add.s64 	%rd7940, %rd7939, %rd7930;
	shl.b64 	%rd7941, %rd7930, 1;
	and.b64  	%rd7942, %rd7941, 8589934590;
	and.b64  	%rd7943, %rd7939, 4294967295;
	mad.lo.s64 	%rd7944, %rd7943, %rd7942, %rd7940;
	xor.b64  	%rd7945, %rd7944, %rd7932;
	mov.b64 	{%r3682, %r3683}, %rd7945;
	shf.l.wrap.b32 	%r3684, %r3683, %r3682, 16;
	shf.l.wrap.b32 	%r3685, %r3682, %r3683, 16;
	mov.b64 	%rd7946, {%r3685, %r3684};
	add.s64 	%rd7947, %rd7946, %rd7937;
	shl.b64 	%rd7948, %rd7937, 1;
	and.b64  	%rd7949, %rd7948, 8589934590;
	and.b64  	%rd7950, %rd7946, 4294967295;
	mad.lo.s64 	%rd7951, %rd7950, %rd7949, %rd7947;
	xor.b64  	%rd7952, %rd7951, %rd7939;
	mov.b64 	{%r3686, %r3687}, %rd7952;
	shf.l.wrap.b32 	%r3688, %r3686, %r3687, 1;
	shf.l.wrap.b32 	%r3689, %r3687, %r3686, 1;
	mov.b64 	%rd7953, {%r3689, %r3688};
	add.s64 	%rd7954, %rd7897, %rd7860;
	shl.b64 	%rd7955, %rd7860, 1;
	and.b64  	%rd7956, %rd7955, 8589934590;
	and.b64  	%rd7957, %rd7897, 4294967295;
	mad.lo.s64 	%rd7958, %rd7956, %rd7957, %rd7954;
	xor.b64  	%rd7959, %rd7958, %rd7946;
	mov.b64 	{%r3690, %r3691}, %rd7959;
	mov.b64 	%rd7960, {%r3691, %r3690};
	add.s64 	%rd7961, %rd7960, %rd7923;
	shl.b64 	%rd7962, %rd7923, 1;
	and.b64  	%rd7963, %rd7962, 8589934590;
	and.b64  	%rd7964, %rd7960, 4294967295;
	mad.lo.s64 	%rd7965, %rd7963, %rd7964, %rd7961;
	xor.b64  	%rd7966, %rd7965, %rd7897;
	mov.b64 	{%r3692, %r3693}, %rd7966;
	shf.l.wrap.b32 	%r3694, %r3693, %r3692, 8;
	shf.l.wrap.b32 	%r3695, %r3692, %r3693, 8;
	mov.b64 	%rd7967, {%r3695, %r3694};
	add.s64 	%rd7968, %rd7967, %rd7958;
	shl.b64 	%rd7969, %rd7958, 1;
	and.b64  	%rd7970, %rd7969, 8589934590;
	and.b64  	%rd7971, %rd7967, 4294967295;
	mad.lo.s64 	%rd7972, %rd7971, %rd7970, %rd7968;
	xor.b64  	%rd7973, %rd7972, %rd7960;
	mov.b64 	{%r3696, %r3697}, %rd7973;
	shf.l.wrap.b32 	%r3698, %r3697, %r3696, 16;
	shf.l.wrap.b32 	%r3699, %r3696, %r3697, 16;
	mov.b64 	%rd7974, {%r3699, %r3698};
	add.s64 	%rd7975, %rd7974, %rd7965;
	shl.b64 	%rd7976, %rd7965, 1;
	and.b64  	%rd7977, %rd7976, 8589934590;
	and.b64  	%rd7978, %rd7974, 4294967295;
	mad.lo.s64 	%rd7979, %rd7978, %rd7977, %rd7975;
	xor.b64  	%rd7980, %rd7979, %rd7967;
	mov.b64 	{%r3700, %r3701}, %rd7980;
	shf.l.wrap.b32 	%r3702, %r3700, %r3701, 1;
	shf.l.wrap.b32 	%r3703, %r3701, %r3700, 1;
	mov.b64 	%rd7981, {%r3703, %r3702};
	add.s64 	%rd7982, %rd7925, %rd7888;
	shl.b64 	%rd7983, %rd7888, 1;
	and.b64  	%rd7984, %rd7983, 8589934590;
	and.b64  	%rd7985, %rd7925, 4294967295;
	mad.lo.s64 	%rd7986, %rd7984, %rd7985, %rd7982;
	xor.b64  	%rd7987, %rd7986, %rd7862;
	mov.b64 	{%r3704, %r3705}, %rd7987;
	mov.b64 	%rd7988, {%r3705, %r3704};
	add.s64 	%rd7989, %rd7988, %rd7951;
	shl.b64 	%rd7990, %rd7951, 1;
	and.b64  	%rd7991, %rd7990, 8589934590;
	and.b64  	%rd7992, %rd7988, 4294967295;
	mad.lo.s64 	%rd7993, %rd7991, %rd7992, %rd7989;
	xor.b64  	%rd7994, %rd7993, %rd7925;
	mov.b64 	{%r3706, %r3707}, %rd7994;
	shf.l.wrap.b32 	%r3708, %r3707, %r3706, 8;
	shf.l.wrap.b32 	%r3709, %r3706, %r3707, 8;
	mov.b64 	%rd7995, {%r3709, %r3708};
	add.s64 	%rd7996, %rd7995, %rd7986;
	shl.b64 	%rd7997, %rd7986, 1;
	and.b64  	%rd7998, %rd7997, 8589934590;
	and.b64  	%rd7999, %rd7995, 4294967295;
	mad.lo.s64 	%rd8000, %rd7999, %rd7998, %rd7996;
	xor.b64  	%rd8001, %rd8000, %rd7988;
	mov.b64 	{%r3710, %r3711}, %rd8001;
	shf.l.wrap.b32 	%r3712, %r3711, %r3710, 16;
	shf.l.wrap.b32 	%r3713, %r3710, %r3711, 16;
	mov.b64 	%rd8002, {%r3713, %r3712};
	add.s64 	%rd8003, %rd8002, %rd7993;
	shl.b64 	%rd8004, %rd7993, 1;
	and.b64  	%rd8005, %rd8004, 8589934590;
	and.b64  	%rd8006, %rd8002, 4294967295;
	mad.lo.s64 	%rd8007, %rd8006, %rd8005, %rd8003;
	xor.b64  	%rd8008, %rd8007, %rd7995;
	mov.b64 	{%r3714, %r3715}, %rd8008;
	shf.l.wrap.b32 	%r3716, %r3714, %r3715, 1;
	shf.l.wrap.b32 	%r3717, %r3715, %r3714, 1;
	mov.b64 	%rd8009, {%r3717, %r3716};
	add.s64 	%rd8010, %rd7953, %rd7916;
	shl.b64 	%rd8011, %rd7916, 1;
	and.b64  	%rd8012, %rd8011, 8589934590;
	and.b64  	%rd8013, %rd7953, 4294967295;
	mad.lo.s64 	%rd8014, %rd8012, %rd8013, %rd8010;
	xor.b64  	%rd8015, %rd8014, %rd7890;
	mov.b64 	{%r3718, %r3719}, %rd8015;
	mov.b64 	%rd8016, {%r3719, %r3718};
	add.s64 	%rd8017, %rd8016, %rd7867;
	shl.b64 	%rd8018, %rd7867, 1;
	and.b64  	%rd8019, %rd8018, 8589934590;
	and.b64  	%rd8020, %rd8016, 4294967295;
	mad.lo.s64 	%rd8021, %rd8019, %rd8020, %rd8017;
	xor.b64  	%rd8022, %rd8021, %rd7953;
	mov.b64 	{%r3720, %r3721}, %rd8022;
	shf.l.wrap.b32 	%r3722, %r3721, %r3720, 8;
	shf.l.wrap.b32 	%r3723, %r3720, %r3721, 8;
	mov.b64 	%rd8023, {%r3723, %r3722};
	add.s64 	%rd8024, %rd8023, %rd8014;
	shl.b64 	%rd8025, %rd8014, 1;
	and.b64  	%rd8026, %rd8025, 8589934590;
	and.b64  	%rd8027, %rd8023, 4294967295;
	mad.lo.s64 	%rd8028, %rd8027, %rd8026, %rd8024;
	xor.b64  	%rd8029, %rd8028, %rd8016;
	mov.b64 	{%r3724, %r3725}, %rd8029;
	shf.l.wrap.b32 	%r3726, %r3725, %r3724, 16;
	shf.l.wrap.b32 	%r3727, %r3724, %r3725, 16;
	mov.b64 	%rd8030, {%r3727, %r3726};
	add.s64 	%rd8031, %rd8030, %rd8021;
	shl.b64 	%rd8032, %rd8021, 1;
	and.b64  	%rd8033, %rd8032, 8589934590;
	and.b64  	%rd8034, %rd8030, 4294967295;
	mad.lo.s64 	%rd8035, %rd8034, %rd8033, %rd8031;
	xor.b64  	%rd8036, %rd8035, %rd8023;
	mov.b64 	{%r3728, %r3729}, %rd8036;
	shf.l.wrap.b32 	%r3730, %r3728, %r3729, 1;
	shf.l.wrap.b32 	%r3731, %r3729, %r3728, 1;
	mov.b64 	%rd8037, {%r3731, %r3730};
	add.s64 	%rd8038, %rd7869, %rd7944;
	shl.b64 	%rd8039, %rd7944, 1;
	and.b64  	%rd8040, %rd8039, 8589934590;
	and.b64  	%rd8041, %rd7869, 4294967295;
	mad.lo.s64 	%rd8042, %rd8040, %rd8041, %rd8038;
	xor.b64  	%rd8043, %rd8042, %rd7918;
	mov.b64 	{%r3732, %r3733}, %rd8043;
	mov.b64 	%rd8044, {%r3733, %r3732};
	add.s64 	%rd8045, %rd8044, %rd7895;
	shl.b64 	%rd8046, %rd7895, 1;
	and.b64  	%rd8047, %rd8046, 8589934590;
	and.b64  	%rd8048, %rd8044, 4294967295;
	mad.lo.s64 	%rd8049, %rd8047, %rd8048, %rd8045;
	xor.b64  	%rd8050, %rd8049, %rd7869;
	mov.b64 	{%r3734, %r3735}, %rd8050;
	shf.l.wrap.b32 	%r3736, %r3735, %r3734, 8;
	shf.l.wrap.b32 	%r3737, %r3734, %r3735, 8;
	mov.b64 	%rd8051, {%r3737, %r3736};
	add.s64 	%rd8052, %rd8051, %rd8042;
	shl.b64 	%rd8053, %rd8042, 1;
	and.b64  	%rd8054, %rd8053, 8589934590;
	and.b64  	%rd8055, %rd8051, 4294967295;
	mad.lo.s64 	%rd8056, %rd8055, %rd8054, %rd8052;
	xor.b64  	%rd8057, %rd8056, %rd8044;
	mov.b64 	{%r3738, %r3739}, %rd8057;
	shf.l.wrap.b32 	%r3740, %r3739, %r3738, 16;
	shf.l.wrap.b32 	%r3741, %r3738, %r3739, 16;
	mov.b64 	%rd8058, {%r3741, %r3740};
	add.s64 	%rd8059, %rd8058, %rd8049;
	shl.b64 	%rd8060, %rd8049, 1;
	and.b64  	%rd8061, %rd8060, 8589934590;
	and.b64  	%rd8062, %rd8058, 4294967295;
	mad.lo.s64 	%rd8063, %rd8062, %rd8061, %rd8059;
	xor.b64  	%rd8064, %rd8063, %rd8051;
	mov.b64 	{%r3742, %r3743}, %rd8064;
	shf.l.wrap.b32 	%r3744, %r3742, %r3743, 1;
	shf.l.wrap.b32 	%r3745, %r3743, %r3742, 1;
	mov.b64 	%rd8065, {%r3745, %r3744};
	add.s64 	%rd8066, %rd6217, %rd5769;
	shl.b64 	%rd8067, %rd5769, 1;
	and.b64  	%rd8068, %rd8067, 8589934590;
	and.b64  	%rd8069, %rd6217, 4294967295;
	mad.lo.s64 	%rd8070, %rd8068, %rd8069, %rd8066;
	xor.b64  	%rd8071, %rd8070, %rd7113;
	mov.b64 	{%r3746, %r3747}, %rd8071;
	mov.b64 	%rd8072, {%r3747, %r3746};
	add.s64 	%rd8073, %rd8072, %rd6665;
	shl.b64 	%rd8074, %rd6665, 1;
	and.b64  	%rd8075, %rd8074, 8589934590;
	and.b64  	%rd8076, %rd8072, 4294967295;
	mad.lo.s64 	%rd8077, %rd8075, %rd8076, %rd8073;
	xor.b64  	%rd8078, %rd8077, %rd6217;
	mov.b64 	{%r3748, %r3749}, %rd8078;
	shf.l.wrap.b32 	%r3750, %r3749, %r3748, 8;
	shf.l.wrap.b32 	%r3751, %r3748, %r3749, 8;
	mov.b64 	%rd8079, {%r3751, %r3750};
	add.s64 	%rd8080, %rd8079, %rd8070;
	shl.b64 	%rd8081, %rd8070, 1;
	and.b64  	%rd8082, %rd8081, 8589934590;
	and.b64  	%rd8083, %rd8079, 4294967295;
	mad.lo.s64 	%rd8084, %rd8083, %rd8082, %rd8080;
	xor.b64  	%rd8085, %rd8084, %rd8072;
	mov.b64 	{%r3752, %r3753}, %rd8085;
	shf.l.wrap.b32 	%r3754, %r3753, %r3752, 16;
	shf.l.wrap.b32 	%r3755, %r3752, %r3753, 16;
	mov.b64 	%rd8086, {%r3755, %r3754};
	add.s64 	%rd8087, %rd8086, %rd8077;
	shl.b64 	%rd8088, %rd8077, 1;
	and.b64  	%rd8089, %rd8088, 8589934590;
	and.b64  	%rd8090, %rd8086, 4294967295;
	mad.lo.s64 	%rd8091, %rd8090, %rd8089, %rd8087;
	xor.b64  	%rd8092, %rd8091, %rd8079;
	mov.b64 	{%r3756, %r3757}, %rd8092;
	shf.l.wrap.b32 	%r3758, %r3756, %r3757, 1;
	shf.l.wrap.b32 	%r3759, %r3757, %r3756, 1;
	mov.b64 	%rd8093, {%r3759, %r3758};
	add.s64 	%rd8094, %rd6245, %rd5797;
	shl.b64 	%rd8095, %rd5797, 1;
	and.b64  	%rd8096, %rd8095, 8589934590;
	and.b64  	%rd8097, %rd6245, 4294967295;
	mad.lo.s64 	%rd8098, %rd8096, %rd8097, %rd8094;
	xor.b64  	%rd8099, %rd8098, %rd7141;
	mov.b64 	{%r3760, %r3761}, %rd8099;
	mov.b64 	%rd8100, {%r3761, %r3760};
	add.s64 	%rd8101, %rd8100, %rd6693;
	shl.b64 	%rd8102, %rd6693, 1;
	and.b64  	%rd8103, %rd8102, 8589934590;
	and.b64  	%rd8104, %rd8100, 4294967295;
	mad.lo.s64 	%rd8105, %rd8103, %rd8104, %rd8101;
	xor.b64  	%rd8106, %rd8105, %rd6245;
	mov.b64 	{%r3762, %r3763}, %rd8106;
	shf.l.wrap.b32 	%r3764, %r3763, %r3762, 8;
	shf.l.wrap.b32 	%r3765, %r3762, %r3763, 8;
	mov.b64 	%rd8107, {%r3765, %r3764};
	add.s64 	%rd8108, %rd8107, %rd8098;
	shl.b64 	%rd8109, %rd8098, 1;
	and.b64  	%rd8110, %rd8109, 8589934590;
	and.b64  	%rd8111, %rd8107, 4294967295;
	mad.lo.s64 	%rd8112, %rd8111, %rd8110, %rd8108;
	xor.b64  	%rd8113, %rd8112, %rd8100;
	mov.b64 	{%r3766, %r3767}, %rd8113;
	shf.l.wrap.b32 	%r3768, %r3767, %r3766, 16;
	shf.l.wrap.b32 	%r3769, %r3766, %r3767, 16;
	mov.b64 	%rd8114, {%r3769, %r3768};
	add.s64 	%rd8115, %rd8114, %rd8105;
	shl.b64 	%rd8116, %rd8105, 1;
	and.b64  	%rd8117, %rd8116, 8589934590;
	and.b64  	%rd8118, %rd8114, 4294967295;
	mad.lo.s64 	%rd8119, %rd8118, %rd8117, %rd8115;
	xor.b64  	%rd8120, %rd8119, %rd8107;
	mov.b64 	{%r3770, %r3771}, %rd8120;
	shf.l.wrap.b32 	%r3772, %r3770, %r3771, 1;
	shf.l.wrap.b32 	%r3773, %r3771, %r3770, 1;
	mov.b64 	%rd8121, {%r3773, %r3772};
	add.s64 	%rd8122, %rd6441, %rd5993;
	shl.b64 	%rd8123, %rd5993, 1;
	and.b64  	%rd8124, %rd8123, 8589934590;
	and.b64  	%rd8125, %rd6441, 4294967295;
	mad.lo.s64 	%rd8126, %rd8124, %rd8125, %rd8122;
	xor.b64  	%rd8127, %rd8126, %rd7337;
	mov.b64 	{%r3774, %r3775}, %rd8127;
	mov.b64 	%rd8128, {%r3775, %r3774};
	add.s64 	%rd8129, %rd8128, %rd6889;
	shl.b64 	%rd8130, %rd6889, 1;
	and.b64  	%rd8131, %rd8130, 8589934590;
	and.b64  	%rd8132, %rd8128, 4294967295;
	mad.lo.s64 	%rd8133, %rd8131, %rd8132, %rd8129;
	xor.b64  	%rd8134, %rd8133, %rd6441;
	mov.b64 	{%r3776, %r3777}, %rd8134;
	shf.l.wrap.b32 	%r3778, %r3777, %r3776, 8;
	shf.l.wrap.b32 	%r3779, %r3776, %r3777, 8;
	mov.b64 	%rd8135, {%r3779, %r3778};
	add.s64 	%rd8136, %rd8135, %rd8126;
	shl.b64 	%rd8137, %rd8126, 1;
	and.b64  	%rd8138, %rd8137, 8589934590;
	and.b64  	%rd8139, %rd8135, 4294967295;
	mad.lo.s64 	%rd8140, %rd8139, %rd8138, %rd8136;
	xor.b64  	%rd8141, %rd8140, %rd8128;
	mov.b64 	{%r3780, %r3781}, %rd8141;
	shf.l.wrap.b32 	%r3782, %r3781, %r3780, 16;
	shf.l.wrap.b32 	%r3783, %r3780, %r3781, 16;
	mov.b64 	%rd8142, {%r3783, %r3782};
	add.s64 	%rd8143, %rd8142, %rd8133;
	shl.b64 	%rd8144, %rd8133, 1;
	and.b64  	%rd8145, %rd8144, 8589934590;
	and.b64  	%rd8146, %rd8142, 4294967295;
	mad.lo.s64 	%rd8147, %rd8146, %rd8145, %rd8143;
	xor.b64  	%rd8148, %rd8147, %rd8135;
	mov.b64 	{%r3784, %r3785}, %rd8148;
	shf.l.wrap.b32 	%r3786, %r3784, %r3785, 1;
	shf.l.wrap.b32 	%r3787, %r3785, %r3784, 1;
	mov.b64 	%rd8149, {%r3787, %r3786};
	add.s64 	%rd8150, %rd6469, %rd6021;
	shl.b64 	%rd8151, %rd6021, 1;
	and.b64  	%rd8152, %rd8151, 8589934590;
	and.b64  	%rd8153, %rd6469, 4294967295;
	mad.lo.s64 	%rd8154, %rd8152, %rd8153, %rd8150;
	xor.b64  	%rd8155, %rd8154, %rd7365;
	mov.b64 	{%r3788, %r3789}, %rd8155;
	mov.b64 	%rd8156, {%r3789, %r3788};
	add.s64 	%rd8157, %rd8156, %rd6917;
	shl.b64 	%rd8158, %rd6917, 1;
	and.b64  	%rd8159, %rd8158, 8589934590;
	and.b64  	%rd8160, %rd8156, 4294967295;
	mad.lo.s64 	%rd8161, %rd8159, %rd8160, %rd8157;
	xor.b64  	%rd8162, %rd8161, %rd6469;
	mov.b64 	{%r3790, %r3791}, %rd8162;
	shf.l.wrap.b32 	%r3792, %r3791, %r3790, 8;
	shf.l.wrap.b32 	%r3793, %r3790, %r3791, 8;
	mov.b64 	%rd8163, {%r3793, %r3792};
	add.s64 	%rd8164, %rd8163, %rd8154;
	shl.b64 	%rd8165, %rd8154, 1;
	and.b64  	%rd8166, %rd8165, 8589934590;
	and.b64  	%rd8167, %rd8163, 4294967295;
	mad.lo.s64 	%rd8168, %rd8167, %rd8166, %rd8164;
	xor.b64  	%rd8169, %rd8168, %rd8156;
	mov.b64 	{%r3794, %r3795}, %rd8169;
	shf.l.wrap.b32 	%r3796, %r3795, %r3794, 16;
	shf.l.wrap.b32 	%r3797, %r3794, %r3795, 16;
	mov.b64 	%rd8170, {%r3797, %r3796};
	add.s64 	%rd8171, %rd8170, %rd8161;
	shl.b64 	%rd8172, %rd8161, 1;
	and.b64  	%rd8173, %rd8172, 8589934590;
	and.b64  	%rd8174, %rd8170, 4294967295;
	mad.lo.s64 	%rd8175, %rd8174, %rd8173, %rd8171;
	xor.b64  	%rd8176, %rd8175, %rd8163;
	mov.b64 	{%r3798, %r3799}, %rd8176;
	shf.l.wrap.b32 	%r3800, %r3798, %r3799, 1;
	shf.l.wrap.b32 	%r3801, %r3799, %r3798, 1;
	mov.b64 	%rd8177, {%r3801, %r3800};
	add.s64 	%rd8178, %rd8121, %rd8084;
	shl.b64 	%rd8179, %rd8084, 1;
	and.b64  	%rd8180, %rd8179, 8589934590;
	and.b64  	%rd8181, %rd8121, 4294967295;
	mad.lo.s64 	%rd8182, %rd8180, %rd8181, %rd8178;
	xor.b64  	%rd8183, %rd8182, %rd8170;
	mov.b64 	{%r3802, %r3803}, %rd8183;
	mov.b64 	%rd8184, {%r3803, %r3802};
	add.s64 	%rd8185, %rd8184, %rd8147;
	shl.b64 	%rd8186, %rd8147, 1;
	and.b64  	%rd8187, %rd8186, 8589934590;
	and.b64  	%rd8188, %rd8184, 4294967295;
	mad.lo.s64 	%rd8189, %rd8187, %rd8188, %rd8185;
	xor.b64  	%rd8190, %rd8189, %rd8121;
	mov.b64 	{%r3804, %r3805}, %rd8190;
	shf.l.wrap.b32 	%r3806, %r3805, %r3804, 8;
	shf.l.wrap.b32 	%r3807, %r3804, %r3805, 8;
	mov.b64 	%rd8191, {%r3807, %r3806};
	add.s64 	%rd8192, %rd8191, %rd8182;
	shl.b64 	%rd8193, %rd8182, 1;
	and.b64  	%rd8194, %rd8193, 8589934590;
	and.b64  	%rd8195, %rd8191, 4294967295;
	mad.lo.s64 	%rd8196, %rd8195, %rd8194, %rd8192;
	xor.b64  	%rd8197, %rd8196, %rd8184;
	mov.b64 	{%r3808, %r3809}, %rd8197;
	shf.l.wrap.b32 	%r3810, %r3809, %r3808, 16;
	shf.l.wrap.b32 	%r3811, %r3808, %r3809, 16;
	mov.b64 	%rd8198, {%r3811, %r3810};
	add.s64 	%rd8199, %rd8198, %rd8189;
	shl.b64 	%rd8200, %rd8189, 1;
	and.b64  	%rd8201, %rd8200, 8589934590;
	and.b64  	%rd8202, %rd8198, 4294967295;
	mad.lo.s64 	%rd8203, %rd8202, %rd8201, %rd8199;
	xor.b64  	%rd8204, %rd8203, %rd8191;
	mov.b64 	{%r3812, %r3813}, %rd8204;
	shf.l.wrap.b32 	%r3814, %r3812, %r3813, 1;
	shf.l.wrap.b32 	%r3815, %r3813, %r3812, 1;
	mov.b64 	%rd8205, {%r3815, %r3814};
	add.s64 	%rd8206, %rd8149, %rd8112;
	shl.b64 	%rd8207, %rd8112, 1;
	and.b64  	%rd8208, %rd8207, 8589934590;
	and.b64  	%rd8209, %rd8149, 4294967295;
	mad.lo.s64 	%rd8210, %rd8208, %rd8209, %rd8206;
	xor.b64  	%rd8211, %rd8210, %rd8086;
	mov.b64 	{%r3816, %r3817}, %rd8211;
	mov.b64 	%rd8212, {%r3817, %r3816};
	add.s64 	%rd8213, %rd8212, %rd8175;
	shl.b64 	%rd8214, %rd8175, 1;
	and.b64  	%rd8215, %rd8214, 8589934590;
	and.b64  	%rd8216, %rd8212, 4294967295;
	mad.lo.s64 	%rd8217, %rd8215, %rd8216, %rd8213;
	xor.b64  	%rd8218, %rd8217, %rd8149;
	mov.b64 	{%r3818, %r3819}, %rd8218;
	shf.l.wrap.b32 	%r3820, %r3819, %r3818, 8;
	shf.l.wrap.b32 	%r3821, %r3818, %r3819, 8;
	mov.b64 	%rd8219, {%r3821, %r3820};
	add.s64 	%rd8220, %rd8219, %rd8210;
	shl.b64 	%rd8221, %rd8210, 1;
	and.b64  	%rd8222, %rd8221, 8589934590;
	and.b64  	%rd8223, %rd8219, 4294967295;
	mad.lo.s64 	%rd8224, %rd8223, %rd8222, %rd8220;
	xor.b64  	%rd8225, %rd8224, %rd8212;
	mov.b64 	{%r3822, %r3823}, %rd8225;
	shf.l.wrap.b32 	%r3824, %r3823, %r3822, 16;
	shf.l.wrap.b32 	%r3825, %r3822, %r3823, 16;
	mov.b64 	%rd8226, {%r3825, %r3824};
	add.s64 	%rd8227, %rd8226, %rd8217;
	shl.b64 	%rd8228, %rd8217, 1;
	and.b64  	%rd8229, %rd8228, 8589934590;
	and.b64  	%rd8230, %rd8226, 4294967295;
	mad.lo.s64 	%rd8231, %rd8230, %rd8229, %rd8227;
	xor.b64  	%rd8232, %rd8231, %rd8219;
	mov.b64 	{%r3826, %r3827}, %rd8232;
	shf.l.wrap.b32 	%r3828, %r3826, %r3827, 1;
	shf.l.wrap.b32 	%r3829, %r3827, %r3826, 1;
	mov.b64 	%rd8233, {%r3829, %r3828};
	add.s64 	%rd8234, %rd8177, %rd8140;
	shl.b64 	%rd8235, %rd8140, 1;
	and.b64  	%rd8236, %rd8235, 8589934590;
	and.b64  	%rd8237, %rd8177, 4294967295;
	mad.lo.s64 	%rd8238, %rd8236, %rd8237, %rd8234;
	xor.b64  	%rd8239, %rd8238, %rd8114;
	mov.b64 	{%r3830, %r3831}, %rd8239;
	mov.b64 	%rd8240, {%r3831, %r3830};
	add.s64 	%rd8241, %rd8240, %rd8091;
	shl.b64 	%rd8242, %rd8091, 1;
	and.b64  	%rd8243, %rd8242, 8589934590;
	and.b64  	%rd8244, %rd8240, 4294967295;
	mad.lo.s64 	%rd8245, %rd8243, %rd8244, %rd8241;
	xor.b64  	%rd8246, %rd8245, %rd8177;
	mov.b64 	{%r3832, %r3833}, %rd8246;
	shf.l.wrap.b32 	%r3834, %r3833, %r3832, 8;
	shf.l.wrap.b32 	%r3835, %r3832, %r3833, 8;
	mov.b64 	%rd8247, {%r3835, %r3834};
	add.s64 	%rd8248, %rd8247, %rd8238;
	shl.b64 	%rd8249, %rd8238, 1;
	and.b64  	%rd8250, %rd8249, 8589934590;
	and.b64  	%rd8251, %rd8247, 4294967295;
	mad.lo.s64 	%rd8252, %rd8251, %rd8250, %rd8248;
	xor.b64  	%rd8253, %rd8252, %rd8240;
	mov.b64 	{%r3836, %r3837}, %rd8253;
	shf.l.wrap.b32 	%r3838, %r3837, %r3836, 16;
	shf.l.wrap.b32 	%r3839, %r3836, %r3837, 16;
	mov.b64 	%rd8254, {%r3839, %r3838};
	add.s64 	%rd8255, %rd8254, %rd8245;
	shl.b64 	%rd8256, %rd8245, 1;
	and.b64  	%rd8257, %rd8256, 8589934590;
	and.b64  	%rd8258, %rd8254, 4294967295;
	mad.lo.s64 	%rd8259, %rd8258, %rd8257, %rd8255;
	xor.b64  	%rd8260, %rd8259, %rd8247;
	mov.b64 	{%r3840, %r3841}, %rd8260;
	shf.l.wrap.b32 	%r3842, %r3840, %r3841, 1;
	shf.l.wrap.b32 	%r3843, %r3841, %r3840, 1;
	mov.b64 	%rd8261, {%r3843, %r3842};
	add.s64 	%rd8262, %rd8093, %rd8168;
	shl.b64 	%rd8263, %rd8168, 1;
	and.b64  	%rd8264, %rd8263, 8589934590;
	and.b64  	%rd8265, %rd8093, 4294967295;
	mad.lo.s64 	%rd8266, %rd8264, %rd8265, %rd8262;
	xor.b64  	%rd8267, %rd8266, %rd8142;
	mov.b64 	{%r3844, %r3845}, %rd8267;
	mov.b64 	%rd8268, {%r3845, %r3844};
	add.s64 	%rd8269, %rd8268, %rd8119;
	shl.b64 	%rd8270, %rd8119, 1;
	and.b64  	%rd8271, %rd8270, 8589934590;
	and.b64  	%rd8272, %rd8268, 4294967295;
	mad.lo.s64 	%rd8273, %rd8271, %rd8272, %rd8269;
	xor.b64  	%rd8274, %rd8273, %rd8093;
	mov.b64 	{%r3846, %r3847}, %rd8274;
	shf.l.wrap.b32 	%r3848, %r3847, %r3846, 8;
	shf.l.wrap.b32 	%r3849, %r3846, %r3847, 8;
	mov.b64 	%rd8275, {%r3849, %r3848};
	add.s64 	%rd8276, %rd8275, %rd8266;
	shl.b64 	%rd8277, %rd8266, 1;
	and.b64  	%rd8278, %rd8277, 8589934590;
	and.b64  	%rd8279, %rd8275, 4294967295;
	mad.lo.s64 	%rd8280, %rd8279, %rd8278, %rd8276;
	xor.b64  	%rd8281, %rd8280, %rd8268;
	mov.b64 	{%r3850, %r3851}, %rd8281;
	shf.l.wrap.b32 	%r3852, %r3851, %r3850, 16;
	shf.l.wrap.b32 	%r3853, %r3850, %r3851, 16;
	mov.b64 	%rd8282, {%r3853, %r3852};
	add.s64 	%rd8283, %rd8282, %rd8273;
	shl.b64 	%rd8284, %rd8273, 1;
	and.b64  	%rd8285, %rd8284, 8589934590;
	and.b64  	%rd8286, %rd8282, 4294967295;
	mad.lo.s64 	%rd8287, %rd8286, %rd8285, %rd8283;
	xor.b64  	%rd8288, %rd8287, %rd8275;
	mov.b64 	{%r3854, %r3855}, %rd8288;
	shf.l.wrap.b32 	%r3856, %r3854, %r3855, 1;
	shf.l.wrap.b32 	%r3857, %r3855, %r3854, 1;
	mov.b64 	%rd8289, {%r3857, %r3856};
	add.s64 	%rd8290, %rd6243, %rd5795;
	shl.b64 	%rd8291, %rd5795, 1;
	and.b64  	%rd8292, %rd8291, 8589934590;
	and.b64  	%rd8293, %rd6243, 4294967295;
	mad.lo.s64 	%rd8294, %rd8292, %rd8293, %rd8290;
	xor.b64  	%rd8295, %rd8294, %rd7139;
	mov.b64 	{%r3858, %r3859}, %rd8295;
	mov.b64 	%rd8296, {%r3859, %r3858};
	add.s64 	%rd8297, %rd8296, %rd6691;
	shl.b64 	%rd8298, %rd6691, 1;
	and.b64  	%rd8299, %rd8298, 8589934590;
	and.b64  	%rd8300, %rd8296, 4294967295;
	mad.lo.s64 	%rd8301, %rd8299, %rd8300, %rd8297;
	xor.b64  	%rd8302, %rd8301, %rd6243;
	mov.b64 	{%r3860, %r3861}, %rd8302;
	shf.l.wrap.b32 	%r3862, %r3861, %r3860, 8;
	shf.l.wrap.b32 	%r3863, %r3860, %r3861, 8;
	mov.b64 	%rd8303, {%r3863, %r3862};
	add.s64 	%rd8304, %rd8303, %rd8294;
	shl.b64 	%rd8305, %rd8294, 1;
	and.b64  	%rd8306, %rd8305, 8589934590;
	and.b64  	%rd8307, %rd8303, 4294967295;
	mad.lo.s64 	%rd8308, %rd8307, %rd8306, %rd8304;
	xor.b64  	%rd8309, %rd8308, %rd8296;
	mov.b64 	{%r3864, %r3865}, %rd8309;
	shf.l.wrap.b32 	%r3866, %r3865, %r3864, 16;
	shf.l.wrap.b32 	%r3867, %r3864, %r3865, 16;
	mov.b64 	%rd8310, {%r3867, %r3866};
	add.s64 	%rd8311, %rd8310, %rd8301;
	shl.b64 	%rd8312, %rd8301, 1;
	and.b64  	%rd8313, %rd8312, 8589934590;
	and.b64  	%rd8314, %rd8310, 4294967295;
	mad.lo.s64 	%rd8315, %rd8314, %rd8313, %rd8311;
	xor.b64  	%rd8316, %rd8315, %rd8303;
	mov.b64 	{%r3868, %r3869}, %rd8316;
	shf.l.wrap.b32 	%r3870, %r3868, %r3869, 1;
	shf.l.wrap.b32 	%r3871, %r3869, %r3868, 1;
	mov.b64 	%rd8317, {%r3871, %r3870};
	add.s64 	%rd8318, %rd6271, %rd5823;
	shl.b64 	%rd8319, %rd5823, 1;
	and.b64  	%rd8320, %rd8319, 8589934590;
	and.b64  	%rd8321, %rd6271, 4294967295;
	mad.lo.s64 	%rd8322, %rd8320, %rd8321, %rd8318;
	xor.b64  	%rd8323, %rd8322, %rd7167;
	mov.b64 	{%r3872, %r3873}, %rd8323;
	mov.b64 	%rd8324, {%r3873, %r3872};
	add.s64 	%rd8325, %rd8324, %rd6719;
	shl.b64 	%rd8326, %rd6719, 1;
	and.b64  	%rd8327, %rd8326, 8589934590;
	and.b64  	%rd8328, %rd8324, 4294967295;
	mad.lo.s64 	%rd8329, %rd8327, %rd8328, %rd8325;
	xor.b64  	%rd8330, %rd8329, %rd6271;
	mov.b64 	{%r3874, %r3875}, %rd8330;
	shf.l.wrap.b32 	%r3876, %r3875, %r3874, 8;
	shf.l.wrap.b32 	%r3877, %r3874, %r3875, 8;
	mov.b64 	%rd8331, {%r3877, %r3876};
	add.s64 	%rd8332, %rd8331, %rd8322;
	shl.b64 	%rd8333, %rd8322, 1;
	and.b64  	%rd8334, %rd8333, 8589934590;
	and.b64  	%rd8335, %rd8331, 4294967295;
	mad.lo.s64 	%rd8336, %rd8335, %rd8334, %rd8332;
	xor.b64  	%rd8337, %rd8336, %rd8324;
	mov.b64 	{%r3878, %r3879}, %rd8337;
	shf.l.wrap.b32 	%r3880, %r3879, %r3878, 16;
	shf.l.wrap.b32 	%r3881, %r3878, %r3879, 16;
	mov.b64 	%rd8338, {%r3881, %r3880};
	add.s64 	%rd8339, %rd8338, %rd8329;
	shl.b64 	%rd8340, %rd8329, 1;
	and.b64  	%rd8341, %rd8340, 8589934590;
	and.b64  	%rd8342, %rd8338, 4294967295;
	mad.lo.s64 	%rd8343, %rd8342, %rd8341, %rd8339;
	xor.b64  	%rd8344, %rd8343, %rd8331;
	mov.b64 	{%r3882, %r3883}, %rd8344;
	shf.l.wrap.b32 	%r3884, %r3882, %r3883, 1;
	shf.l.wrap.b32 	%r3885, %r3883, %r3882, 1;
	mov.b64 	%rd8345, {%r3885, %r3884};
	add.s64 	%rd8346, %rd6467, %rd6019;
	shl.b64 	%rd8347, %rd6019, 1;
	and.b64  	%rd8348, %rd8347, 8589934590;
	and.b64  	%rd8349, %rd6467, 4294967295;
	mad.lo.s64 	%rd8350, %rd8348, %rd8349, %rd8346;
	xor.b64  	%rd8351, %rd8350, %rd7363;
	mov.b64 	{%r3886, %r3887}, %rd8351;
	mov.b64 	%rd8352, {%r3887, %r3886};
	add.s64 	%rd8353, %rd8352, %rd6915;
	shl.b64 	%rd8354, %rd6915, 1;
	and.b64  	%rd8355, %rd8354, 8589934590;
	and.b64  	%rd8356, %rd8352, 4294967295;
	mad.lo.s64 	%rd8357, %rd8355, %rd8356, %rd8353;
	xor.b64  	%rd8358, %rd8357, %rd6467;
	mov.b64 	{%r3888, %r3889}, %rd8358;
	shf.l.wrap.b32 	%r3890, %r3889, %r3888, 8;
	shf.l.wrap.b32 	%r3891, %r3888, %r3889, 8;
	mov.b64 	%rd8359, {%r3891, %r3890};
	add.s64 	%rd8360, %rd8359, %rd8350;
	shl.b64 	%rd8361, %rd8350, 1;
	and.b64  	%rd8362, %rd8361, 8589934590;
	and.b64  	%rd8363, %rd8359, 4294967295;
	mad.lo.s64 	%rd8364, %rd8363, %rd8362, %rd8360;
	xor.b64  	%rd8365, %rd8364, %rd8352;
	mov.b64 	{%r3892, %r3893}, %rd8365;
	shf.l.wrap.b32 	%r3894, %r3893, %r3892, 16;
	shf.l.wrap.b32 	%r3895, %r3892, %r3893, 16;
	mov.b64 	%rd8366, {%r3895, %r3894};
	add.s64 	%rd8367, %rd8366, %rd8357;
	shl.b64 	%rd8368, %rd8357, 1;
	and.b64  	%rd8369, %rd8368, 8589934590;
	and.b64  	%rd8370, %rd8366, 4294967295;
	mad.lo.s64 	%rd8371, %rd8370, %rd8369, %rd8367;
	xor.b64  	%rd8372, %rd8371, %rd8359;
	mov.b64 	{%r3896, %r3897}, %rd8372;
	shf.l.wrap.b32 	%r3898, %r3896, %r3897, 1;
	shf.l.wrap.b32 	%r3899, %r3897, %r3896, 1;
	mov.b64 	%rd8373, {%r3899, %r3898};
	add.s64 	%rd8374, %rd6495, %rd6047;
	shl.b64 	%rd8375, %rd6047, 1;
	and.b64  	%rd8376, %rd8375, 8589934590;
	and.b64  	%rd8377, %rd6495, 4294967295;
	mad.lo.s64 	%rd8378, %rd8376, %rd8377, %rd8374;
	xor.b64  	%rd8379, %rd8378, %rd7391;
	mov.b64 	{%r3900, %r3901}, %rd8379;
	mov.b64 	%rd8380, {%r3901, %r3900};
	add.s64 	%rd8381, %rd8380, %rd6943;
	shl.b64 	%rd8382, %rd6943, 1;
	and.b64  	%rd8383, %rd8382, 8589934590;
	and.b64  	%rd8384, %rd8380, 4294967295;
	mad.lo.s64 	%rd8385, %rd8383, %rd8384, %rd8381;
	xor.b64  	%rd8386, %rd8385, %rd6495;
	mov.b64 	{%r3902, %r3903}, %rd8386;
	shf.l.wrap.b32 	%r3904, %r3903, %r3902, 8;
	shf.l.wrap.b32 	%r3905, %r3902, %r3903, 8;
	mov.b64 	%rd8387, {%r3905, %r3904};
	add.s64 	%rd8388, %rd8387, %rd8378;
	shl.b64 	%rd8389, %rd8378, 1;
	and.b64  	%rd8390, %rd8389, 8589934590;
	and.b64  	%rd8391, %rd8387, 4294967295;
	mad.lo.s64 	%rd8392, %rd8391, %rd8390, %rd8388;
	xor.b64  	%rd8393, %rd8392, %rd8380;
	mov.b64 	{%r3906, %r3907}, %rd8393;
	shf.l.wrap.b32 	%r3908, %r3907, %r3906, 16;
	shf.l.wrap.b32 	%r3909, %r3906, %r3907, 16;
	mov.b64 	%rd8394, {%r3909, %r3908};
	add.s64 	%rd8395, %rd8394, %rd8385;
	shl.b64 	%rd8396, %rd8385, 1;
	and.b64  	%rd8397, %rd8396, 8589934590;
	and.b64  	%rd8398, %rd8394, 4294967295;
	mad.lo.s64 	%rd8399, %rd8398, %rd8397, %rd8395;
	xor.b64  	%rd8400, %rd8399, %rd8387;
	mov.b64 	{%r3910, %r3911}, %rd8400;
	shf.l.wrap.b32 	%r3912, %r3910, %r3911, 1;
	shf.l.wrap.b32 	%r3913, %r3911, %r3910, 1;
	mov.b64 	%rd8401, {%r3913, %r3912};
	add.s64 	%rd8402, %rd8345, %rd8308;
	shl.b64 	%rd8403, %rd8308, 1;
	and.b64  	%rd8404, %rd8403, 8589934590;
	and.b64  	%rd8405, %rd8345, 4294967295;
	mad.lo.s64 	%rd8406, %rd8404, %rd8405, %rd8402;
	xor.b64  	%rd8407, %rd8406, %rd8394;
	mov.b64 	{%r3914, %r3915}, %rd8407;
	mov.b64 	%rd8408, {%r3915, %r3914};
	add.s64 	%rd8409, %rd8408, %rd8371;
	shl.b64 	%rd8410, %rd8371, 1;
	and.b64  	%rd8411, %rd8410, 8589934590;
	and.b64  	%rd8412, %rd8408, 4294967295;
	mad.lo.s64 	%rd8413, %rd8411, %rd8412, %rd8409;
	xor.b64  	%rd8414, %rd8413, %rd8345;
	mov.b64 	{%r3916, %r3917}, %rd8414;
	shf.l.wrap.b32 	%r3918, %r3917, %r3916, 8;
	shf.l.wrap.b32 	%r3919, %r3916, %r3917, 8;
	mov.b64 	%rd8415, {%r3919, %r3918};
	add.s64 	%rd8416, %rd8415, %rd8406;
	shl.b64 	%rd8417, %rd8406, 1;
	and.b64  	%rd8418, %rd8417, 8589934590;
	and.b64  	%rd8419, %rd8415, 4294967295;
	mad.lo.s64 	%rd8420, %rd8419, %rd8418, %rd8416;
	xor.b64  	%rd8421, %rd8420, %rd8408;
	mov.b64 	{%r3920, %r3921}, %rd8421;
	shf.l.wrap.b32 	%r3922, %r3921, %r3920, 16;
	shf.l.wrap.b32 	%r3923, %r3920, %r3921, 16;
	mov.b64 	%rd8422, {%r3923, %r3922};
	add.s64 	%rd8423, %rd8422, %rd8413;
	shl.b64 	%rd8424, %rd8413, 1;
	and.b64  	%rd8425, %rd8424, 8589934590;
	and.b64  	%rd8426, %rd8422, 4294967295;
	mad.lo.s64 	%rd8427, %rd8426, %rd8425, %rd8423;
	xor.b64  	%rd8428, %rd8427, %rd8415;
	mov.b64 	{%r3924, %r3925}, %rd8428;
	shf.l.wrap.b32 	%r3926, %r3924, %r3925, 1;
	shf.l.wrap.b32 	%r3927, %r3925, %r3924, 1;
	mov.b64 	%rd8429, {%r3927, %r3926};
	add.s64 	%rd8430, %rd8373, %rd8336;
	shl.b64 	%rd8431, %rd8336, 1;
	and.b64  	%rd8432, %rd8431, 8589934590;
	and.b64  	%rd8433, %rd8373, 4294967295;
	mad.lo.s64 	%rd8434, %rd8432, %rd8433, %rd8430;
	xor.b64  	%rd8435, %rd8434, %rd8310;
	mov.b64 	{%r3928, %r3929}, %rd8435;
	mov.b64 	%rd8436, {%r3929, %r3928};
	add.s64 	%rd8437, %rd8436, %rd8399;
	shl.b64 	%rd8438, %rd8399, 1;
	and.b64  	%rd8439, %rd8438, 8589934590;
	and.b64  	%rd8440, %rd8436, 4294967295;
	mad.lo.s64 	%rd8441, %rd8439, %rd8440, %rd8437;
	xor.b64  	%rd8442, %rd8441, %rd8373;
	mov.b64 	{%r3930, %r3931}, %rd8442;
	shf.l.wrap.b32 	%r3932, %r3931, %r3930, 8;
	shf.l.wrap.b32 	%r3933, %r3930, %r3931, 8;
	mov.b64 	%rd8443, {%r3933, %r3932};
	add.s64 	%rd8444, %rd8443, %rd8434;
	shl.b64 	%rd8445, %rd8434, 1;
	and.b64  	%rd8446, %rd8445, 8589934590;
	and.b64  	%rd8447, %rd8443, 4294967295;
	mad.lo.s64 	%rd8448, %rd8447, %rd8446, %rd8444;
	xor.b64  	%rd8449, %rd8448, %rd8436;
	mov.b64 	{%r3934, %r3935}, %rd8449;
	shf.l.wrap.b32 	%r3936, %r3935, %r3934, 16;
	shf.l.wrap.b32 	%r3937, %r3934, %r3935, 16;
	mov.b64 	%rd8450, {%r3937, %r3936};
	add.s64 	%rd8451, %rd8450, %rd8441;
	shl.b64 	%rd8452, %rd8441, 1;
	and.b64  	%rd8453, %rd8452, 8589934590;
	and.b64  	%rd8454, %rd8450, 4294967295;
	mad.lo.s64 	%rd8455, %rd8454, %rd8453, %rd8451;
	xor.b64  	%rd8456, %rd8455, %rd8443;
	mov.b64 	{%r3938, %r3939}, %rd8456;
	shf.l.wrap.b32 	%r3940, %r3938, %r3939, 1;
	shf.l.wrap.b32 	%r3941, %r3939, %r3938, 1;
	mov.b64 	%rd8457, {%r3941, %r3940};
	add.s64 	%rd8458, %rd8401, %rd8364;
	shl.b64 	%rd8459, %rd8364, 1;
	and.b64  	%rd8460, %rd8459, 8589934590;
	and.b64  	%rd8461, %rd8401, 4294967295;
	mad.lo.s64 	%rd8462, %rd8460, %rd8461, %rd8458;
	xor.b64  	%rd8463, %rd8462, %rd8338;
	mov.b64 	{%r3942, %r3943}, %rd8463;
	mov.b64 	%rd8464, {%r3943, %r3942};
	add.s64 	%rd8465, %rd8464, %rd8315;
	shl.b64 	%rd8466, %rd8315, 1;
	and.b64  	%rd8467, %rd8466, 8589934590;
	and.b64  	%rd8468, %rd8464, 4294967295;
	mad.lo.s64 	%rd8469, %rd8467, %rd8468, %rd8465;
	xor.b64  	%rd8470, %rd8469, %rd8401;
	mov.b64 	{%r3944, %r3945}, %rd8470;
	shf.l.wrap.b32 	%r3946, %r3945, %r3944, 8;
	shf.l.wrap.b32 	%r3947, %r3944, %r3945, 8;
	mov.b64 	%rd8471, {%r3947, %r3946};
	add.s64 	%rd8472, %rd8471, %rd8462;
	shl.b64 	%rd8473, %rd8462, 1;
	and.b64  	%rd8474, %rd8473, 8589934590;
	and.b64  	%rd8475, %rd8471, 4294967295;
	mad.lo.s64 	%rd8476, %rd8475, %rd8474, %rd8472;
	xor.b64  	%rd8477, %rd8476, %rd8464;
	mov.b64 	{%r3948, %r3949}, %rd8477;
	shf.l.wrap.b32 	%r3950, %r3949, %r3948, 16;
	shf.l.wrap.b32 	%r3951, %r3948, %r3949, 16;
	mov.b64 	%rd8478, {%r3951, %r3950};
	add.s64 	%rd8479, %rd8478, %rd8469;
	shl.b64 	%rd8480, %rd8469, 1;
	and.b64  	%rd8481, %rd8480, 8589934590;
	and.b64  	%rd8482, %rd8478, 4294967295;
	mad.lo.s64 	%rd8483, %rd8482, %rd8481, %rd8479;
	xor.b64  	%rd8484, %rd8483, %rd8471;
	mov.b64 	{%r3952, %r3953}, %rd8484;
	shf.l.wrap.b32 	%r3954, %r3952, %r3953, 1;
	shf.l.wrap.b32 	%r3955, %r3953, %r3952, 1;
	mov.b64 	%rd8485, {%r3955, %r3954};
	add.s64 	%rd8486, %rd8317, %rd8392;
	shl.b64 	%rd8487, %rd8392, 1;
	and.b64  	%rd8488, %rd8487, 8589934590;
	and.b64  	%rd8489, %rd8317, 4294967295;
	mad.lo.s64 	%rd8490, %rd8488, %rd8489, %rd8486;
	xor.b64  	%rd8491, %rd8490, %rd8366;
	mov.b64 	{%r3956, %r3957}, %rd8491;
	mov.b64 	%rd8492, {%r3957, %r3956};
	add.s64 	%rd8493, %rd8492, %rd8343;
	shl.b64 	%rd8494, %rd8343, 1;
	and.b64  	%rd8495, %rd8494, 8589934590;
	and.b64  	%rd8496, %rd8492, 4294967295;
	mad.lo.s64 	%rd8497, %rd8495, %rd8496, %rd8493;
	xor.b64  	%rd8498, %rd8497, %rd8317;
	mov.b64 	{%r3958, %r3959}, %rd8498;
	shf.l.wrap.b32 	%r3960, %r3959, %r3958, 8;
	shf.l.wrap.b32 	%r3961, %r3958, %r3959, 8;
	mov.b64 	%rd8499, {%r3961, %r3960};
	add.s64 	%rd8500, %rd8499, %rd8490;
	shl.b64 	%rd8501, %rd8490, 1;
	and.b64  	%rd8502, %rd8501, 8589934590;
	and.b64  	%rd8503, %rd8499, 4294967295;
	mad.lo.s64 	%rd8504, %rd8503, %rd8502, %rd8500;
	xor.b64  	%rd8505, %rd8504, %rd8492;
	mov.b64 	{%r3962, %r3963}, %rd8505;
	shf.l.wrap.b32 	%r3964, %r3963, %r3962, 16;
	shf.l.wrap.b32 	%r3965, %r3962, %r3963, 16;
	mov.b64 	%rd8506, {%r3965, %r3964};
	add.s64 	%rd8507, %rd8506, %rd8497;
	shl.b64 	%rd8508, %rd8497, 1;
	and.b64  	%rd8509, %rd8508, 8589934590;
	and.b64  	%rd8510, %rd8506, 4294967295;
	mad.lo.s64 	%rd8511, %rd8510, %rd8509, %rd8507;
	xor.b64  	%rd8512, %rd8511, %rd8499;
	mov.b64 	{%r3966, %r3967}, %rd8512;
	shf.l.wrap.b32 	%r3968, %r3966, %r3967, 1;
	shf.l.wrap.b32 	%r3969, %r3967, %r3966, 1;
	mov.b64 	%rd8513, {%r3969, %r3968};
	add.s64 	%rd8514, %rd6187, %rd5739;
	shl.b64 	%rd8515, %rd5739, 1;
	and.b64  	%rd8516, %rd8515, 8589934590;
	and.b64  	%rd8517, %rd6187, 4294967295;
	mad.lo.s64 	%rd8518, %rd8516, %rd8517, %rd8514;
	xor.b64  	%rd8519, %rd8518, %rd7083;
	mov.b64 	{%r3970, %r3971}, %rd8519;
	mov.b64 	%rd8520, {%r3971, %r3970};
	add.s64 	%rd8521, %rd8520, %rd6635;
	shl.b64 	%rd8522, %rd6635, 1;
	and.b64  	%rd8523, %rd8522, 8589934590;
	and.b64  	%rd8524, %rd8520, 4294967295;
	mad.lo.s64 	%rd8525, %rd8523, %rd8524, %rd8521;
	xor.b64  	%rd8526, %rd8525, %rd6187;
	mov.b64 	{%r3972, %r3973}, %rd8526;
	shf.l.wrap.b32 	%r3974, %r3973, %r3972, 8;
	shf.l.wrap.b32 	%r3975, %r3972, %r3973, 8;
	mov.b64 	%rd8527, {%r3975, %r3974};
	add.s64 	%rd8528, %rd8527, %rd8518;
	shl.b64 	%rd8529, %rd8518, 1;
	and.b64  	%rd8530, %rd8529, 8589934590;
	and.b64  	%rd8531, %rd8527, 4294967295;
	mad.lo.s64 	%rd8532, %rd8531, %rd8530, %rd8528;
	xor.b64  	%rd8533, %rd8532, %rd8520;
	mov.b64 	{%r3976, %r3977}, %rd8533;
	shf.l.wrap.b32 	%r3978, %r3977, %r3976, 16;
	shf.l.wrap.b32 	%r3979, %r3976, %r3977, 16;
	mov.b64 	%rd8534, {%r3979, %r3978};
	add.s64 	%rd8535, %rd8534, %rd8525;
	shl.b64 	%rd8536, %rd8525, 1;
	and.b64  	%rd8537, %rd8536, 8589934590;
	and.b64  	%rd8538, %rd8534, 4294967295;
	mad.lo.s64 	%rd8539, %rd8538, %rd8537, %rd8535;
	xor.b64  	%rd8540, %rd8539, %rd8527;
	mov.b64 	{%r3980, %r3981}, %rd8540;
	shf.l.wrap.b32 	%r3982, %r3980, %r3981, 1;
	shf.l.wrap.b32 	%r3983, %r3981, %r3980, 1;
	mov.b64 	%rd8541, {%r3983, %r3982};
	add.s64 	%rd8542, %rd6215, %rd5767;
	shl.b64 	%rd8543, %rd5767, 1;
	and.b64  	%rd8544, %rd8543, 8589934590;
	and.b64  	%rd8545, %rd6215, 4294967295;
	mad.lo.s64 	%rd8546, %rd8544, %rd8545, %rd8542;
	xor.b64  	%rd8547, %rd8546, %rd7111;
	mov.b64 	{%r3984, %r3985}, %rd8547;
	mov.b64 	%rd8548, {%r3985, %r3984};
	add.s64 	%rd8549, %rd8548, %rd6663;
	shl.b64 	%rd8550, %rd6663, 1;
	and.b64  	%rd8551, %rd8550, 8589934590;
	and.b64  	%rd8552, %rd8548, 4294967295;
	mad.lo.s64 	%rd8553, %rd8551, %rd8552, %rd8549;
	xor.b64  	%rd8554, %rd8553, %rd6215;
	mov.b64 	{%r3986, %r3987}, %rd8554;
	shf.l.wrap.b32 	%r3988, %r3987, %r3986, 8;
	shf.l.wrap.b32 	%r3989, %r3986, %r3987, 8;
	mov.b64 	%rd8555, {%r3989, %r3988};
	add.s64 	%rd8556, %rd8555, %rd8546;
	shl.b64 	%rd8557, %rd8546, 1;
	and.b64  	%rd8558, %rd8557, 8589934590;
	and.b64  	%rd8559, %rd8555, 4294967295;
	mad.lo.s64 	%rd8560, %rd8559, %rd8558, %rd8556;
	xor.b64  	%rd8561, %rd8560, %rd8548;
	mov.b64 	{%r3990, %r3991}, %rd8561;
	shf.l.wrap.b32 	%r3992, %r3991, %r3990, 16;
	shf.l.wrap.b32 	%r3993, %r3990, %r3991, 16;
	mov.b64 	%rd8562, {%r3993, %r3992};
	add.s64 	%rd8563, %rd8562, %rd8553;
	shl.b64 	%rd8564, %rd8553, 1;
	and.b64  	%rd8565, %rd8564, 8589934590;
	and.b64  	%rd8566, %rd8562, 4294967295;
	mad.lo.s64 	%rd8567, %rd8566, %rd8565, %rd8563;
	xor.b64  	%rd8568, %rd8567, %rd8555;
	mov.b64 	{%r3994, %r3995}, %rd8568;
	shf.l.wrap.b32 	%r3996, %r3994, %r3995, 1;
	shf.l.wrap.b32 	%r3997, %r3995, %r3994, 1;
	mov.b64 	%rd8569, {%r3997, %r3996};
	add.s64 	%rd8570, %rd6411, %rd5963;
	shl.b64 	%rd8571, %rd5963, 1;
	and.b64  	%rd8572, %rd8571, 8589934590;
	and.b64  	%rd8573, %rd6411, 4294967295;
	mad.lo.s64 	%rd8574, %rd8572, %rd8573, %rd8570;
	xor.b64  	%rd8575, %rd8574, %rd7307;
	mov.b64 	{%r3998, %r3999}, %rd8575;
	mov.b64 	%rd8576, {%r3999, %r3998};
	add.s64 	%rd8577, %rd8576, %rd6859;
	shl.b64 	%rd8578, %rd6859, 1;
	and.b64  	%rd8579, %rd8578, 8589934590;
	and.b64  	%rd8580, %rd8576, 4294967295;
	mad.lo.s64 	%rd8581, %rd8579, %rd8580, %rd8577;
	xor.b64  	%rd8582, %rd8581, %rd6411;
	mov.b64 	{%r4000, %r4001}, %rd8582;
	shf.l.wrap.b32 	%r4002, %r4001, %r4000, 8;
	shf.l.wrap.b32 	%r4003, %r4000, %r4001, 8;
	mov.b64 	%rd8583, {%r4003, %r4002};
	add.s64 	%rd8584, %rd8583, %rd8574;
	shl.b64 	%rd8585, %rd8574, 1;
	and.b64  	%rd8586, %rd8585, 8589934590;
	and.b64  	%rd8587, %rd8583, 4294967295;
	mad.lo.s64 	%rd8588, %rd8587, %rd8586, %rd8584;
	xor.b64  	%rd8589, %rd8588, %rd8576;
	mov.b64 	{%r4004, %r4005}, %rd8589;
	shf.l.wrap.b32 	%r4006, %r4005, %r4004, 16;
	shf.l.wrap.b32 	%r4007, %r4004, %r4005, 16;
	mov.b64 	%rd8590, {%r4007, %r4006};
	add.s64 	%rd8591, %rd8590, %rd8581;
	shl.b64 	%rd8592, %rd8581, 1;
	and.b64  	%rd8593, %rd8592, 8589934590;
	and.b64  	%rd8594, %rd8590, 4294967295;
	mad.lo.s64 	%rd8595, %rd8594, %rd8593, %rd8591;
	xor.b64  	%rd8596, %rd8595, %rd8583;
	mov.b64 	{%r4008, %r4009}, %rd8596;
	shf.l.wrap.b32 	%r4010, %r4008, %r4009, 1;
	shf.l.wrap.b32 	%r4011, %r4009, %r4008, 1;
	mov.b64 	%rd8597, {%r4011, %r4010};
	add.s64 	%rd8598, %rd6439, %rd5991;
	shl.b64 	%rd8599, %rd5991, 1;
	and.b64  	%rd8600, %rd8599, 8589934590;
	and.b64  	%rd8601, %rd6439, 4294967295;
	mad.lo.s64 	%rd8602, %rd8600, %rd8601, %rd8598;
	xor.b64  	%rd8603, %rd8602, %rd7335;
	mov.b64 	{%r4012, %r4013}, %rd8603;
	mov.b64 	%rd8604, {%r4013, %r4012};
	add.s64 	%rd8605, %rd8604, %rd6887;
	shl.b64 	%rd8606, %rd6887, 1;
	and.b64  	%rd8607, %rd8606, 8589934590;
	and.b64  	%rd8608, %rd8604, 4294967295;
	mad.lo.s64 	%rd8609, %rd8607, %rd8608, %rd8605;
	xor.b64  	%rd8610, %rd8609, %rd6439;
	mov.b64 	{%r4014, %r4015}, %rd8610;
	shf.l.wrap.b32 	%r4016, %r4015, %r4014, 8;
	shf.l.wrap.b32 	%r4017, %r4014, %r4015, 8;
	mov.b64 	%rd8611, {%r4017, %r4016};
	add.s64 	%rd8612, %rd8611, %rd8602;
	shl.b64 	%rd8613, %rd8602, 1;
	and.b64  	%rd8614, %rd8613, 8589934590;
	and.b64  	%rd8615, %rd8611, 4294967295;
	mad.lo.s64 	%rd8616, %rd8615, %rd8614, %rd8612;
	xor.b64  	%rd8617, %rd8616, %rd8604;
	mov.b64 	{%r4018, %r4019}, %rd8617;
	shf.l.wrap.b32 	%r4020, %r4019, %r4018, 16;
	shf.l.wrap.b32 	%r4021, %r4018, %r4019, 16;
	mov.b64 	%rd8618, {%r4021, %r4020};
	add.s64 	%rd8619, %rd8618, %rd8609;
	shl.b64 	%rd8620, %rd8609, 1;
	and.b64  	%rd8621, %rd8620, 8589934590;
	and.b64  	%rd8622, %rd8618, 4294967295;
	mad.lo.s64 	%rd8623, %rd8622, %rd8621, %rd8619;
	xor.b64  	%rd8624, %rd8623, %rd8611;
	mov.b64 	{%r4022, %r4023}, %rd8624;
	shf.l.wrap.b32 	%r4024, %r4022, %r4023, 1;
	shf.l.wrap.b32 	%r4025, %r4023, %r4022, 1;
	mov.b64 	%rd8625, {%r4025, %r4024};
	add.s64 	%rd8626, %rd8569, %rd8532;
	shl.b64 	%rd8627, %rd8532, 1;
	and.b64  	%rd8628, %rd8627, 8589934590;
	and.b64  	%rd8629, %rd8569, 4294967295;
	mad.lo.s64 	%rd8630, %rd8628, %rd8629, %rd8626;
	xor.b64  	%rd8631, %rd8630, %rd8618;
	mov.b64 	{%r4026, %r4027}, %rd8631;
	mov.b64 	%rd8632, {%r4027, %r4026};
	add.s64 	%rd8633, %rd8632, %rd8595;
	shl.b64 	%rd8634, %rd8595, 1;
	and.b64  	%rd8635, %rd8634, 8589934590;
	and.b64  	%rd8636, %rd8632, 4294967295;
	mad.lo.s64 	%rd8637, %rd8635, %rd8636, %rd8633;
	xor.b64  	%rd8638, %rd8637, %rd8569;
	mov.b64 	{%r4028, %r4029}, %rd8638;
	shf.l.wrap.b32 	%r4030, %r4029, %r4028, 8;
	shf.l.wrap.b32 	%r4031, %r4028, %r4029, 8;
	mov.b64 	%rd8639, {%r4031, %r4030};
	add.s64 	%rd8640, %rd8639, %rd8630;
	shl.b64 	%rd8641, %rd8630, 1;
	and.b64  	%rd8642, %rd8641, 8589934590;
	and.b64  	%rd8643, %rd8639, 4294967295;
	mad.lo.s64 	%rd8644, %rd8643, %rd8642, %rd8640;
	xor.b64  	%rd8645, %rd8644, %rd8632;
	mov.b64 	{%r4032, %r4033}, %rd8645;
	shf.l.wrap.b32 	%r4034, %r4033, %r4032, 16;
	shf.l.wrap.b32 	%r4035, %r4032, %r4033, 16;
	mov.b64 	%rd8646, {%r4035, %r4034};
	add.s64 	%rd8647, %rd8646, %rd8637;
	shl.b64 	%rd8648, %rd8637, 1;
	and.b64  	%rd8649, %rd8648, 8589934590;
	and.b64  	%rd8650, %rd8646, 4294967295;
	mad.lo.s64 	%rd8651, %rd8650, %rd8649, %rd8647;
	xor.b64  	%rd8652, %rd8651, %rd8639;
	mov.b64 	{%r4036, %r4037}, %rd8652;
	shf.l.wrap.b32 	%r4038, %r4036, %r4037, 1;
	shf.l.wrap.b32 	%r4039, %r4037, %r4036, 1;
	mov.b64 	%rd8653, {%r4039, %r4038};
	add.s64 	%rd8654, %rd8597, %rd8560;
	shl.b64 	%rd8655, %rd8560, 1;
	and.b64  	%rd8656, %rd8655, 8589934590;
	and.b64  	%rd8657, %rd8597, 4294967295;
	mad.lo.s64 	%rd8658, %rd8656, %rd8657, %rd8654;
	xor.b64  	%rd8659, %rd8658, %rd8534;
	mov.b64 	{%r4040, %r4041}, %rd8659;
	mov.b64 	%rd8660, {%r4041, %r4040};
	add.s64 	%rd8661, %rd8660, %rd8623;
	shl.b64 	%rd8662, %rd8623, 1;
	and.b64  	%rd8663, %rd8662, 8589934590;
	and.b64  	%rd8664, %rd8660, 4294967295;
	mad.lo.s64 	%rd8665, %rd8663, %rd8664, %rd8661;
	xor.b64  	%rd8666, %rd8665, %rd8597;
	mov.b64 	{%r4042, %r4043}, %rd8666;
	shf.l.wrap.b32 	%r4044, %r4043, %r4042, 8;
	shf.l.wrap.b32 	%r4045, %r4042, %r4043, 8;
	mov.b64 	%rd8667, {%r4045, %r4044};
	add.s64 	%rd8668, %rd8667, %rd8658;
	shl.b64 	%rd8669, %rd8658, 1;
	and.b64  	%rd8670, %rd8669, 8589934590;
	and.b64  	%rd8671, %rd8667, 4294967295;
	mad.lo.s64 	%rd8672, %rd8671, %rd8670, %rd8668;
	xor.b64  	%rd8673, %rd8672, %rd8660;
	mov.b64 	{%r4046, %r4047}, %rd8673;
	shf.l.wrap.b32 	%r4048, %r4047, %r4046, 16;
	shf.l.wrap.b32 	%r4049, %r4046, %r4047, 16;
	mov.b64 	%rd8674, {%r4049, %r4048};
	add.s64 	%rd8675, %rd8674, %rd8665;
	shl.b64 	%rd8676, %rd8665, 1;
	and.b64  	%rd8677, %rd8676, 8589934590;
	and.b64  	%rd8678, %rd8674, 4294967295;
	mad.lo.s64 	%rd8679, %rd8678, %rd8677, %rd8675;
	xor.b64  	%rd8680, %rd8679, %rd8667;
	mov.b64 	{%r4050, %r4051}, %rd8680;
	shf.l.wrap.b32 	%r4052, %r4050, %r4051, 1;
	shf.l.wrap.b32 	%r4053, %r4051, %r4050, 1;
	mov.b64 	%rd8681, {%r4053, %r4052};
	add.s64 	%rd8682, %rd8625, %rd8588;
	shl.b64 	%rd8683, %rd8588, 1;
	and.b64  	%rd8684, %rd8683, 8589934590;
	and.b64  	%rd8685, %rd8625, 4294967295;
	mad.lo.s64 	%rd8686, %rd8684, %rd8685, %rd8682;
	xor.b64  	%rd8687, %rd8686, %rd8562;
	mov.b64 	{%r4054, %r4055}, %rd8687;
	mov.b64 	%rd8688, {%r4055, %r4054};
	add.s64 	%rd8689, %rd8688, %rd8539;
	shl.b64 	%rd8690, %rd8539, 1;
	and.b64  	%rd8691, %rd8690, 8589934590;
	and.b64  	%rd8692, %rd8688, 4294967295;
	mad.lo.s64 	%rd8693, %rd8691, %rd8692, %rd8689;
	xor.b64  	%rd8694, %rd8693, %rd8625;
	mov.b64 	{%r4056, %r4057}, %rd8694;
	shf.l.wrap.b32 	%r4058, %r4057, %r4056, 8;
	shf.l.wrap.b32 	%r4059, %r4056, %r4057, 8;
	mov.b64 	%rd8695, {%r4059, %r4058};
	add.s64 	%rd8696, %rd8695, %rd8686;
	shl.b64 	%rd8697, %rd8686, 1;
	and.b64  	%rd8698, %rd8697, 8589934590;
	and.b64  	%rd8699, %rd8695, 4294967295;
	mad.lo.s64 	%rd8700, %rd8699, %rd8698, %rd8696;
	xor.b64  	%rd8701, %rd8700, %rd8688;
	mov.b64 	{%r4060, %r4061}, %rd8701;
	shf.l.wrap.b32 	%r4062, %r4061, %r4060, 16;
	shf.l.wrap.b32 	%r4063, %r4060, %r4061, 16;
	mov.b64 	%rd8702, {%r4063, %r4062};
	add.s64 	%rd8703, %rd8702, %rd8693;
	shl.b64 	%rd8704, %rd8693, 1;
	and.b64  	%rd8705, %rd8704, 8589934590;
	and.b64  	%rd8706, %rd8702, 4294967295;
	mad.lo.s64 	%rd8707, %rd8706, %rd8705, %rd8703;
	xor.b64  	%rd8708, %rd8707, %rd8695;
	mov.b64 	{%r4064, %r4065}, %rd8708;
	shf.l.wrap.b32 	%r4066, %r4064, %r4065, 1;
	shf.l.wrap.b32 	%r4067, %r4065, %r4064, 1;
	mov.b64 	%rd8709, {%r4067, %r4066};
	add.s64 	%rd8710, %rd8541, %rd8616;
	shl.b64 	%rd8711, %rd8616, 1;
	and.b64  	%rd8712, %rd8711, 8589934590;
	and.b64  	%rd8713, %rd8541, 4294967295;
	mad.lo.s64 	%rd8714, %rd8712, %rd8713, %rd8710;
	xor.b64  	%rd8715, %rd8714, %rd8590;
	mov.b64 	{%r4068, %r4069}, %rd8715;
	mov.b64 	%rd8716, {%r4069, %r4068};
	add.s64 	%rd8717, %rd8716, %rd8567;
	shl.b64 	%rd8718, %rd8567, 1;
	and.b64  	%rd8719, %rd8718, 8589934590;
	and.b64  	%rd8720, %rd8716, 4294967295;
	mad.lo.s64 	%rd8721, %rd8719, %rd8720, %rd8717;
	xor.b64  	%rd8722, %rd8721, %rd8541;
	mov.b64 	{%r4070, %r4071}, %rd8722;
	shf.l.wrap.b32 	%r4072, %r4071, %r4070, 8;
	shf.l.wrap.b32 	%r4073, %r4070, %r4071, 8;
	mov.b64 	%rd8723, {%r4073, %r4072};
	add.s64 	%rd8724, %rd8723, %rd8714;
	shl.b64 	%rd8725, %rd8714, 1;
	and.b64  	%rd8726, %rd8725, 8589934590;
	and.b64  	%rd8727, %rd8723, 4294967295;
	mad.lo.s64 	%rd8728, %rd8727, %rd8726, %rd8724;
	xor.b64  	%rd8729, %rd8728, %rd8716;
	mov.b64 	{%r4074, %r4075}, %rd8729;
	shf.l.wrap.b32 	%r4076, %r4075, %r4074, 16;
	shf.l.wrap.b32 	%r4077, %r4074, %r4075, 16;
	mov.b64 	%rd8730, {%r4077, %r4076};
	add.s64 	%rd8731, %rd8730, %rd8721;
	shl.b64 	%rd8732, %rd8721, 1;
	and.b64  	%rd8733, %rd8732, 8589934590;
	and.b64  	%rd8734, %rd8730, 4294967295;
	mad.lo.s64 	%rd8735, %rd8734, %rd8733, %rd8731;
	xor.b64  	%rd8736, %rd8735, %rd8723;
	mov.b64 	{%r4078, %r4079}, %rd8736;
	shf.l.wrap.b32 	%r4080, %r4078, %r4079, 1;
	shf.l.wrap.b32 	%r4081, %r4079, %r4078, 1;
	mov.b64 	%rd8737, {%r4081, %r4080};
	add.s64 	%rd8738, %rd6210, %rd5762;
	shl.b64 	%rd8739, %rd5762, 1;
	and.b64  	%rd8740, %rd8739, 8589934590;
	mad.lo.s64 	%rd8741, %rd8740, %rd6214, %rd8738;
	xor.b64  	%rd8742, %rd8741, %rd7106;
	mov.b64 	{%r4082, %r4083}, %rd8742;
	mov.b64 	%rd8743, {%r4083, %r4082};
	add.s64 	%rd8744, %rd8743, %rd6658;
	shl.b64 	%rd8745, %rd6658, 1;
	and.b64  	%rd8746, %rd8745, 8589934590;
	and.b64  	%rd8747, %rd8743, 4294967295;
	mad.lo.s64 	%rd8748, %rd8746, %rd8747, %rd8744;
	xor.b64  	%rd8749, %rd8748, %rd6210;
	mov.b64 	{%r4084, %r4085}, %rd8749;
	shf.l.wrap.b32 	%r4086, %r4085, %r4084, 8;
	shf.l.wrap.b32 	%r4087, %r4084, %r4085, 8;
	mov.b64 	%rd8750, {%r4087, %r4086};
	add.s64 	%rd8751, %rd8750, %rd8741;
	shl.b64 	%rd8752, %rd8741, 1;
	and.b64  	%rd8753, %rd8752, 8589934590;
	and.b64  	%rd8754, %rd8750, 4294967295;
	mad.lo.s64 	%rd8755, %rd8754, %rd8753, %rd8751;
	xor.b64  	%rd8756, %rd8755, %rd8743;
	mov.b64 	{%r4088, %r4089}, %rd8756;
	shf.l.wrap.b32 	%r4090, %r4089, %r4088, 16;
	shf.l.wrap.b32 	%r4091, %r4088, %r4089, 16;
	mov.b64 	%rd8757, {%r4091, %r4090};
	add.s64 	%rd8758, %rd8757, %rd8748;
	shl.b64 	%rd8759, %rd8748, 1;
	and.b64  	%rd8760, %rd8759, 8589934590;
	and.b64  	%rd8761, %rd8757, 4294967295;
	mad.lo.s64 	%rd8762, %rd8761, %rd8760, %rd8758;
	xor.b64  	%rd8763, %rd8762, %rd8750;
	mov.b64 	{%r4092, %r4093}, %rd8763;
	shf.l.wrap.b32 	%r4094, %r4092, %r4093, 1;
	shf.l.wrap.b32 	%r4095, %r4093, %r4092, 1;
	mov.b64 	%rd8764, {%r4095, %r4094};
	add.s64 	%rd8765, %rd6238, %rd5790;
	shl.b64 	%rd8766, %rd5790, 1;
	and.b64  	%rd8767, %rd8766, 8589934590;
	mad.lo.s64 	%rd8768, %rd8767, %rd6242, %rd8765;
	xor.b64  	%rd8769, %rd8768, %rd7134;
	mov.b64 	{%r4096, %r4097}, %rd8769;
	mov.b64 	%rd8770, {%r4097, %r4096};
	add.s64 	%rd8771, %rd8770, %rd6686;
	shl.b64 	%rd8772, %rd6686, 1;
	and.b64  	%rd8773, %rd8772, 8589934590;
	and.b64  	%rd8774, %rd8770, 4294967295;
	mad.lo.s64 	%rd8775, %rd8773, %rd8774, %rd8771;
	xor.b64  	%rd8776, %rd8775, %rd6238;
	mov.b64 	{%r4098, %r4099}, %rd8776;
	shf.l.wrap.b32 	%r4100, %r4099, %r4098, 8;
	shf.l.wrap.b32 	%r4101, %r4098, %r4099, 8;
	mov.b64 	%rd8777, {%r4101, %r4100};
	add.s64 	%rd8778, %rd8777, %rd8768;
	shl.b64 	%rd8779, %rd8768, 1;
	and.b64  	%rd8780, %rd8779, 8589934590;
	and.b64  	%rd8781, %rd8777, 4294967295;
	mad.lo.s64 	%rd8782, %rd8781, %rd8780, %rd8778;
	xor.b64  	%rd8783, %rd8782, %rd8770;
	mov.b64 	{%r4102, %r4103}, %rd8783;
	shf.l.wrap.b32 	%r4104, %r4103, %r4102, 16;
	shf.l.wrap.b32 	%r4105, %r4102, %r4103, 16;
	mov.b64 	%rd8784, {%r4105, %r4104};
	add.s64 	%rd8785, %rd8784, %rd8775;
	shl.b64 	%rd8786, %rd8775, 1;
	and.b64  	%rd8787, %rd8786, 8589934590;
	and.b64  	%rd8788, %rd8784, 4294967295;
	mad.lo.s64 	%rd8789, %rd8788, %rd8787, %rd8785;
	xor.b64  	%rd8790, %rd8789, %rd8777;
	mov.b64 	{%r4106, %r4107}, %rd8790;
	shf.l.wrap.b32 	%r4108, %r4106, %r4107, 1;
	shf.l.wrap.b32 	%r4109, %r4107, %r4106, 1;
	mov.b64 	%rd8791, {%r4109, %r4108};
	add.s64 	%rd8792, %rd6434, %rd5986;
	shl.b64 	%rd8793, %rd5986, 1;
	and.b64  	%rd8794, %rd8793, 8589934590;
	mad.lo.s64 	%rd8795, %rd8794, %rd6438, %rd8792;
	xor.b64  	%rd8796, %rd8795, %rd7330;
	mov.b64 	{%r4110, %r4111}, %rd8796;
	mov.b64 	%rd8797, {%r4111, %r4110};
	add.s64 	%rd8798, %rd8797, %rd6882;
	shl.b64 	%rd8799, %rd6882, 1;
	and.b64  	%rd8800, %rd8799, 8589934590;
	and.b64  	%rd8801, %rd8797, 4294967295;
	mad.lo.s64 	%rd8802, %rd8800, %rd8801, %rd8798;
	xor.b64  	%rd8803, %rd8802, %rd6434;
	mov.b64 	{%r4112, %r4113}, %rd8803;
	shf.l.wrap.b32 	%r4114, %r4113, %r4112, 8;
	shf.l.wrap.b32 	%r4115, %r4112, %r4113, 8;
	mov.b64 	%rd8804, {%r4115, %r4114};
	add.s64 	%rd8805, %rd8804, %rd8795;
	shl.b64 	%rd8806, %rd8795, 1;
	and.b64  	%rd8807, %rd8806, 8589934590;
	and.b64  	%rd8808, %rd8804, 4294967295;
	mad.lo.s64 	%rd8809, %rd8808, %rd8807, %rd8805;
	xor.b64  	%rd8810, %rd8809, %rd8797;
	mov.b64 	{%r4116, %r4117}, %rd8810;
	shf.l.wrap.b32 	%r4118, %r4117, %r4116, 16;
	shf.l.wrap.b32 	%r4119, %r4116, %r4117, 16;
	mov.b64 	%rd8811, {%r4119, %r4118};
	add.s64 	%rd8812, %rd8811, %rd8802;
	shl.b64 	%rd8813, %rd8802, 1;
	and.b64  	%rd8814, %rd8813, 8589934590;
	and.b64  	%rd8815, %rd8811, 4294967295;
	mad.lo.s64 	%rd8816, %rd8815, %rd8814, %rd8812;
	xor.b64  	%rd8817, %rd8816, %rd8804;
	mov.b64 	{%r4120, %r4121}, %rd8817;
	shf.l.wrap.b32 	%r4122, %r4120, %r4121, 1;
	shf.l.wrap.b32 	%r4123, %r4121, %r4120, 1;
	mov.b64 	%rd8818, {%r4123, %r4122};
	add.s64 	%rd8819, %rd6462, %rd6014;
	shl.b64 	%rd8820, %rd6014, 1;
	and.b64  	%rd8821, %rd8820, 8589934590;
	mad.lo.s64 	%rd8822, %rd8821, %rd6466, %rd8819;
	xor.b64  	%rd8823, %rd8822, %rd7358;
	mov.b64 	{%r4124, %r4125}, %rd8823;
	mov.b64 	%rd8824, {%r4125, %r4124};
	add.s64 	%rd8825, %rd8824, %rd6910;
	shl.b64 	%rd8826, %rd6910, 1;
	and.b64  	%rd8827, %rd8826, 8589934590;
	and.b64  	%rd8828, %rd8824, 4294967295;
	mad.lo.s64 	%rd8829, %rd8827, %rd8828, %rd8825;
	xor.b64  	%rd8830, %rd8829, %rd6462;
	mov.b64 	{%r4126, %r4127}, %rd8830;
	shf.l.wrap.b32 	%r4128, %r4127, %r4126, 8;
	shf.l.wrap.b32 	%r4129, %r4126, %r4127, 8;
	mov.b64 	%rd8831, {%r4129, %r4128};
	add.s64 	%rd8832, %rd8831, %rd8822;
	shl.b64 	%rd8833, %rd8822, 1;
	and.b64  	%rd8834, %rd8833, 8589934590;
	and.b64  	%rd8835, %rd8831, 4294967295;
	mad.lo.s64 	%rd8836, %rd8835, %rd8834, %rd8832;
	xor.b64  	%rd8837, %rd8836, %rd8824;
	mov.b64 	{%r4130, %r4131}, %rd8837;
	shf.l.wrap.b32 	%r4132, %r4131, %r4130, 16;
	shf.l.wrap.b32 	%r4133, %r4130, %r4131, 16;
	mov.b64 	%rd8838, {%r4133, %r4132};
	add.s64 	%rd8839, %rd8838, %rd8829;
	shl.b64 	%rd8840, %rd8829, 1;
	and.b64  	%rd8841, %rd8840, 8589934590;
	and.b64  	%rd8842, %rd8838, 4294967295;
	mad.lo.s64 	%rd8843, %rd8842, %rd8841, %rd8839;
	xor.b64  	%rd8844, %rd8843, %rd8831;
	mov.b64 	{%r4134, %r4135}, %rd8844;
	shf.l.wrap.b32 	%r4136, %r4134, %r4135, 1;
	shf.l.wrap.b32 	%r4137, %r4135, %r4134, 1;
	mov.b64 	%rd8845, {%r4137, %r4136};
	add.s64 	%rd8846, %rd8791, %rd8755;
	shl.b64 	%rd8847, %rd8755, 1;
	and.b64  	%rd8848, %rd8847, 8589934590;
	and.b64  	%rd8849, %rd8791, 4294967295;
	mad.lo.s64 	%rd8850, %rd8848, %rd8849, %rd8846;
	xor.b64  	%rd8851, %rd8850, %rd8838;
	mov.b64 	{%r4138, %r4139}, %rd8851;
	mov.b64 	%rd8852, {%r4139, %r4138};
	add.s64 	%rd8853, %rd8852, %rd8816;
	shl.b64 	%rd8854, %rd8816, 1;
	and.b64  	%rd8855, %rd8854, 8589934590;
	and.b64  	%rd8856, %rd8852, 4294967295;
	mad.lo.s64 	%rd8857, %rd8855, %rd8856, %rd8853;
	xor.b64  	%rd8858, %rd8857, %rd8791;
	mov.b64 	{%r4140, %r4141}, %rd8858;
	shf.l.wrap.b32 	%r4142, %r4141, %r4140, 8;
	shf.l.wrap.b32 	%r4143, %r4140, %r4141, 8;
	mov.b64 	%rd8859, {%r4143, %r4142};
	add.s64 	%rd8860, %rd8859, %rd8850;
	shl.b64 	%rd8861, %rd8850, 1;
	and.b64  	%rd8862, %rd8861, 8589934590;
	and.b64  	%rd8863, %rd8859, 4294967295;
	mad.lo.s64 	%rd8864, %rd8863, %rd8862, %rd8860;
	xor.b64  	%rd8865, %rd8864, %rd8852;
	mov.b64 	{%r4144, %r4145}, %rd8865;
	shf.l.wrap.b32 	%r4146, %r4145, %r4144, 16;
	shf.l.wrap.b32 	%r4147, %r4144, %r4145, 16;
	mov.b64 	%rd8866, {%r4147, %r4146};
	add.s64 	%rd8867, %rd8866, %rd8857;
	shl.b64 	%rd8868, %rd8857, 1;
	and.b64  	%rd8869, %rd8868, 8589934590;
	and.b64  	%rd8870, %rd8866, 4294967295;
	mad.lo.s64 	%rd8871, %rd8870, %rd8869, %rd8867;
	xor.b64  	%rd8872, %rd8871, %rd8859;
	mov.b64 	{%r4148, %r4149}, %rd8872;
	shf.l.wrap.b32 	%r4150, %r4148, %r4149, 1;
	shf.l.wrap.b32 	%r4151, %r4149, %r4148, 1;
	mov.b64 	%rd8873, {%r4151, %r4150};
	add.s64 	%rd8874, %rd8818, %rd8782;
	shl.b64 	%rd8875, %rd8782, 1;
	and.b64  	%rd8876, %rd8875, 8589934590;
	and.b64  	%rd8877, %rd8818, 4294967295;
	mad.lo.s64 	%rd8878, %rd8876, %rd8877, %rd8874;
	xor.b64  	%rd8879, %rd8878, %rd8757;
	mov.b64 	{%r4152, %r4153}, %rd8879;
	mov.b64 	%rd8880, {%r4153, %r4152};
	add.s64 	%rd8881, %rd8880, %rd8843;
	shl.b64 	%rd8882, %rd8843, 1;
	and.b64  	%rd8883, %rd8882, 8589934590;
	and.b64  	%rd8884, %rd8880, 4294967295;
	mad.lo.s64 	%rd8885, %rd8883, %rd8884, %rd8881;
	xor.b64  	%rd8886, %rd8885, %rd8818;
	mov.b64 	{%r4154, %r4155}, %rd8886;
	shf.l.wrap.b32 	%r4156, %r4155, %r4154, 8;
	shf.l.wrap.b32 	%r4157, %r4154, %r4155, 8;
	mov.b64 	%rd8887, {%r4157, %r4156};
	add.s64 	%rd8888, %rd8887, %rd8878;
	shl.b64 	%rd8889, %rd8878, 1;
	and.b64  	%rd8890, %rd8889, 8589934590;
	and.b64  	%rd8891, %rd8887, 4294967295;
	mad.lo.s64 	%rd8892, %rd8891, %rd8890, %rd8888;
	xor.b64  	%rd8893, %rd8892, %rd8880;
	mov.b64 	{%r4158, %r4159}, %rd8893;
	shf.l.wrap.b32 	%r4160, %r4159, %r4158, 16;
	shf.l.wrap.b32 	%r4161, %r4158, %r4159, 16;
	mov.b64 	%rd8894, {%r4161, %r4160};
	add.s64 	%rd8895, %rd8894, %rd8885;
	shl.b64 	%rd8896, %rd8885, 1;
	and.b64  	%rd8897, %rd8896, 8589934590;
	and.b64  	%rd8898, %rd8894, 4294967295;
	mad.lo.s64 	%rd8899, %rd8898, %rd8897, %rd8895;
	xor.b64  	%rd8900, %rd8899, %rd8887;
	mov.b64 	{%r4162, %r4163}, %rd8900;
	shf.l.wrap.b32 	%r4164, %r4162, %r4163, 1;
	shf.l.wrap.b32 	%r4165, %r4163, %r4162, 1;
	mov.b64 	%rd8901, {%r4165, %r4164};
	add.s64 	%rd8902, %rd8845, %rd8809;
	shl.b64 	%rd8903, %rd8809, 1;
	and.b64  	%rd8904, %rd8903, 8589934590;
	and.b64  	%rd8905, %rd8845, 4294967295;
	mad.lo.s64 	%rd8906, %rd8904, %rd8905, %rd8902;
	xor.b64  	%rd8907, %rd8906, %rd8784;
	mov.b64 	{%r4166, %r4167}, %rd8907;
	mov.b64 	%rd8908, {%r4167, %r4166};
	add.s64 	%rd8909, %rd8908, %rd8762;
	shl.b64 	%rd8910, %rd8762, 1;
	and.b64  	%rd8911, %rd8910, 8589934590;
	and.b64  	%rd8912, %rd8908, 4294967295;
	mad.lo.s64 	%rd8913, %rd8911, %rd8912, %rd8909;
	xor.b64  	%rd8914, %rd8913, %rd8845;
	mov.b64 	{%r4168, %r4169}, %rd8914;
	shf.l.wrap.b32 	%r4170, %r4169, %r4168, 8;
	shf.l.wrap.b32 	%r4171, %r4168, %r4169, 8;
	mov.b64 	%rd8915, {%r4171, %r4170};
	add.s64 	%rd8916, %rd8915, %rd8906;
	shl.b64 	%rd8917, %rd8906, 1;
	and.b64  	%rd8918, %rd8917, 8589934590;
	and.b64  	%rd8919, %rd8915, 4294967295;
	mad.lo.s64 	%rd8920, %rd8919, %rd8918, %rd8916;
	xor.b64  	%rd8921, %rd8920, %rd8908;
	mov.b64 	{%r4172, %r4173}, %rd8921;
	shf.l.wrap.b32 	%r4174, %r4173, %r4172, 16;
	shf.l.wrap.b32 	%r4175, %r4172, %r4173, 16;
	mov.b64 	%rd8922, {%r4175, %r4174};
	add.s64 	%rd8923, %rd8922, %rd8913;
	shl.b64 	%rd8924, %rd8913, 1;
	and.b64  	%rd8925, %rd8924, 8589934590;
	and.b64  	%rd8926, %rd8922, 4294967295;
	mad.lo.s64 	%rd8927, %rd8926, %rd8925, %rd8923;
	xor.b64  	%rd8928, %rd8927, %rd8915;
	mov.b64 	{%r4176, %r4177}, %rd8928;
	shf.l.wrap.b32 	%r4178, %r4176, %r4177, 1;
	shf.l.wrap.b32 	%r4179, %r4177, %r4176, 1;
	mov.b64 	%rd8929, {%r4179, %r4178};
	add.s64 	%rd8930, %rd8764, %rd8836;
	shl.b64 	%rd8931, %rd8836, 1;
	and.b64  	%rd8932, %rd8931, 8589934590;
	and.b64  	%rd8933, %rd8764, 4294967295;
	mad.lo.s64 	%rd8934, %rd8932, %rd8933, %rd8930;
	xor.b64  	%rd8935, %rd8934, %rd8811;
	mov.b64 	{%r4180, %r4181}, %rd8935;
	mov.b64 	%rd8936, {%r4181, %r4180};
	add.s64 	%rd8937, %rd8936, %rd8789;
	shl.b64 	%rd8938, %rd8789, 1;
	and.b64  	%rd8939, %rd8938, 8589934590;
	and.b64  	%rd8940, %rd8936, 4294967295;
	mad.lo.s64 	%rd8941, %rd8939, %rd8940, %rd8937;
	xor.b64  	%rd8942, %rd8941, %rd8764;
	mov.b64 	{%r4182, %r4183}, %rd8942;
	shf.l.wrap.b32 	%r4184, %r4183, %r4182, 8;
	shf.l.wrap.b32 	%r4185, %r4182, %r4183, 8;
	mov.b64 	%rd8943, {%r4185, %r4184};
	add.s64 	%rd8944, %rd8943, %rd8934;
	shl.b64 	%rd8945, %rd8934, 1;
	and.b64  	%rd8946, %rd8945, 8589934590;
	and.b64  	%rd8947, %rd8943, 4294967295;
	mad.lo.s64 	%rd8948, %rd8947, %rd8946, %rd8944;
	xor.b64  	%rd8949, %rd8948, %rd8936;
	mov.b64 	{%r4186, %r4187}, %rd8949;
	shf.l.wrap.b32 	%r4188, %r4187, %r4186, 16;
	shf.l.wrap.b32 	%r4189, %r4186, %r4187, 16;
	mov.b64 	%rd8950, {%r4189, %r4188};
	add.s64 	%rd8951, %rd8950, %rd8941;
	shl.b64 	%rd8952, %rd8941, 1;
	and.b64  	%rd8953, %rd8952, 8589934590;
	and.b64  	%rd8954, %rd8950, 4294967295;
	mad.lo.s64 	%rd8955, %rd8954, %rd8953, %rd8951;
	xor.b64  	%rd8956, %rd8955, %rd8943;
	mov.b64 	{%r4190, %r4191}, %rd8956;
	shf.l.wrap.b32 	%r4192, %r4190, %r4191, 1;
	shf.l.wrap.b32 	%r4193, %r4191, %r4190, 1;
	mov.b64 	%rd8957, {%r4193, %r4192};
	add.s64 	%rd8958, %rd6266, %rd5818;
	shl.b64 	%rd8959, %rd5818, 1;
	and.b64  	%rd8960, %rd8959, 8589934590;
	mad.lo.s64 	%rd8961, %rd8960, %rd6270, %rd8958;
	xor.b64  	%rd8962, %rd8961, %rd7162;
	mov.b64 	{%r4194, %r4195}, %rd8962;
	mov.b64 	%rd8963, {%r4195, %r4194};
	add.s64 	%rd8964, %rd8963, %rd6714;
	shl.b64 	%rd8965, %rd6714, 1;
	and.b64  	%rd8966, %rd8965, 8589934590;
	and.b64  	%rd8967, %rd8963, 4294967295;
	mad.lo.s64 	%rd8968, %rd8966, %rd8967, %rd8964;
	xor.b64  	%rd8969, %rd8968, %rd6266;
	mov.b64 	{%r4196, %r4197}, %rd8969;
	shf.l.wrap.b32 	%r4198, %r4197, %r4196, 8;
	shf.l.wrap.b32 	%r4199, %r4196, %r4197, 8;
	mov.b64 	%rd8970, {%r4199, %r4198};
	add.s64 	%rd8971, %rd8970, %rd8961;
	shl.b64 	%rd8972, %rd8961, 1;
	and.b64  	%rd8973, %rd8972, 8589934590;
	and.b64  	%rd8974, %rd8970, 4294967295;
	mad.lo.s64 	%rd8975, %rd8974, %rd8973, %rd8971;
	xor.b64  	%rd8976, %rd8975, %rd8963;
	mov.b64 	{%r4200, %r4201}, %rd8976;
	shf.l.wrap.b32 	%r4202, %r4201, %r4200, 16;
	shf.l.wrap.b32 	%r4203, %r4200, %r4201, 16;
	mov.b64 	%rd8977, {%r4203, %r4202};
	add.s64 	%rd8978, %rd8977, %rd8968;
	shl.b64 	%rd8979, %rd8968, 1;
	and.b64  	%rd8980, %rd8979, 8589934590;
	and.b64  	%rd8981, %rd8977, 4294967295;
	mad.lo.s64 	%rd8982, %rd8981, %rd8980, %rd8978;
	xor.b64  	%rd8983, %rd8982, %rd8970;
	mov.b64 	{%r4204, %r4205}, %rd8983;
	shf.l.wrap.b32 	%r4206, %r4204, %r4205, 1;
	shf.l.wrap.b32 	%r4207, %r4205, %r4204, 1;
	mov.b64 	%rd8984, {%r4207, %r4206};
	add.s64 	%rd8985, %rd6182, %rd5734;
	shl.b64 	%rd8986, %rd5734, 1;
	and.b64  	%rd8987, %rd8986, 8589934590;
	mad.lo.s64 	%rd8988, %rd8987, %rd6186, %rd8985;
	xor.b64  	%rd8989, %rd8988, %rd7078;
	mov.b64 	{%r4208, %r4209}, %rd8989;
	mov.b64 	%rd8990, {%r4209, %r4208};
	add.s64 	%rd8991, %rd8990, %rd6630;
	shl.b64 	%rd8992, %rd6630, 1;
	and.b64  	%rd8993, %rd8992, 8589934590;
	and.b64  	%rd8994, %rd8990, 4294967295;
	mad.lo.s64 	%rd8995, %rd8993, %rd8994, %rd8991;
	xor.b64  	%rd8996, %rd8995, %rd6182;
	mov.b64 	{%r4210, %r4211}, %rd8996;
	shf.l.wrap.b32 	%r4212, %r4211, %r4210, 8;
	shf.l.wrap.b32 	%r4213, %r4210, %r4211, 8;
	mov.b64 	%rd8997, {%r4213, %r4212};
	add.s64 	%rd8998, %rd8997, %rd8988;
	shl.b64 	%rd8999, %rd8988, 1;
	and.b64  	%rd9000, %rd8999, 8589934590;
	and.b64  	%rd9001, %rd8997, 4294967295;
	mad.lo.s64 	%rd9002, %rd9001, %rd9000, %rd8998;
	xor.b64  	%rd9003, %rd9002, %rd8990;
	mov.b64 	{%r4214, %r4215}, %rd9003;
	shf.l.wrap.b32 	%r4216, %r4215, %r4214, 16;
	shf.l.wrap.b32 	%r4217, %r4214, %r4215, 16;
	mov.b64 	%rd9004, {%r4217, %r4216};
	add.s64 	%rd9005, %rd9004, %rd8995;
	shl.b64 	%rd9006, %rd8995, 1;
	and.b64  	%rd9007, %rd9006, 8589934590;
	and.b64  	%rd9008, %rd9004, 4294967295;
	mad.lo.s64 	%rd9009, %rd9008, %rd9007, %rd9005;
	xor.b64  	%rd9010, %rd9009, %rd8997;
	mov.b64 	{%r4218, %r4219}, %rd9010;
	shf.l.wrap.b32 	%r4220, %r4218, %r4219, 1;
	shf.l.wrap.b32 	%r4221, %r4219, %r4218, 1;
	mov.b64 	%rd9011, {%r4221, %r4220};
	add.s64 	%rd9012, %rd6490, %rd6042;
	shl.b64 	%rd9013, %rd6042, 1;
	and.b64  	%rd9014, %rd9013, 8589934590;
	mad.lo.s64 	%rd9015, %rd9014, %rd6494, %rd9012;
	xor.b64  	%rd9016, %rd9015, %rd7386;
	mov.b64 	{%r4222, %r4223}, %rd9016;
	mov.b64 	%rd9017, {%r4223, %r4222};
	add.s64 	%rd9018, %rd9017, %rd6938;
	shl.b64 	%rd9019, %rd6938, 1;
	and.b64  	%rd9020, %rd9019, 8589934590;
	and.b64  	%rd9021, %rd9017, 4294967295;
	mad.lo.s64 	%rd9022, %rd9020, %rd9021, %rd9018;
	xor.b64  	%rd9023, %rd9022, %rd6490;
	mov.b64 	{%r4224, %r4225}, %rd9023;
	shf.l.wrap.b32 	%r4226, %r4225, %r4224, 8;
	shf.l.wrap.b32 	%r4227, %r4224, %r4225, 8;
	mov.b64 	%rd9024, {%r4227, %r4226};
	add.s64 	%rd9025, %rd9024, %rd9015;
	shl.b64 	%rd9026, %rd9015, 1;
	and.b64  	%rd9027, %rd9026, 8589934590;
	and.b64  	%rd9028, %rd9024, 4294967295;
	mad.lo.s64 	%rd9029, %rd9028, %rd9027, %rd9025;
	xor.b64  	%rd9030, %rd9029, %rd9017;
	mov.b64 	{%r4228, %r4229}, %rd9030;
	shf.l.wrap.b32 	%r4230, %r4229, %r4228, 16;
	shf.l.wrap.b32 	%r4231, %r4228, %r4229, 16;
	mov.b64 	%rd9031, {%r4231, %r4230};
	add.s64 	%rd9032, %rd9031, %rd9022;
	shl.b64 	%rd9033, %rd9022, 1;
	and.b64  	%rd9034, %rd9033, 8589934590;
	and.b64  	%rd9035, %rd9031, 4294967295;
	mad.lo.s64 	%rd9036, %rd9035, %rd9034, %rd9032;
	xor.b64  	%rd9037, %rd9036, %rd9024;
	mov.b64 	{%r4232, %r4233}, %rd9037;
	shf.l.wrap.b32 	%r4234, %r4232, %r4233, 1;
	shf.l.wrap.b32 	%r4235, %r4233, %r4232, 1;
	mov.b64 	%rd9038, {%r4235, %r4234};
	add.s64 	%rd9039, %rd6406, %rd5958;
	shl.b64 	%rd9040, %rd5958, 1;
	and.b64  	%rd9041, %rd9040, 8589934590;
	mad.lo.s64 	%rd9042, %rd9041, %rd6410, %rd9039;
	xor.b64  	%rd9043, %rd9042, %rd7302;
	mov.b64 	{%r4236, %r4237}, %rd9043;
	mov.b64 	%rd9044, {%r4237, %r4236};
	add.s64 	%rd9045, %rd9044, %rd6854;
	shl.b64 	%rd9046, %rd6854, 1;
	and.b64  	%rd9047, %rd9046, 8589934590;
	and.b64  	%rd9048, %rd9044, 4294967295;
	mad.lo.s64 	%rd9049, %rd9047, %rd9048, %rd9045;
	xor.b64  	%rd9050, %rd9049, %rd6406;
	mov.b64 	{%r4238, %r4239}, %rd9050;
	shf.l.wrap.b32 	%r4240, %r4239, %r4238, 8;
	shf.l.wrap.b32 	%r4241, %r4238, %r4239, 8;
	mov.b64 	%rd9051, {%r4241, %r4240};
	add.s64 	%rd9052, %rd9051, %rd9042;
	shl.b64 	%rd9053, %rd9042, 1;
	and.b64  	%rd9054, %rd9053, 8589934590;
	and.b64  	%rd9055, %rd9051, 4294967295;
	mad.lo.s64 	%rd9056, %rd9055, %rd9054, %rd9052;
	xor.b64  	%rd9057, %rd9056, %rd9044;
	mov.b64 	{%r4242, %r4243}, %rd9057;
	shf.l.wrap.b32 	%r4244, %r4243, %r4242, 16;
	shf.l.wrap.b32 	%r4245, %r4242, %r4243, 16;
	mov.b64 	%rd9058, {%r4245, %r4244};
	add.s64 	%rd9059, %rd9058, %rd9049;
	shl.b64 	%rd9060, %rd9049, 1;
	and.b64  	%rd9061, %rd9060, 8589934590;
	and.b64  	%rd9062, %rd9058, 4294967295;
	mad.lo.s64 	%rd9063, %rd9062, %rd9061, %rd9059;
	xor.b64  	%rd9064, %rd9063, %rd9051;
	mov.b64 	{%r4246, %r4247}, %rd9064;
	shf.l.wrap.b32 	%r4248, %r4246, %r4247, 1;
	shf.l.wrap.b32 	%r4249, %r4247, %r4246, 1;
	mov.b64 	%rd9065, {%r4249, %r4248};
	add.s64 	%rd9066, %rd9011, %rd8975;
	shl.b64 	%rd9067, %rd8975, 1;
	and.b64  	%rd9068, %rd9067, 8589934590;
	and.b64  	%rd9069, %rd9011, 4294967295;
	mad.lo.s64 	%rd9070, %rd9068, %rd9069, %rd9066;
	xor.b64  	%rd9071, %rd9070, %rd9058;
	mov.b64 	{%r4250, %r4251}, %rd9071;
	mov.b64 	%rd9072, {%r4251, %r4250};
	add.s64 	%rd9073, %rd9072, %rd9036;
	shl.b64 	%rd9074, %rd9036, 1;
	and.b64  	%rd9075, %rd9074, 8589934590;
	and.b64  	%rd9076, %rd9072, 4294967295;
	mad.lo.s64 	%rd9077, %rd9075, %rd9076, %rd9073;
	xor.b64  	%rd9078, %rd9077, %rd9011;
	mov.b64 	{%r4252, %r4253}, %rd9078;
	shf.l.wrap.b32 	%r4254, %r4253, %r4252, 8;
	shf.l.wrap.b32 	%r4255, %r4252, %r4253, 8;
	mov.b64 	%rd9079, {%r4255, %r4254};
	add.s64 	%rd9080, %rd9079, %rd9070;
	shl.b64 	%rd9081, %rd9070, 1;
	and.b64  	%rd9082, %rd9081, 8589934590;
	and.b64  	%rd9083, %rd9079, 4294967295;
	mad.lo.s64 	%rd9084, %rd9083, %rd9082, %rd9080;
	xor.b64  	%rd9085, %rd9084, %rd9072;
	mov.b64 	{%r4256, %r4257}, %rd9085;
	shf.l.wrap.b32 	%r4258, %r4257, %r4256, 16;
	shf.l.wrap.b32 	%r4259, %r4256, %r4257, 16;
	mov.b64 	%rd9086, {%r4259, %r4258};
	add.s64 	%rd9087, %rd9086, %rd9077;
	shl.b64 	%rd9088, %rd9077, 1;
	and.b64  	%rd9089, %rd9088, 8589934590;
	and.b64  	%rd9090, %rd9086, 4294967295;
	mad.lo.s64 	%rd9091, %rd9090, %rd9089, %rd9087;
	xor.b64  	%rd9092, %rd9091, %rd9079;
	mov.b64 	{%r4260, %r4261}, %rd9092;
	shf.l.wrap.b32 	%r4262, %r4260, %r4261, 1;
	shf.l.wrap.b32 	%r4263, %r4261, %r4260, 1;
	mov.b64 	%rd9093, {%r4263, %r4262};
	add.s64 	%rd9094, %rd9038, %rd9002;
	shl.b64 	%rd9095, %rd9002, 1;
	and.b64  	%rd9096, %rd9095, 8589934590;
	and.b64  	%rd9097, %rd9038, 4294967295;
	mad.lo.s64 	%rd9098, %rd9096, %rd9097, %rd9094;
	xor.b64  	%rd9099, %rd9098, %rd8977;
	mov.b64 	{%r4264, %r4265}, %rd9099;
	mov.b64 	%rd9100, {%r4265, %r4264};
	add.s64 	%rd9101, %rd9100, %rd9063;
	shl.b64 	%rd9102, %rd9063, 1;
	and.b64  	%rd9103, %rd9102, 8589934590;
	and.b64  	%rd9104, %rd9100, 4294967295;
	mad.lo.s64 	%rd9105, %rd9103, %rd9104, %rd9101;
	xor.b64  	%rd9106, %rd9105, %rd9038;
	mov.b64 	{%r4266, %r4267}, %rd9106;
	shf.l.wrap.b32 	%r4268, %r4267, %r4266, 8;
	shf.l.wrap.b32 	%r4269, %r4266, %r4267, 8;
	mov.b64 	%rd9107, {%r4269, %r4268};
	add.s64 	%rd9108, %rd9107, %rd9098;
	shl.b64 	%rd9109, %rd9098, 1;
	and.b64  	%rd9110, %rd9109, 8589934590;
	and.b64  	%rd9111, %rd9107, 4294967295;
	mad.lo.s64 	%rd9112, %rd9111, %rd9110, %rd9108;
	xor.b64  	%rd9113, %rd9112, %rd9100;
	mov.b64 	{%r4270, %r4271}, %rd9113;
	shf.l.wrap.b32 	%r4272, %r4271, %r4270, 16;
	shf.l.wrap.b32 	%r4273, %r4270, %r4271, 16;
	mov.b64 	%rd9114, {%r4273, %r4272};
	add.s64 	%rd9115, %rd9114, %rd9105;
	shl.b64 	%rd9116, %rd9105, 1;
	and.b64  	%rd9117, %rd9116, 8589934590;
	and.b64  	%rd9118, %rd9114, 4294967295;
	mad.lo.s64 	%rd9119, %rd9118, %rd9117, %rd9115;
	xor.b64  	%rd9120, %rd9119, %rd9107;
	mov.b64 	{%r4274, %r4275}, %rd9120;
	shf.l.wrap.b32 	%r4276, %r4274, %r4275, 1;
	shf.l.wrap.b32 	%r4277, %r4275, %r4274, 1;
	mov.b64 	%rd9121, {%r4277, %r4276};
	add.s64 	%rd9122, %rd9065, %rd9029;
	shl.b64 	%rd9123, %rd9029, 1;
	and.b64  	%rd9124, %rd9123, 8589934590;
	and.b64  	%rd9125, %rd9065, 4294967295;
	mad.lo.s64 	%rd9126, %rd9124, %rd9125, %rd9122;
	xor.b64  	%rd9127, %rd9126, %rd9004;
	mov.b64 	{%r4278, %r4279}, %rd9127;
	mov.b64 	%rd9128, {%r4279, %r4278};
	add.s64 	%rd9129, %rd9128, %rd8982;
	shl.b64 	%rd9130, %rd8982, 1;
	and.b64  	%rd9131, %rd9130, 8589934590;
	and.b64  	%rd9132, %rd9128, 4294967295;
	mad.lo.s64 	%rd9133, %rd9131, %rd9132, %rd9129;
	xor.b64  	%rd9134, %rd9133, %rd9065;
	mov.b64 	{%r4280, %r4281}, %rd9134;
	shf.l.wrap.b32 	%r4282, %r4281, %r4280, 8;
	shf.l.wrap.b32 	%r4283, %r4280, %r4281, 8;
	mov.b64 	%rd9135, {%r4283, %r4282};
	add.s64 	%rd9136, %rd9135, %rd9126;
	shl.b64 	%rd9137, %rd9126, 1;
	and.b64  	%rd9138, %rd9137, 8589934590;
	and.b64  	%rd9139, %rd9135, 4294967295;
	mad.lo.s64 	%rd9140, %rd9139, %rd9138, %rd9136;
	xor.b64  	%rd9141, %rd9140, %rd9128;
	mov.b64 	{%r4284, %r4285}, %rd9141;
	shf.l.wrap.b32 	%r4286, %r4285, %r4284, 16;
	shf.l.wrap.b32 	%r4287, %r4284, %r4285, 16;
	mov.b64 	%rd9142, {%r4287, %r4286};
	add.s64 	%rd9143, %rd9142, %rd9133;
	shl.b64 	%rd9144, %rd9133, 1;
	and.b64  	%rd9145, %rd9144, 8589934590;
	and.b64  	%rd9146, %rd9142, 4294967295;
	mad.lo.s64 	%rd9147, %rd9146, %rd9145, %rd9143;
	xor.b64  	%rd9148, %rd9147, %rd9135;
	mov.b64 	{%r4288, %r4289}, %rd9148;
	shf.l.wrap.b32 	%r4290, %r4288, %r4289, 1;
	shf.l.wrap.b32 	%r4291, %r4289, %r4288, 1;
	mov.b64 	%rd9149, {%r4291, %r4290};
	add.s64 	%rd9150, %rd8984, %rd9056;
	shl.b64 	%rd9151, %rd9056, 1;
	and.b64  	%rd9152, %rd9151, 8589934590;
	and.b64  	%rd9153, %rd8984, 4294967295;
	mad.lo.s64 	%rd9154, %rd9152, %rd9153, %rd9150;
	xor.b64  	%rd9155, %rd9154, %rd9031;
	mov.b64 	{%r4292, %r4293}, %rd9155;
	mov.b64 	%rd9156, {%r4293, %r4292};
	add.s64 	%rd9157, %rd9156, %rd9009;
	shl.b64 	%rd9158, %rd9009, 1;
	and.b64  	%rd9159, %rd9158, 8589934590;
	and.b64  	%rd9160, %rd9156, 4294967295;
	mad.lo.s64 	%rd9161, %rd9159, %rd9160, %rd9157;
	xor.b64  	%rd9162, %rd9161, %rd8984;
	mov.b64 	{%r4294, %r4295}, %rd9162;
	shf.l.wrap.b32 	%r4296, %r4295, %r4294, 8;
	shf.l.wrap.b32 	%r4297, %r4294, %r4295, 8;
	mov.b64 	%rd9163, {%r4297, %r4296};
	add.s64 	%rd9164, %rd9163, %rd9154;
	shl.b64 	%rd9165, %rd9154, 1;
	and.b64  	%rd9166, %rd9165, 8589934590;
	and.b64  	%rd9167, %rd9163, 4294967295;
	mad.lo.s64 	%rd9168, %rd9167, %rd9166, %rd9164;
	xor.b64  	%rd9169, %rd9168, %rd9156;
	mov.b64 	{%r4298, %r4299}, %rd9169;
	shf.l.wrap.b32 	%r4300, %r4299, %r4298, 16;
	shf.l.wrap.b32 	%r4301, %r4298, %r4299, 16;
	mov.b64 	%rd9170, {%r4301, %r4300};
	add.s64 	%rd9171, %rd9170, %rd9161;
	shl.b64 	%rd9172, %rd9161, 1;
	and.b64  	%rd9173, %rd9172, 8589934590;
	and.b64  	%rd9174, %rd9170, 4294967295;
	mad.lo.s64 	%rd9175, %rd9174, %rd9173, %rd9171;
	xor.b64  	%rd9176, %rd9175, %rd9163;
	mov.b64 	{%r4302, %r4303}, %rd9176;
	shf.l.wrap.b32 	%r4304, %r4302, %r4303, 1;
	shf.l.wrap.b32 	%r4305, %r4303, %r4302, 1;
	mov.b64 	%rd9177, {%r4305, %r4304};
	xor.b64  	%rd49, %rd5220, %rd7524;
	xor.b64  	%rd50, %rd5223, %rd7552;
	xor.b64  	%rd51, %rd5226, %rd7748;
	xor.b64  	%rd52, %rd5229, %rd7776;
	xor.b64  	%rd53, %rd5232, %rd7972;
	xor.b64  	%rd54, %rd5235, %rd8000;
	xor.b64  	%rd55, %rd5238, %rd8196;
	xor.b64  	%rd56, %rd5241, %rd8224;
	xor.b64  	%rd57, %rd5244, %rd8420;
	xor.b64  	%rd58, %rd5247, %rd8448;
	xor.b64  	%rd59, %rd5250, %rd8644;
	xor.b64  	%rd60, %rd5253, %rd8672;
	xor.b64  	%rd61, %rd5256, %rd8864;
	xor.b64  	%rd62, %rd5259, %rd8892;
	xor.b64  	%rd63, %rd5262, %rd9084;
	xor.b64  	%rd64, %rd5265, %rd9112;
	xor.b64  	%rd65, %rd5268, %rd7580;
	xor.b64  	%rd66, %rd5271, %rd7608;
	xor.b64  	%rd67, %rd5274, %rd7804;
	xor.b64  	%rd68, %rd5277, %rd7832;
	xor.b64  	%rd69, %rd5280, %rd8028;
	xor.b64  	%rd70, %rd5283, %rd8056;
	xor.b64  	%rd71, %rd5286, %rd8252;
	xor.b64  	%rd72, %rd5289, %rd8280;
	xor.b64  	%rd73, %rd5292, %rd8476;
	xor.b64  	%rd74, %rd5295, %rd8504;
	xor.b64  	%rd75, %rd5298, %rd8700;
	xor.b64  	%rd76, %rd5301, %rd8728;
	xor.b64  	%rd77, %rd5304, %rd8920;
	xor.b64  	%rd78, %rd5307, %rd8948;
	xor.b64  	%rd79, %rd5310, %rd9140;
	xor.b64  	%rd80, %rd5313, %rd9168;
	xor.b64  	%rd81, %rd5316, %rd7617;
	xor.b64  	%rd82, %rd5319, %rd7533;
	xor.b64  	%rd83, %rd5322, %rd7841;
	xor.b64  	%rd84, %rd5325, %rd7757;
	xor.b64  	%rd85, %rd5328, %rd8065;
	xor.b64  	%rd86, %rd5331, %rd7981;
	xor.b64  	%rd87, %rd5334, %rd8289;
	xor.b64  	%rd88, %rd5337, %rd8205;
	xor.b64  	%rd89, %rd5340, %rd8513;
	xor.b64  	%rd90, %rd5343, %rd8429;
	xor.b64  	%rd91, %rd5346, %rd8737;
	xor.b64  	%rd92, %rd5349, %rd8653;
	xor.b64  	%rd93, %rd5352, %rd8957;
	xor.b64  	%rd94, %rd5355, %rd8873;
	xor.b64  	%rd95, %rd5358, %rd9177;
	xor.b64  	%rd96, %rd5361, %rd9093;
	xor.b64  	%rd97, %rd5364, %rd7561;
	xor.b64  	%rd98, %rd5367, %rd7589;
	xor.b64  	%rd99, %rd5370, %rd7785;
	xor.b64  	%rd100, %rd5373, %rd7813;
	xor.b64  	%rd101, %rd5376, %rd8009;
	xor.b64  	%rd102, %rd5379, %rd8037;
	xor.b64  	%rd103, %rd5382, %rd8233;
	xor.b64  	%rd104, %rd5385, %rd8261;
	xor.b64  	%rd105, %rd5388, %rd8457;
	xor.b64  	%rd106, %rd5391, %rd8485;
	xor.b64  	%rd107, %rd5394, %rd8681;
	xor.b64  	%rd108, %rd5397, %rd8709;
	xor.b64  	%rd109, %rd5400, %rd8901;
	xor.b64  	%rd110, %rd5403, %rd8929;
	xor.b64  	%rd111, %rd5406, %rd9121;
	xor.b64  	%rd112, %rd5409, %rd9149;
	xor.b64  	%rd113, %rd5412, %rd7587;
	xor.b64  	%rd114, %rd5415, %rd7615;
	xor.b64  	%rd115, %rd5418, %rd7811;
	xor.b64  	%rd116, %rd5421, %rd7839;
	xor.b64  	%rd117, %rd5424, %rd8035;
	xor.b64  	%rd118, %rd5427, %rd8063;
	xor.b64  	%rd119, %rd5430, %rd8259;
	xor.b64  	%rd120, %rd5433, %rd8287;
	xor.b64  	%rd121, %rd5436, %rd8483;
	xor.b64  	%rd122, %rd5439, %rd8511;
	xor.b64  	%rd123, %rd5442, %rd8707;
	xor.b64  	%rd124, %rd5445, %rd8735;
	xor.b64  	%rd125, %rd5448, %rd8927;
	xor.b64  	%rd126, %rd5451, %rd8955;
	xor.b64  	%rd127, %rd5454, %rd9147;
	xor.b64  	%rd128, %rd5457, %rd9175;
	xor.b64  	%rd129, %rd5460, %rd7531;
	xor.b64  	%rd130, %rd5463, %rd7559;
	xor.b64  	%rd131, %rd5466, %rd7755;
	xor.b64  	%rd132, %rd5469, %rd7783;
	xor.b64  	%rd133, %rd5472, %rd7979;
	xor.b64  	%rd134, %rd5475, %rd8007;
	xor.b64  	%rd135, %rd5478, %rd8203;
	xor.b64  	%rd136, %rd5481, %rd8231;
	xor.b64  	%rd137, %rd5484, %rd8427;
	xor.b64  	%rd138, %rd5487, %rd8455;
	xor.b64  	%rd139, %rd5490, %rd8651;
	xor.b64  	%rd140, %rd5493, %rd8679;
	xor.b64  	%rd141, %rd5496, %rd8871;
	xor.b64  	%rd142, %rd5499, %rd8899;
	xor.b64  	%rd143, %rd5502, %rd9091;
	xor.b64  	%rd144, %rd5505, %rd9119;
	xor.b64  	%rd145, %rd5508, %rd7554;
	xor.b64  	%rd146, %rd5511, %rd7582;
	xor.b64  	%rd147, %rd5514, %rd7778;
	xor.b64  	%rd148, %rd5517, %rd7806;
	xor.b64  	%rd149, %rd5520, %rd8002;
	xor.b64  	%rd150, %rd5523, %rd8030;
	xor.b64  	%rd151, %rd5526, %rd8226;
	xor.b64  	%rd152, %rd5529, %rd8254;
	xor.b64  	%rd153, %rd5532, %rd8450;
	xor.b64  	%rd154, %rd5535, %rd8478;
	xor.b64  	%rd155, %rd5538, %rd8674;
	xor.b64  	%rd156, %rd5541, %rd8702;
	xor.b64  	%rd157, %rd5544, %rd8894;
	xor.b64  	%rd158, %rd5547, %rd8922;
	xor.b64  	%rd159, %rd5550, %rd9114;
	xor.b64  	%rd160, %rd5553, %rd9142;
	xor.b64  	%rd161, %rd5556, %rd7610;
	xor.b64  	%rd162, %rd5559, %rd7526;
	xor.b64  	%rd163, %rd5562, %rd7834;
	xor.b64  	%rd164, %rd5565, %rd7750;
	xor.b64  	%rd165, %rd5568, %rd8058;
	xor.b64  	%rd166, %rd5571, %rd7974;
	xor.b64  	%rd167, %rd5574, %rd8282;
	xor.b64  	%rd168, %rd5577, %rd8198;
	xor.b64  	%rd169, %rd5580, %rd8506;
	xor.b64  	%rd170, %rd5583, %rd8422;
	xor.b64  	%rd171, %rd5586, %rd8730;
	xor.b64  	%rd172, %rd5589, %rd8646;
	xor.b64  	%rd173, %rd5592, %rd8950;
	xor.b64  	%rd174, %rd5595, %rd8866;
	xor.b64  	%rd175, %rd5598, %rd9170;
	xor.b64  	%rd176, %rd5601, %rd9086;
	@%p19 bra 	$L__BB0_23;
	mul.wide.u32 	%rd9437, %r10, 128;
	shl.b64 	%rd9438, %rd9437, 3;
	add.s64 	%rd9439, %rd2, %rd9438;
	st.global.u64 	[%rd9439], %rd49;
	st.global.u64 	[%rd9439+8], %rd50;
	st.global.u64 	[%rd9439+16], %rd51;
	st.global.u64 	[%rd9439+24], %rd52;
	st.global.u64 	[%rd9439+32], %rd53;
	st.global.u64 	[%rd9439+40], %rd54;
	st.global.u64 	[%rd9439+48], %rd55;
	st.global.u64 	[%rd9439+56], %rd56;
	st.global.u64 	[%rd9439+64], %rd57;
	st.global.u64 	[%rd9439+72], %rd58;
	st.global.u64 	[%rd9439+80], %rd59;
	st.global.u64 	[%rd9439+88], %rd60;
	st.global.u64 	[%rd9439+96], %rd61;
	st.global.u64 	[%rd9439+104], %rd62;
	st.global.u64 	[%rd9439+112], %rd63;
	st.global.u64 	[%rd9439+120], %rd64;
	st.global.u64 	[%rd9439+128], %rd65;
	st.global.u64 	[%rd9439+136], %rd66;
	st.global.u64 	[%rd9439+144], %rd67;
	st.global.u64 	[%rd9439+152], %rd68;
	st.global.u64 	[%rd9439+160], %rd69;
	st.global.u64 	[%rd9439+168], %rd70;
	st.global.u64 	[%rd9439+176], %rd71;
	st.global.u64 	[%rd9439+184], %rd72;
	st.global.u64 	[%rd9439+192], %rd73;
	st.global.u64 	[%rd9439+200], %rd74;
	st.global.u64 	[%rd9439+208], %rd75;
	st.global.u64 	[%rd9439+216], %rd76;
	st.global.u64 	[%rd9439+224], %rd77;
	st.global.u64 	[%rd9439+232], %rd78;
	st.global.u64 	[%rd9439+240], %rd79;
	st.global.u64 	[%rd9439+248], %rd80;
	st.global.u64 	[%rd9439+256], %rd81;
	st.global.u64 	[%rd9439+264], %rd82;
	st.global.u64 	[%rd9439+272], %rd83;
	st.global.u64 	[%rd9439+280], %rd84;
	st.global.u64 	[%rd9439+288], %rd85;
	st.global.u64 	[%rd9439+296], %rd86;
	st.global.u64 	[%rd9439+304], %rd87;
	st.global.u64 	[%rd9439+312], %rd88;
	st.global.u64 	[%rd9439+320], %rd89;
	st.global.u64 	[%rd9439+328], %rd90;
	st.global.u64 	[%rd9439+336], %rd91;
	st.global.u64 	[%rd9439+344], %rd92;
	st.global.u64 	[%rd9439+352], %rd93;
	st.global.u64 	[%rd9439+360], %rd94;
	st.global.u64 	[%rd9439+368], %rd95;
	st.global.u64 	[%rd9439+376], %rd96;
	st.global.u64 	[%rd9439+384], %rd97;
	st.global.u64 	[%rd9439+392], %rd98;
	st.global.u64 	[%rd9439+400], %rd99;
	st.global.u64 	[%rd9439+408], %rd100;
	st.global.u64 	[%rd9439+416], %rd101;
	st.global.u64 	[%rd9439+424], %rd102;
	st.global.u64 	[%rd9439+432], %rd103;
	st.global.u64 	[%rd9439+440], %rd104;
	st.global.u64 	[%rd9439+448], %rd105;
	st.global.u64 	[%rd9439+456], %rd106;
	st.global.u64 	[%rd9439+464], %rd107;
	st.global.u64 	[%rd9439+472], %rd108;
	st.global.u64 	[%rd9439+480], %rd109;
	st.global.u64 	[%rd9439+488], %rd110;
	st.global.u64 	[%rd9439+496], %rd111;
	st.global.u64 	[%rd9439+504], %rd112;
	st.global.u64 	[%rd9439+512], %rd113;
	st.global.u64 	[%rd9439+520], %rd114;
	st.global.u64 	[%rd9439+528], %rd115;
	st.global.u64 	[%rd9439+536], %rd116;
	st.global.u64 	[%rd9439+544], %rd117;
	st.global.u64 	[%rd9439+552], %rd118;
	st.global.u64 	[%rd9439+560], %rd119;
	st.global.u64 	[%rd9439+568], %rd120;
	st.global.u64 	[%rd9439+576], %rd121;
	st.global.u64 	[%rd9439+584], %rd122;
	st.global.u64 	[%rd9439+592], %rd123;
	st.global.u64 	[%rd9439+600], %rd124;
	st.global.u64 	[%rd9439+608], %rd125;
	st.global.u64 	[%rd9439+616], %rd126;
	st.global.u64 	[%rd9439+624], %rd127;
	st.global.u64 	[%rd9439+632], %rd128;
	st.global.u64 	[%rd9439+640], %rd129;
	st.global.u64 	[%rd9439+648], %rd130;
	st.global.u64 	[%rd9439+656], %rd131;
	st.global.u64 	[%rd9439+664], %rd132;
	st.global.u64 	[%rd9439+672], %rd133;
	st.global.u64 	[%rd9439+680], %rd134;
	st.global.u64 	[%rd9439+688], %rd135;
	st.global.u64 	[%rd9439+696], %rd136;
	st.global.u64 	[%rd9439+704], %rd137;
	st.global.u64 	[%rd9439+712], %rd138;
	st.global.u64 	[%rd9439+720], %rd139;
	st.global.u64 	[%rd9439+728], %rd140;
	st.global.u64 	[%rd9439+736], %rd141;
	st.global.u64 	[%rd9439+744], %rd142;
	st.global.u64 	[%rd9439+752], %rd143;
	st.global.u64 	[%rd9439+760], %rd144;
	st.global.u64 	[%rd9439+768], %rd145;
	st.global.u64 	[%rd9439+776], %rd146;
	st.global.u64 	[%rd9439+784], %rd147;
	st.global.u64 	[%rd9439+792], %rd148;
	st.global.u64 	[%rd9439+800], %rd149;
	st.global.u64 	[%rd9439+808], %rd150;
	st.global.u64 	[%rd9439+816], %rd151;
	st.global.u64 	[%rd9439+824], %rd152;
	st.global.u64 	[%rd9439+832], %rd153;
	st.global.u64 	[%rd9439+840], %rd154;
	st.global.u64 	[%rd9439+848], %rd155;
	st.global.u64 	[%rd9439+856], %rd156;
	st.global.u64 	[%rd9439+864], %rd157;
	st.global.u64 	[%rd9439+872], %rd158;
	st.global.u64 	[%rd9439+880], %rd159;
	st.global.u64 	[%rd9439+888], %rd160;
	st.global.u64 	[%rd9439+896], %rd161;
	st.global.u64 	[%rd9439+904], %rd162;
	st.global.u64 	[%rd9439+912], %rd163;
	st.global.u64 	[%rd9439+920], %rd164;
	st.global.u64 	[%rd9439+928], %rd165;
	st.global.u64 	[%rd9439+936], %rd166;
	st.global.u64 	[%rd9439+944], %rd167;
	st.global.u64 	[%rd9439+952], %rd168;
	st.global.u64 	[%rd9439+960], %rd169;
	st.global.u64 	[%rd9439+968], %rd170;
	st.global.u64 	[%rd9439+976], %rd171;
	st.global.u64 	[%rd9439+984], %rd172;
	st.global.u64 	[%rd9439+992], %rd173;
	st.global.u64 	[%rd9439+1000], %rd174;
	st.global.u64 	[%rd9439+1008], %rd175;
	st.global.u64 	[%rd9439+1016], %rd176;
	bra.uni 	$L__BB0_24;
$L__BB0_23:
	mul.wide.u32 	%rd9178, %r10, 128;
	shl.b64 	%rd9179, %rd9178, 3;
	add.s64 	%rd9180, %rd2, %rd9179;
	ld.global.u64 	%rd9181, [%rd9180];
	xor.b64  	%rd9182, %rd9181, %rd49;
	st.global.u64 	[%rd9180], %rd9182;
	ld.global.u64 	%rd9183, [%rd9180+8];
	xor.b64  	%rd9184, %rd9183, %rd50;
	st.global.u64 	[%rd9180+8], %rd9184;
	ld.global.u64 	%rd9185, [%rd9180+16];
	xor.b64  	%rd9186, %rd9185, %rd51;
	st.global.u64 	[%rd9180+16], %rd9186;
	ld.global.u64 	%rd9187, [%rd9180+24];
	xor.b64  	%rd9188, %rd9187, %rd52;
	st.global.u64 	[%rd9180+24], %rd9188;
	ld.global.u64 	%rd9189, [%rd9180+32];
	xor.b64  	%rd9190, %rd9189, %rd53;
	st.global.u64 	[%rd9180+32], %rd9190;
	ld.global.u64 	%rd9191, [%rd9180+40];
	xor.b64  	%rd9192, %rd9191, %rd54;
	st.global.u64 	[%rd9180+40], %rd9192;
	ld.global.u64 	%rd9193, [%rd9180+48];
	xor.b64  	%rd9194, %rd9193, %rd55;
	st.global.u64 	[%rd9180+48], %rd9194;
	ld.global.u64 	%rd9195, [%rd9180+56];
	xor.b64  	%rd9196, %rd9195, %rd56;
	st.global.u64 	[%rd9180+56], %rd9196;
	ld.global.u64 	%rd9197, [%rd9180+64];
	xor.b64  	%rd9198, %rd9197, %rd57;
	st.global.u64 	[%rd9180+64], %rd9198;
	ld.global.u64 	%rd9199, [%rd9180+72];
	xor.b64  	%rd9200, %rd9199, %rd58;
	st.global.u64 	[%rd9180+72], %rd9200;
	ld.global.u64 	%rd9201, [%rd9180+80];
	xor.b64  	%rd9202, %rd9201, %rd59;
	st.global.u64 	[%rd9180+80], %rd9202;
	ld.global.u64 	%rd9203, [%rd9180+88];
	xor.b64  	%rd9204, %rd9203, %rd60;
	st.global.u64 	[%rd9180+88], %rd9204;
	ld.global.u64 	%rd9205, [%rd9180+96];
	xor.b64  	%rd9206, %rd9205, %rd61;
	st.global.u64 	[%rd9180+96], %rd9206;
	ld.global.u64 	%rd9207, [%rd9180+104];
	xor.b64  	%rd9208, %rd9207, %rd62;
	st.global.u64 	[%rd9180+104], %rd9208;
	ld.global.u64 	%rd9209, [%rd9180+112];
	xor.b64  	%rd9210, %rd9209, %rd63;
	st.global.u64 	[%rd9180+112], %rd9210;
	ld.global.u64 	%rd9211, [%rd9180+120];
	xor.b64  	%rd9212, %rd9211, %rd64;
	st.global.u64 	[%rd9180+120], %rd9212;
	ld.global.u64 	%rd9213, [%rd9180+128];
	xor.b64  	%rd9214, %rd9213, %rd65;
	st.global.u64 	[%rd9180+128], %rd9214;
	ld.global.u64 	%rd9215, [%rd9180+136];
	xor.b64  	%rd9216, %rd9215, %rd66;
	st.global.u64 	[%rd9180+136], %rd9216;
	ld.global.u64 	%rd9217, [%rd9180+144];
	xor.b64  	%rd9218, %rd9217, %rd67;
	st.global.u64 	[%rd9180+144], %rd9218;
	ld.global.u64 	%rd9219, [%rd9180+152];
	xor.b64  	%rd9220, %rd9219, %rd68;
	st.global.u64 	[%rd9180+152], %rd9220;
	ld.global.u64 	%rd9221, [%rd9180+160];
	xor.b64  	%rd9222, %rd9221, %rd69;
	st.global.u64 	[%rd9180+160], %rd9222;
	ld.global.u64 	%rd9223, [%rd9180+168];
	xor.b64  	%rd9224, %rd9223, %rd70;
	st.global.u64 	[%rd9180+168], %rd9224;
	ld.global.u64 	%rd9225, [%rd9180+176];
	xor.b64  	%rd9226, %rd9225, %rd71;
	st.global.u64 	[%rd9180+176], %rd9226;
	ld.global.u64 	%rd9227, [%rd9180+184];
	xor.b64  	%rd9228, %rd9227, %rd72;
	st.global.u64 	[%rd9180+184], %rd9228;
	ld.global.u64 	%rd9229, [%rd9180+192];
	xor.b64  	%rd9230, %rd9229, %rd73;
	st.global.u64 	[%rd9180+192], %rd9230;
	ld.global.u64 	%rd9231, [%rd9180+200];
	xor.b64  	%rd9232, %rd9231, %rd74;
	st.global.u64 	[%rd9180+200], %rd9232;
	ld.global.u64 	%rd9233, [%rd9180+208];
	xor.b64  	%rd9234, %rd9233, %rd75;
	st.global.u64 	[%rd9180+208], %rd9234;
	ld.global.u64 	%rd9235, [%rd9180+216];
	xor.b64  	%rd9236, %rd9235, %rd76;
	st.global.u64 	[%rd9180+216], %rd9236;
	ld.global.u64 	%rd9237, [%rd9180+224];
	xor.b64  	%rd9238, %rd9237, %rd77;
	st.global.u64 	[%rd9180+224], %rd9238;
	ld.global.u64 	%rd9239, [%rd9180+232];
	xor.b64  	%rd9240, %rd9239, %rd78;
	st.global.u64 	[%rd9180+232], %rd9240;
	ld.global.u64 	%rd9241, [%rd9180+240];
	xor.b64  	%rd9242, %rd9241, %rd79;
	st.global.u64 	[%rd9180+240], %rd9242;
	ld.global.u64 	%rd9243, [%rd9180+248];
	xor.b64  	%rd9244, %rd9243, %rd80;
	st.global.u64 	[%rd9180+248], %rd9244;
	ld.global.u64 	%rd9245, [%rd9180+256];
	xor.b64  	%rd9246, %rd9245, %rd81;
	st.global.u64 	[%rd9180+256], %rd9246;
	ld.global.u64 	%rd9247, [%rd9180+264];
	xor.b64  	%rd9248, %rd9247, %rd82;
	st.global.u64 	[%rd9180+264], %rd9248;
	ld.global.u64 	%rd9249, [%rd9180+272];
	xor.b64  	%rd9250, %rd9249, %rd83;
	st.global.u64 	[%rd9180+272], %rd9250;
	ld.global.u64 	%rd9251, [%rd9180+280];
	xor.b64  	%rd9252, %rd9251, %rd84;
	st.global.u64 	[%rd9180+280], %rd9252;
	ld.global.u64 	%rd9253, [%rd9180+288];
	xor.b64  	%rd9254, %rd9253, %rd85;
	st.global.u64 	[%rd9180+288], %rd9254;
	ld.global.u64 	%rd9255, [%rd9180+296];
	xor.b64  	%rd9256, %rd9255, %rd86;
	st.global.u64 	[%rd9180+296], %rd9256;
	ld.global.u64 	%rd9257, [%rd9180+304];
	xor.b64  	%rd9258, %rd9257, %rd87;
	st.global.u64 	[%rd9180+304], %rd9258;
	ld.global.u64 	%rd9259, [%rd9180+312];
	xor.b64  	%rd9260, %rd9259, %rd88;
	st.global.u64 	[%rd9180+312], %rd9260;
	ld.global.u64 	%rd9261, [%rd9180+320];
	xor.b64  	%rd9262, %rd9261, %rd89;
	st.global.u64 	[%rd9180+320], %rd9262;
	ld.global.u64 	%rd9263, [%rd9180+328];
	xor.b64  	%rd9264, %rd9263, %rd90;
	st.global.u64 	[%rd9180+328], %rd9264;
	ld.global.u64 	%rd9265, [%rd9180+336];
	xor.b64  	%rd9266, %rd9265, %rd91;
	st.global.u64 	[%rd9180+336], %rd9266;
	ld.global.u64 	%rd9267, [%rd9180+344];
	xor.b64  	%rd9268, %rd9267, %rd92;
	st.global.u64 	[%rd9180+344], %rd9268;
	ld.global.u64 	%rd9269, [%rd9180+352];
	xor.b64  	%rd9270, %rd9269, %rd93;
	st.global.u64 	[%rd9180+352], %rd9270;
	ld.global.u64 	%rd9271, [%rd9180+360];
	xor.b64  	%rd9272, %rd9271, %rd94;
	st.global.u64 	[%rd9180+360], %rd9272;
	ld.global.u64 	%rd9273, [%rd9180+368];
	xor.b64  	%rd9274, %rd9273, %rd95;
	st.global.u64 	[%rd9180+368], %rd9274;
	ld.global.u64 	%rd9275, [%rd9180+376];
	xor.b64  	%rd9276, %rd9275, %rd96;
	st.global.u64 	[%rd9180+376], %rd9276;
	ld.global.u64 	%rd9277, [%rd9180+384];
	xor.b64  	%rd9278, %rd9277, %rd97;
	st.global.u64 	[%rd9180+384], %rd9278;
	ld.global.u64 	%rd9279, [%rd9180+392];
	xor.b64  	%rd9280, %rd9279, %rd98;
	st.global.u64 	[%rd9180+392], %rd9280;
	ld.global.u64 	%rd9281, [%rd9180+400];
	xor.b64  	%rd9282, %rd9281, %rd99;
	st.global.u64 	[%rd9180+400], %rd9282;
	ld.global.u64 	%rd9283, [%rd9180+408];
	xor.b64  	%rd9284, %rd9283, %rd100;
	st.global.u64 	[%rd9180+408], %rd9284;
	ld.global.u64 	%rd9285, [%rd9180+416];
	xor.b64  	%rd9286, %rd9285, %rd101;
	st.global.u64 	[%rd9180+416], %rd9286;
	ld.global.u64 	%rd9287, [%rd9180+424];
	xor.b64  	%rd9288, %rd9287, %rd102;
	st.global.u64 	[%rd9180+424], %rd9288;
	ld.global.u64 	%rd9289, [%rd9180+432];
	xor.b64  	%rd9290, %rd9289, %rd103;
	st.global.u64 	[%rd9180+432], %rd9290;
	ld.global.u64 	%rd9291, [%rd9180+440];
	xor.b64  	%rd9292, %rd9291, %rd104;
	st.global.u64 	[%rd9180+440], %rd9292;
	ld.global.u64 	%rd9293, [%rd9180+448];
	xor.b64  	%rd9294, %rd9293, %rd105;
	st.global.u64 	[%rd9180+448], %rd9294;
	ld.global.u64 	%rd9295, [%rd9180+456];
	xor.b64  	%rd9296, %rd9295, %rd106;
	st.global.u64 	[%rd9180+456], %rd9296;
	ld.global.u64 	%rd9297, [%rd9180+464];
	xor.b64  	%rd9298, %rd9297, %rd107;
	st.global.u64 	[%rd9180+464], %rd9298;
	ld.global.u64 	%rd9299, [%rd9180+472];
	xor.b64  	%rd9300, %rd9299, %rd108;
	st.global.u64 	[%rd9180+472], %rd9300;
	ld.global.u64 	%rd9301, [%rd9180+480];
	xor.b64  	%rd9302, %rd9301, %rd109;
	st.global.u64 	[%rd9180+480], %rd9302;
	ld.global.u64 	%rd9303, [%rd9180+488];
	xor.b64  	%rd9304, %rd9303, %rd110;
	st.global.u64 	[%rd9180+488], %rd9304;
	ld.global.u64 	%rd9305, [%rd9180+496];
	xor.b64  	%rd9306, %rd9305, %rd111;
	st.global.u64 	[%rd9180+496], %rd9306;
	ld.global.u64 	%rd9307, [%rd9180+504];
	xor.b64  	%rd9308, %rd9307, %rd112;
	st.global.u64 	[%rd9180+504], %rd9308;
	ld.global.u64 	%rd9309, [%rd9180+512];
	xor.b64  	%rd9310, %rd9309, %rd113;
	st.global.u64 	[%rd9180+512], %rd9310;
	ld.global.u64 	%rd9311, [%rd9180+520];
	xor.b64  	%rd9312, %rd9311, %rd114;
	st.global.u64 	[%rd9180+520], %rd9312;
	ld.global.u64 	%rd9313, [%rd9180+528];
	xor.b64  	%rd9314, %rd9313, %rd115;
	st.global.u64 	[%rd9180+528], %rd9314;
	ld.global.u64 	%rd9315, [%rd9180+536];
	xor.b64  	%rd9316, %rd9315, %rd116;
	st.global.u64 	[%rd9180+536], %rd9316;
	ld.global.u64 	%rd9317, [%rd9180+544];
	xor.b64  	%rd9318, %rd9317, %rd117;
	st.global.u64 	[%rd9180+544], %rd9318;
	ld.global.u64 	%rd9319, [%rd9180+552];
	xor.b64  	%rd9320, %rd9319, %rd118;
	st.global.u64 	[%rd9180+552], %rd9320;
	ld.global.u64 	%rd9321, [%rd9180+560];
	xor.b64  	%rd9322, %rd9321, %rd119;
	st.global.u64 	[%rd9180+560], %rd9322;
	ld.global.u64 	%rd9323, [%rd9180+568];
	xor.b64  	%rd9324, %rd9323, %rd120;
	st.global.u64 	[%rd9180+568], %rd9324;
	ld.global.u64 	%rd9325, [%rd9180+576];
	xor.b64  	%rd9326, %rd9325, %rd121;
	st.global.u64 	[%rd9180+576], %rd9326;
	ld.global.u64 	%rd9327, [%rd9180+584];
	xor.b64  	%rd9328, %rd9327, %rd122;
	st.global.u64 	[%rd9180+584], %rd9328;
	ld.global.u64 	%rd9329, [%rd9180+592];
	xor.b64  	%rd9330, %rd9329, %rd123;
	st.global.u64 	[%rd9180+592], %rd9330;
	ld.global.u64 	%rd9331, [%rd9180+600];
	xor.b64  	%rd9332, %rd9331, %rd124;
	st.global.u64 	[%rd9180+600], %rd9332;
	ld.global.u64 	%rd9333, [%rd9180+608];
	xor.b64  	%rd9334, %rd9333, %rd125;
	st.global.u64 	[%rd9180+608], %rd9334;
	ld.global.u64 	%rd9335, [%rd9180+616];
	xor.b64  	%rd9336, %rd9335, %rd126;
	st.global.u64 	[%rd9180+616], %rd9336;
	ld.global.u64 	%rd9337, [%rd9180+624];
	xor.b64  	%rd9338, %rd9337, %rd127;
	st.global.u64 	[%rd9180+624], %rd9338;
	ld.global.u64 	%rd9339, [%rd9180+632];
	xor.b64  	%rd9340, %rd9339, %rd128;
	st.global.u64 	[%rd9180+632], %rd9340;
	ld.global.u64 	%rd9341, [%rd9180+640];
	xor.b64  	%rd9342, %rd9341, %rd129;
	st.global.u64 	[%rd9180+640], %rd9342;
	ld.global.u64 	%rd9343, [%rd9180+648];
	xor.b64  	%rd9344, %rd9343, %rd130;
	st.global.u64 	[%rd9180+648], %rd9344;
	ld.global.u64 	%rd9345, [%rd9180+656];
	xor.b64  	%rd9346, %rd9345, %rd131;
	st.global.u64 	[%rd9180+656], %rd9346;
	ld.global.u64 	%rd9347, [%rd9180+664];
	xor.b64  	%rd9348, %rd9347, %rd132;
	st.global.u64 	[%rd9180+664], %rd9348;
	ld.global.u64 	%rd9349, [%rd9180+672];
	xor.b64  	%rd9350, %rd9349, %rd133;
	st.global.u64 	[%rd9180+672], %rd9350;
	ld.global.u64 	%rd9351, [%rd9180+680];
	xor.b64  	%rd9352, %rd9351, %rd134;
	st.global.u64 	[%rd9180+680], %rd9352;
	ld.global.u64 	%rd9353, [%rd9180+688];
	xor.b64  	%rd9354, %rd9353, %rd135;
	st.global.u64 	[%rd9180+688], %rd9354;
	ld.global.u64 	%rd9355, [%rd9180+696];
	xor.b64  	%rd9356, %rd9355, %rd136;
	st.global.u64 	[%rd9180+696], %rd9356;
	ld.global.u64 	%rd9357, [%rd9180+704];
	xor.b64  	%rd9358, %rd9357, %rd137;
	st.global.u64 	[%rd9180+704], %rd9358;
	ld.global.u64 	%rd9359, [%rd9180+712];
	xor.b64  	%rd9360, %rd9359, %rd138;
	st.global.u64 	[%rd9180+712], %rd9360;
	ld.global.u64 	%rd9361, [%rd9180+720];
	xor.b64  	%rd9362, %rd9361, %rd139;
	st.global.u64 	[%rd9180+720], %rd9362;
	ld.global.u64 	%rd9363, [%rd9180+728];
	xor.b64  	%rd9364, %rd9363, %rd140;
	st.global.u64 	[%rd9180+728], %rd9364;
	ld.global.u64 	%rd9365, [%rd9180+736];
	xor.b64  	%rd9366, %rd9365, %rd141;
	st.global.u64 	[%rd9180+736], %rd9366;
	ld.global.u64 	%rd9367, [%rd9180+744];
	xor.b64  	%rd9368, %rd9367, %rd142;
	st.global.u64 	[%rd9180+744], %rd9368;
	ld.global.u64 	%rd9369, [%rd9180+752];
	xor.b64  	%rd9370, %rd9369, %rd143;
	st.global.u64 	[%rd9180+752], %rd9370;
	ld.global.u64 	%rd9371, [%rd9180+760];
	xor.b64  	%rd9372, %rd9371, %rd144;
	st.global.u64 	[%rd9180+760], %rd9372;
	ld.global.u64 	%rd9373, [%rd9180+768];
	xor.b64  	%rd9374, %rd9373, %rd145;
	st.global.u64 	[%rd9180+768], %rd9374;
	ld.global.u64 	%rd9375, [%rd9180+776];
	xor.b64  	%rd9376, %rd9375, %rd146;
	st.global.u64 	[%rd9180+776], %rd9376;
	ld.global.u64 	%rd9377, [%rd9180+784];
	xor.b64  	%rd9378, %rd9377, %rd147;
	st.global.u64 	[%rd9180+784], %rd9378;
	ld.global.u64 	%rd9379, [%rd9180+792];
	xor.b64  	%rd9380, %rd9379, %rd148;
	st.global.u64 	[%rd9180+792], %rd9380;
	ld.global.u64 	%rd9381, [%rd9180+800];
	xor.b64  	%rd9382, %rd9381, %rd149;
	st.global.u64 	[%rd9180+800], %rd9382;
	ld.global.u64 	%rd9383, [%rd9180+808];
	xor.b64  	%rd9384, %rd9383, %rd150;
	st.global.u64 	[%rd9180+808], %rd9384;
	ld.global.u64 	%rd9385, [%rd9180+816];
	xor.b64  	%rd9386, %rd9385, %rd151;
	st.global.u64 	[%rd9180+816], %rd9386;
	ld.global.u64 	%rd9387, [%rd9180+824];
	xor.b64  	%rd9388, %rd9387, %rd152;
	st.global.u64 	[%rd9180+824], %rd9388;
	ld.global.u64 	%rd9389, [%rd9180+832];
	xor.b64  	%rd9390, %rd9389, %rd153;
	st.global.u64 	[%rd9180+832], %rd9390;
	ld.global.u64 	%rd9391, [%rd9180+840];
	xor.b64  	%rd9392, %rd9391, %rd154;
	st.global.u64 	[%rd9180+840], %rd9392;
	ld.global.u64 	%rd9393, [%rd9180+848];
	xor.b64  	%rd9394, %rd9393, %rd155;
	st.global.u64 	[%rd9180+848], %rd9394;
	ld.global.u64 	%rd9395, [%rd9180+856];
	xor.b64  	%rd9396, %rd9395, %rd156;
	st.global.u64 	[%rd9180+856], %rd9396;
	ld.global.u64 	%rd9397, [%rd9180+864];
	xor.b64  	%rd9398, %rd9397, %rd157;
	st.global.u64 	[%rd9180+864], %rd9398;
	ld.global.u64 	%rd9399, [%rd9180+872];
	xor.b64  	%rd9400, %rd9399, %rd158;
	st.global.u64 	[%rd9180+872], %rd9400;
	ld.global.u64 	%rd9401, [%rd9180+880];
	xor.b64  	%rd9402, %rd9401, %rd159;
	st.global.u64 	[%rd9180+880], %rd9402;
	ld.global.u64 	%rd9403, [%rd9180+888];
	xor.b64  	%rd9404, %rd9403, %rd160;
	st.global.u64 	[%rd9180+888], %rd9404;
	ld.global.u64 	%rd9405, [%rd9180+896];
	xor.b64  	%rd9406, %rd9405, %rd161;
	st.global.u64 	[%rd9180+896], %rd9406;
	ld.global.u64 	%rd9407, [%rd9180+904];
	xor.b64  	%rd9408, %rd9407, %rd162;
	st.global.u64 	[%rd9180+904], %rd9408;
	ld.global.u64 	%rd9409, [%rd9180+912];
	xor.b64  	%rd9410, %rd9409, %rd163;
	st.global.u64 	[%rd9180+912], %rd9410;
	ld.global.u64 	%rd9411, [%rd9180+920];
	xor.b64  	%rd9412, %rd9411, %rd164;
	st.global.u64 	[%rd9180+920], %rd9412;
	ld.global.u64 	%rd9413, [%rd9180+928];
	xor.b64  	%rd9414, %rd9413, %rd165;
	st.global.u64 	[%rd9180+928], %rd9414;
	ld.global.u64 	%rd9415, [%rd9180+936];
	xor.b64  	%rd9416, %rd9415, %rd166;
	st.global.u64 	[%rd9180+936], %rd9416;
	ld.global.u64 	%rd9417, [%rd9180+944];
	xor.b64  	%rd9418, %rd9417, %rd167;
	st.global.u64 	[%rd9180+944], %rd9418;
	ld.global.u64 	%rd9419, [%rd9180+952];
	xor.b64  	%rd9420, %rd9419, %rd168;
	st.global.u64 	[%rd9180+952], %rd9420;
	ld.global.u64 	%rd9421, [%rd9180+960];
	xor.b64  	%rd9422, %rd9421, %rd169;
	st.global.u64 	[%rd9180+960], %rd9422;
	ld.global.u64 	%rd9423, [%rd9180+968];
	xor.b64  	%rd9424, %rd9423, %rd170;
	st.global.u64 	[%rd9180+968], %rd9424;
	ld.global.u64 	%rd9425, [%rd9180+976];
	xor.b64  	%rd9426, %rd9425, %rd171;
	st.global.u64 	[%rd9180+976], %rd9426;
	ld.global.u64 	%rd9427, [%rd9180+984];
	xor.b64  	%rd9428, %rd9427, %rd172;
	st.global.u64 	[%rd9180+984], %rd9428;
	ld.global.u64 	%rd9429, [%rd9180+992];
	xor.b64  	%rd9430, %rd9429, %rd173;
	st.global.u64 	[%rd9180+992], %rd9430;
	ld.global.u64 	%rd9431, [%rd9180+1000];
	xor.b64  	%rd9432, %rd9431, %rd174;
	st.global.u64 	[%rd9180+1000], %rd9432;
	ld.global.u64 	%rd9433, [%rd9180+1008];
	xor.b64  	%rd9434, %rd9433, %rd175;
	st.global.u64 	[%rd9180+1008], %rd9434;
	ld.global.u64 	%rd9435, [%rd9180+1016];
	xor.b64  	%rd9436, %rd9435, %rd176;
	st.global.u64 	[%rd9180+1016], %rd9436;
$L__BB0_24:
	ld.param.u32 	%r4317, [argon2id_fill_kernel_param_2];
	add.s32 	%r4325, %r10, 1;
	add.s32 	%r4324, %r4324, 1;
	shr.u32 	%r4306, %r4317, 2;
	setp.ne.s32 	%p20, %r4324, %r4306;
	mov.u32 	%r4326, %r10;
	@%p20 bra 	$L__BB0_8;
$L__BB0_25:
	add.s32 	%r4323, %r4323, 1;
	setp.ne.s32 	%p21, %r4323, 4;
	@%p21 bra 	$L__BB0_4;
	ld.param.u32 	%r4321, [argon2id_fill_kernel_param_3];
	add.s32 	%r4322, %r4322, 1;
	setp.ne.s32 	%p22, %r4322, %r4321;
	@%p22 bra 	$L__BB0_3;
$L__BB0_27:
	ld.param.u64 	%rd9577, [argon2id_fill_kernel_param_6];
	ld.param.u64 	%rd9576, [argon2id_fill_kernel_param_5];
	ld.param.u32 	%r4318, [argon2id_fill_kernel_param_2];
	mov.u32 	%r4307, %ctaid.x;
	mov.u32 	%r4308, %ntid.x;
	mov.u32 	%r4309, %tid.x;
	mad.lo.s32 	%r4310, %r4307, %r4308, %r4309;
	mul.wide.u32 	%rd9440, %r4310, 1024;
	cvta.to.global.u64 	%rd9441, %rd9576;
	add.s64 	%rd9442, %rd9441, %rd9440;
	mul.wide.u32 	%rd9443, %r4318, 128;
	shl.b64 	%rd9444, %rd9443, 3;
	add.s64 	%rd9445, %rd2, %rd9444;
	ld.global.u64 	%rd9446, [%rd9445+-1024];
	st.global.u64 	[%rd9442], %rd9446;
	ld.global.u64 	%rd9447, [%rd9445+-1016];
	st.global.u64 	[%rd9442+8], %rd9447;
	ld.global.u64 	%rd9448, [%rd9445+-1008];
	st.global.u64 	[%rd9442+16], %rd9448;
	ld.global.u64 	%rd9449, [%rd9445+-1000];
	st.global.u64 	[%rd9442+24], %rd9449;
	ld.global.u64 	%rd9450, [%rd9445+-992];
	st.global.u64 	[%rd9442+32], %rd9450;
	ld.global.u64 	%rd9451, [%rd9445+-984];
	st.global.u64 	[%rd9442+40], %rd9451;
	ld.global.u64 	%rd9452, [%rd9445+-976];
	st.global.u64 	[%rd9442+48], %rd9452;
	ld.global.u64 	%rd9453, [%rd9445+-968];
	st.global.u64 	[%rd9442+56], %rd9453;
	ld.global.u64 	%rd9454, [%rd9445+-960];
	st.global.u64 	[%rd9442+64], %rd9454;
	ld.global.u64 	%rd9455, [%rd9445+-952];
	st.global.u64 	[%rd9442+72], %rd9455;
	ld.global.u64 	%rd9456, [%rd9445+-944];
	st.global.u64 	[%rd9442+80], %rd9456;
	ld.global.u64 	%rd9457, [%rd9445+-936];
	st.global.u64 	[%rd9442+88], %rd9457;
	ld.global.u64 	%rd9458, [%rd9445+-928];
	st.global.u64 	[%rd9442+96], %rd9458;
	ld.global.u64 	%rd9459, [%rd9445+-920];
	st.global.u64 	[%rd9442+104], %rd9459;
	ld.global.u64 	%rd9460, [%rd9445+-912];
	st.global.u64 	[%rd9442+112], %rd9460;
	ld.global.u64 	%rd9461, [%rd9445+-904];
	st.global.u64 	[%rd9442+120], %rd9461;
	ld.global.u64 	%rd9462, [%rd9445+-896];
	st.global.u64 	[%rd9442+128], %rd9462;
	ld.global.u64 	%rd9463, [%rd9445+-888];
	st.global.u64 	[%rd9442+136], %rd9463;
	ld.global.u64 	%rd9464, [%rd9445+-880];
	st.global.u64 	[%rd9442+144], %rd9464;
	ld.global.u64 	%rd9465, [%rd9445+-872];
	st.global.u64 	[%rd9442+152], %rd9465;
	ld.global.u64 	%rd9466, [%rd9445+-864];
	st.global.u64 	[%rd9442+160], %rd9466;
	ld.global.u64 	%rd9467, [%rd9445+-856];
	st.global.u64 	[%rd9442+168], %rd9467;
	ld.global.u64 	%rd9468, [%rd9445+-848];
	st.global.u64 	[%rd9442+176], %rd9468;
	ld.global.u64 	%rd9469, [%rd9445+-840];
	st.global.u64 	[%rd9442+184], %rd9469;
	ld.global.u64 	%rd9470, [%rd9445+-832];
	st.global.u64 	[%rd9442+192], %rd9470;
	ld.global.u64 	%rd9471, [%rd9445+-824];
	st.global.u64 	[%rd9442+200], %rd9471;
	ld.global.u64 	%rd9472, [%rd9445+-816];
	st.global.u64 	[%rd9442+208], %rd9472;
	ld.global.u64 	%rd9473, [%rd9445+-808];
	st.global.u64 	[%rd9442+216], %rd9473;
	ld.global.u64 	%rd9474, [%rd9445+-800];
	st.global.u64 	[%rd9442+224], %rd9474;
	ld.global.u64 	%rd9475, [%rd9445+-792];
	st.global.u64 	[%rd9442+232], %rd9475;
	ld.global.u64 	%rd9476, [%rd9445+-784];
	st.global.u64 	[%rd9442+240], %rd9476;
	ld.global.u64 	%rd9477, [%rd9445+-776];
	st.global.u64 	[%rd9442+248], %rd9477;
	ld.global.u64 	%rd9478, [%rd9445+-768];
	st.global.u64 	[%rd9442+256], %rd9478;
	ld.global.u64 	%rd9479, [%rd9445+-760];
	st.global.u64 	[%rd9442+264], %rd9479;
	ld.global.u64 	%rd9480, [%rd9445+-752];
	st.global.u64 	[%rd9442+272], %rd9480;
	ld.global.u64 	%rd9481, [%rd9445+-744];
	st.global.u64 	[%rd9442+280], %rd9481;
	ld.global.u64 	%rd9482, [%rd9445+-736];
	st.global.u64 	[%rd9442+288], %rd9482;
	ld.global.u64 	%rd9483, [%rd9445+-728];
	st.global.u64 	[%rd9442+296], %rd9483;
	ld.global.u64 	%rd9484, [%rd9445+-720];
	st.global.u64 	[%rd9442+304], %rd9484;
	ld.global.u64 	%rd9485, [%rd9445+-712];
	st.global.u64 	[%rd9442+312], %rd9485;
	ld.global.u64 	%rd9486, [%rd9445+-704];
	st.global.u64 	[%rd9442+320], %rd9486;
	ld.global.u64 	%rd9487, [%rd9445+-696];
	st.global.u64 	[%rd9442+328], %rd9487;
	ld.global.u64 	%rd9488, [%rd9445+-688];
	st.global.u64 	[%rd9442+336], %rd9488;
	ld.global.u64 	%rd9489, [%rd9445+-680];
	st.global.u64 	[%rd9442+344], %rd9489;
	ld.global.u64 	%rd9490, [%rd9445+-672];
	st.global.u64 	[%rd9442+352], %rd9490;
	ld.global.u64 	%rd9491, [%rd9445+-664];
	st.global.u64 	[%rd9442+360], %rd9491;
	ld.global.u64 	%rd9492, [%rd9445+-656];
	st.global.u64 	[%rd9442+368], %rd9492;
	ld.global.u64 	%rd9493, [%rd9445+-648];
	st.global.u64 	[%rd9442+376], %rd9493;
	ld.global.u64 	%rd9494, [%rd9445+-640];
	st.global.u64 	[%rd9442+384], %rd9494;
	ld.global.u64 	%rd9495, [%rd9445+-632];
	st.global.u64 	[%rd9442+392], %rd9495;
	ld.global.u64 	%rd9496, [%rd9445+-624];
	st.global.u64 	[%rd9442+400], %rd9496;
	ld.global.u64 	%rd9497, [%rd9445+-616];
	st.global.u64 	[%rd9442+408], %rd9497;
	ld.global.u64 	%rd9498, [%rd9445+-608];
	st.global.u64 	[%rd9442+416], %rd9498;
	ld.global.u64 	%rd9499, [%rd9445+-600];
	st.global.u64 	[%rd9442+424], %rd9499;
	ld.global.u64 	%rd9500, [%rd9445+-592];
	st.global.u64 	[%rd9442+432], %rd9500;
	ld.global.u64 	%rd9501, [%rd9445+-584];
	st.global.u64 	[%rd9442+440], %rd9501;
	ld.global.u64 	%rd9502, [%rd9445+-576];
	st.global.u64 	[%rd9442+448], %rd9502;
	ld.global.u64 	%rd9503, [%rd9445+-568];
	st.global.u64 	[%rd9442+456], %rd9503;
	ld.global.u64 	%rd9504, [%rd9445+-560];
	st.global.u64 	[%rd9442+464], %rd9504;
	ld.global.u64 	%rd9505, [%rd9445+-552];
	st.global.u64 	[%rd9442+472], %rd9505;
	ld.global.u64 	%rd9506, [%rd9445+-544];
	st.global.u64 	[%rd9442+480], %rd9506;
	ld.global.u64 	%rd9507, [%rd9445+-536];
	st.global.u64 	[%rd9442+488], %rd9507;
	ld.global.u64 	%rd9508, [%rd9445+-528];
	st.global.u64 	[%rd9442+496], %rd9508;
	ld.global.u64 	%rd9509, [%rd9445+-520];
	st.global.u64 	[%rd9442+504], %rd9509;
	ld.global.u64 	%rd9510, [%rd9445+-512];
	st.global.u64 	[%rd9442+512], %rd9510;
	ld.global.u64 	%rd9511, [%rd9445+-504];
	st.global.u64 	[%rd9442+520], %rd9511;
	ld.global.u64 	%rd9512, [%rd9445+-496];
	st.global.u64 	[%rd9442+528], %rd9512;
	ld.global.u64 	%rd9513, [%rd9445+-488];
	st.global.u64 	[%rd9442+536], %rd9513;
	ld.global.u64 	%rd9514, [%rd9445+-480];
	st.global.u64 	[%rd9442+544], %rd9514;
	ld.global.u64 	%rd9515, [%rd9445+-472];
	st.global.u64 	[%rd9442+552], %rd9515;
	ld.global.u64 	%rd9516, [%rd9445+-464];
	st.global.u64 	[%rd9442+560], %rd9516;
	ld.global.u64 	%rd9517, [%rd9445+-456];
	st.global.u64 	[%rd9442+568], %rd9517;
	ld.global.u64 	%rd9518, [%rd9445+-448];
	st.global.u64 	[%rd9442+576], %rd9518;
	ld.global.u64 	%rd9519, [%rd9445+-440];
	st.global.u64 	[%rd9442+584], %rd9519;
	ld.global.u64 	%rd9520, [%rd9445+-432];
	st.global.u64 	[%rd9442+592], %rd9520;
	ld.global.u64 	%rd9521, [%rd9445+-424];
	st.global.u64 	[%rd9442+600], %rd9521;
	ld.global.u64 	%rd9522, [%rd9445+-416];
	st.global.u64 	[%rd9442+608], %rd9522;
	ld.global.u64 	%rd9523, [%rd9445+-408];
	st.global.u64 	[%rd9442+616], %rd9523;
	ld.global.u64 	%rd9524, [%rd9445+-400];
	st.global.u64 	[%rd9442+624], %rd9524;
	ld.global.u64 	%rd9525, [%rd9445+-392];
	st.global.u64 	[%rd9442+632], %rd9525;
	ld.global.u64 	%rd9526, [%rd9445+-384];
	st.global.u64 	[%rd9442+640], %rd9526;
	ld.global.u64 	%rd9527, [%rd9445+-376];
	st.global.u64 	[%rd9442+648], %rd9527;
	ld.global.u64 	%rd9528, [%rd9445+-368];
	st.global.u64 	[%rd9442+656], %rd9528;
	ld.global.u64 	%rd9529, [%rd9445+-360];
	st.global.u64 	[%rd9442+664], %rd9529;
	ld.global.u64 	%rd9530, [%rd9445+-352];
	st.global.u64 	[%rd9442+672], %rd9530;
	ld.global.u64 	%rd9531, [%rd9445+-344];
	st.global.u64 	[%rd9442+680], %rd9531;
	ld.global.u64 	%rd9532, [%rd9445+-336];
	st.global.u64 	[%rd9442+688], %rd9532;
	ld.global.u64 	%rd9533, [%rd9445+-328];
	st.global.u64 	[%rd9442+696], %rd9533;
	ld.global.u64 	%rd9534, [%rd9445+-320];
	st.global.u64 	[%rd9442+704], %rd9534;
	ld.global.u64 	%rd9535, [%rd9445+-312];
	st.global.u64 	[%rd9442+712], %rd9535;
	ld.global.u64 	%rd9536, [%rd9445+-304];
	st.global.u64 	[%rd9442+720], %rd9536;
	ld.global.u64 	%rd9537, [%rd9445+-296];
	st.global.u64 	[%rd9442+728], %rd9537;
	ld.global.u64 	%rd9538, [%rd9445+-288];
	st.global.u64 	[%rd9442+736], %rd9538;
	ld.global.u64 	%rd9539, [%rd9445+-280];
	st.global.u64 	[%rd9442+744], %rd9539;
	ld.global.u64 	%rd9540, [%rd9445+-272];
	st.global.u64 	[%rd9442+752], %rd9540;
	ld.global.u64 	%rd9541, [%rd9445+-264];
	st.global.u64 	[%rd9442+760], %rd9541;
	ld.global.u64 	%rd9542, [%rd9445+-256];
	st.global.u64 	[%rd9442+768], %rd9542;
	ld.global.u64 	%rd9543, [%rd9445+-248];
	st.global.u64 	[%rd9442+776], %rd9543;
	ld.global.u64 	%rd9544, [%rd9445+-240];
	st.global.u64 	[%rd9442+784], %rd9544;
	ld.global.u64 	%rd9545, [%rd9445+-232];
	st.global.u64 	[%rd9442+792], %rd9545;
	ld.global.u64 	%rd9546, [%rd9445+-224];
	st.global.u64 	[%rd9442+800], %rd9546;
	ld.global.u64 	%rd9547, [%rd9445+-216];
	st.global.u64 	[%rd9442+808], %rd9547;
	ld.global.u64 	%rd9548, [%rd9445+-208];
	st.global.u64 	[%rd9442+816], %rd9548;
	ld.global.u64 	%rd9549, [%rd9445+-200];
	st.global.u64 	[%rd9442+824], %rd9549;
	ld.global.u64 	%rd9550, [%rd9445+-192];
	st.global.u64 	[%rd9442+832], %rd9550;
	ld.global.u64 	%rd9551, [%rd9445+-184];
	st.global.u64 	[%rd9442+840], %rd9551;
	ld.global.u64 	%rd9552, [%rd9445+-176];
	st.global.u64 	[%rd9442+848], %rd9552;
	ld.global.u64 	%rd9553, [%rd9445+-168];
	st.global.u64 	[%rd9442+856], %rd9553;
	ld.global.u64 	%rd9554, [%rd9445+-160];
	st.global.u64 	[%rd9442+864], %rd9554;
	ld.global.u64 	%rd9555, [%rd9445+-152];
	st.global.u64 	[%rd9442+872], %rd9555;
	ld.global.u64 	%rd9556, [%rd9445+-144];
	st.global.u64 	[%rd9442+880], %rd9556;
	ld.global.u64 	%rd9557, [%rd9445+-136];
	st.global.u64 	[%rd9442+888], %rd9557;
	ld.global.u64 	%rd9558, [%rd9445+-128];
	st.global.u64 	[%rd9442+896], %rd9558;
	ld.global.u64 	%rd9559, [%rd9445+-120];
	st.global.u64 	[%rd9442+904], %rd9559;
	ld.global.u64 	%rd9560, [%rd9445+-112];
	st.global.u64 	[%rd9442+912], %rd9560;
	ld.global.u64 	%rd9561, [%rd9445+-104];
	st.global.u64 	[%rd9442+920], %rd9561;
	ld.global.u64 	%rd9562, [%rd9445+-96];
	st.global.u64 	[%rd9442+928], %rd9562;
	ld.global.u64 	%rd9563, [%rd9445+-88];
	st.global.u64 	[%rd9442+936], %rd9563;
	ld.global.u64 	%rd9564, [%rd9445+-80];
	st.global.u64 	[%rd9442+944], %rd9564;
	ld.global.u64 	%rd9565, [%rd9445+-72];
	st.global.u64 	[%rd9442+952], %rd9565;
	ld.global.u64 	%rd9566, [%rd9445+-64];
	st.global.u64 	[%rd9442+960], %rd9566;
	ld.global.u64 	%rd9567, [%rd9445+-56];
	st.global.u64 	[%rd9442+968], %rd9567;
	ld.global.u64 	%rd9568, [%rd9445+-48];
	st.global.u64 	[%rd9442+976], %rd9568;
	ld.global.u64 	%rd9569, [%rd9445+-40];
	st.global.u64 	[%rd9442+984], %rd9569;
	ld.global.u64 	%rd9570, [%rd9445+-32];
	st.global.u64 	[%rd9442+992], %rd9570;
	ld.global.u64 	%rd9571, [%rd9445+-24];
	st.global.u64 	[%rd9442+1000], %rd9571;
	ld.global.u64 	%rd9572, [%rd9445+-16];
	st.global.u64 	[%rd9442+1008], %rd9572;
	ld.global.u64 	%rd9573, [%rd9445+-8];
	st.global.u64 	[%rd9442+1016], %rd9573;
	setp.eq.s64 	%p23, %rd9577, 0;
	@%p23 bra 	$L__BB0_29;
	ld.param.u64 	%rd9578, [argon2id_fill_kernel_param_6];
	cvta.to.global.u64 	%rd9574, %rd9578;
	atom.global.add.u64 	%rd9575, [%rd9574], 1;
$L__BB0_29:
	ret;

}


// ===== COMPILED SASS (sm_100) =====

	.target	sm_100

	.elftype	@"ET_EXEC"


//--------------------- .note.nv.tkinfo           --------------------------
	.section	.note.nv.tkinfo,"",@"SHT_NOTE"
	.sectionflags	@"SHF_NOTE_NV_TKINFO"
	.tkinfo
        /*0018*/ 	.word	0x00000002
        /*0030*/ 	.string	""
        /*0030*/ 	.string	"ptxas"
        /*0030*/ 	.string	"Cuda compilation tools, release 13.0, V13.0.88"
        /*0030*/ 	.string	"Build cuda_13.0.r13.0/compiler.36424714_0"
        /*0030*/ 	.string	"-arch sm_100 -m 64 "



//--------------------- .note.nv.cuinfo           --------------------------
	.section	.note.nv.cuinfo,"",@"SHT_NOTE"
	.sectionflags	@"SHF_NOTE_NV_CUINFO"
        /*0018*/ 	.short	0x0002
        /*001a*/ 	.short	0x0064
        /*001c*/ 	.short	0x0082
	.zero		2


//--------------------- .nv.info                  --------------------------
	.section	.nv.info,"",@"SHT_CUDA_INFO"
	.align	4


	//----- nvinfo : EIATTR_REGCOUNT
	.align		4
        /*0000*/ 	.byte	0x04, 0x2f
        /*0002*/ 	.short	(.L_1 - .L_0)
	.align		4
.L_0:
        /*0004*/ 	.word	index@(argon2id_fill_kernel)
        /*0008*/ 	.word	0x000000ff


	//----- nvinfo : EIATTR_FRAME_SIZE
	.align		4
.L_1:
        /*000c*/ 	.byte	0x04, 0x11
        /*000e*/ 	.short	(.L_3 - .L_2)
	.align		4
.L_2:
        /*0010*/ 	.word	index@($__internal_0_$__cuda_sm20_rem_u64)
        /*0014*/ 	.word	0x000010c0


	//----- nvinfo : EIATTR_FRAME_SIZE
	.align		4
.L_3:
        /*0018*/ 	.byte	0x04, 0x11
        /*001a*/ 	.short	(.L_5 - .L_4)
	.align		4
.L_4:
        /*001c*/ 	.word	index@(argon2id_fill_kernel)
        /*0020*/ 	.word	0x000010c0


	//----- nvinfo : EIATTR_MIN_STACK_SIZE
	.align		4
.L_5:
        /*0024*/ 	.byte	0x04, 0x12
        /*0026*/ 	.short	(.L_7 - .L_6)
	.align		4
.L_6:
        /*0028*/ 	.word	index@(argon2id_fill_kernel)
        /*002c*/ 	.word	0x000010c0
.L_7:


//--------------------- .nv.compat                --------------------------
	.section	.nv.compat,"",@"SHT_CUDA_COMPAT_INFO"
	.align	4
        /*0000*/ 	.byte	0x02, 0x09, 0x00, 0x00, 0x02, 0x02, 0x01, 0x00, 0x02, 0x05, 0x05, 0x00, 0x03, 0x07, 0x01, 0x01
        /*0010*/ 	.byte	0x02, 0x03, 0x00, 0x00, 0x02, 0x06, 0x01, 0x00, 0x04, 0x0b, 0x08, 0x00, 0x09, 0x00, 0x00, 0x00
        /*0020*/ 	.byte	0x00, 0x00, 0x00, 0x00


//--------------------- .nv.info.argon2id_fill_kernel --------------------------
	.section	.nv.info.argon2id_fill_kernel,"",@"SHT_CUDA_INFO"
	.sectionflags	@""
	.align	4


	//----- nvinfo : EIATTR_CUDA_API_VERSION
	.align		4
        /*0000*/ 	.byte	0x04, 0x37
        /*0002*/ 	.short	(.L_9 - .L_8)
.L_8:
        /*0004*/ 	.word	0x00000082


	//----- nvinfo : EIATTR_KPARAM_INFO
	.align		4
.L_9:
        /*0008*/ 	.byte	0x04, 0x17
        /*000a*/ 	.short	(.L_11 - .L_10)
.L_10:
        /*000c*/ 	.word	0x00000000
        /*0010*/ 	.short	0x0006
        /*0012*/ 	.short	0x0028
        /*0014*/ 	.byte	0x00, 0xf5, 0x21, 0x00


	//----- nvinfo : EIATTR_KPARAM_INFO
	.align		4
.L_11:
        /*0018*/ 	.byte	0x04, 0x17
        /*001a*/ 	.short	(.L_13 - .L_12)
.L_12:
        /*001c*/ 	.word	0x00000000
        /*0020*/ 	.short	0x0005
        /*0022*/ 	.short	0x0020
        /*0024*/ 	.byte	0x00, 0xf5, 0x21, 0x00


	//----- nvinfo : EIATTR_KPARAM_INFO
	.align		4
.L_13:
        /*0028*/ 	.byte	0x04, 0x17
        /*002a*/ 	.short	(.L_15 - .L_14)
.L_14:
        /*002c*/ 	.word	0x00000000
        /*0030*/ 	.short	0x0004
        /*0032*/ 	.short	0x0018
        /*0034*/ 	.byte	0x00, 0xf5, 0x21, 0x00


	//----- nvinfo : EIATTR_KPARAM_INFO
	.align		4
.L_15:
        /*0038*/ 	.byte	0x04, 0x17
        /*003a*/ 	.short	(.L_17 - .L_16)
.L_16:
        /*003c*/ 	.word	0x00000000
        /*0040*/ 	.short	0x0003
        /*0042*/ 	.short	0x0010
        /*0044*/ 	.byte	0x00, 0xf0, 0x11, 0x00


	//----- nvinfo : EIATTR_KPARAM_INFO
	.align		4
.L_17:
        /*0048*/ 	.byte	0x04, 0x17
        /*004a*/ 	.short	(.L_19 - .L_18)
.L_18:
        /*004c*/ 	.word	0x00000000
        /*0050*/ 	.short	0x0002
        /*0052*/ 	.short	0x000c
        /*0054*/ 	.byte	0x00, 0xf0, 0x11, 0x00


	//----- nvinfo : EIATTR_KPARAM_INFO
	.align		4
.L_19:
        /*0058*/ 	.byte	0x04, 0x17
        /*005a*/ 	.short	(.L_21 - .L_20)
.L_20:
        /*005c*/ 	.word	0x00000000
        /*0060*/ 	.short	0x0001
        /*0062*/ 	.short	0x0008
        /*0064*/ 	.byte	0x00, 0xf0, 0x11, 0x00


	//----- nvinfo : EIATTR_KPARAM_INFO
	.align		4
.L_21:
        /*0068*/ 	.byte	0x04, 0x17
        /*006a*/ 	.short	(.L_23 - .L_22)
.L_22:
        /*006c*/ 	.word	0x00000000
        /*0070*/ 	.short	0x0000
        /*0072*/ 	.short	0x0000
        /*0074*/ 	.byte	0x00, 0xf5, 0x21, 0x00


	//----- nvinfo : EIATTR_SPARSE_MMA_MASK
	.align		4
.L_23:
        /*0078*/ 	.byte	0x03, 0x50
        /*007a*/ 	.short	0x0000


	//----- nvinfo : EIATTR_MAXREG_COUNT
	.align		4
        /*007c*/ 	.byte	0x03, 0x1b
        /*007e*/ 	.short	0x00ff


	//----- nvinfo : EIATTR_ANNOTATIONS
	.align		4
        /*0080*/ 	.byte	0x04, 0x55
        /*0082*/ 	.short	(.L_25 - .L_24)


	//   ....[0]....
.L_24:
        /*0084*/ 	.word	0x00000001
        /*0088*/ 	.byte	0x60, 0x01, 0x00, 0x00, 0x01, 0x00, 0x00, 0x00, 0x70, 0x25, 0x00, 0x00, 0x01, 0x00, 0x00, 0x00
        /* <DEDUP_REMOVED lines=1041> */
        /*41a8*/ 	.byte	0x70, 0xbf, 0x04, 0x00


	//----- nvinfo : EIATTR_MERCURY_ISA_VERSION
	.align		4
.L_25:
        /*41ac*/ 	.byte	0x03, 0x5f
        /*41ae*/ 	.short	0x0101


	//----- nvinfo : EIATTR_INT_WARP_WIDE_INSTR_OFFSETS
	.align		4
        /*41b0*/ 	.byte	0x04, 0x31
        /*41b2*/ 	.short	(.L_27 - .L_26)


	//   ....[0]....
.L_26:
        /*41b4*/ 	.word	0x0004d060


	//----- nvinfo : EIATTR_VRC_CTA_INIT_COUNT
	.align		4
.L_27:
        /*41b8*/ 	.byte	0x02, 0x4a
	.zero		1
	.zero		1


	//----- nvinfo : EIATTR_EXIT_INSTR_OFFSETS
	.align		4
        /*41bc*/ 	.byte	0x04, 0x1c
        /*41be*/ 	.short	(.L_29 - .L_28)


	//   ....[0]....
.L_28:
        /*41c0*/ 	.word	0x000000b0


	//   ....[1]....
        /*41c4*/ 	.word	0x0004d030


	//   ....[2]....
        /*41c8*/ 	.word	0x0004d110


	//----- nvinfo : EIATTR_CRS_STACK_SIZE
	.align		4
.L_29:
        /*41cc*/ 	.byte	0x04, 0x1e
        /*41ce*/ 	.short	(.L_31 - .L_30)
.L_30:
        /*41d0*/ 	.word	0x00000000


	//----- nvinfo : EIATTR_CBANK_PARAM_SIZE
	.align		4
.L_31:
        /*41d4*/ 	.byte	0x03, 0x19
        /*41d6*/ 	.short	0x0030


	//----- nvinfo : EIATTR_PARAM_CBANK
	.align		4
        /*41d8*/ 	.byte	0x04, 0x0a
        /*41da*/ 	.short	(.L_33 - .L_32)
	.align		4
.L_32:
        /*41dc*/ 	.word	index@(.nv.constant0.argon2id_fill_kernel)
        /*41e0*/ 	.short	0x0380
        /*41e2*/ 	.short	0x0030


	//----- nvinfo : EIATTR_SW_WAR
	.align		4
.L_33:
        /*41e4*/ 	.byte	0x04, 0x36
        /*41e6*/ 	.short	(.L_35 - .L_34)
.L_34:
        /*41e8*/ 	.word	0x00000008
.L_35:


//--------------------- .nv.callgraph             --------------------------
	.section	.nv.callgraph,"",@"SHT_CUDA_CALLGRAPH"
	.align	4
	.sectionentsize	8
	.align		4
        /*0000*/ 	.word	0x00000000
	.align		4
        /*0004*/ 	.word	0xffffffff
	.align		4
        /*0008*/ 	.word	0x00000000
	.align		4
        /*000c*/ 	.word	0xfffffffe
	.align		4
        /*0010*/ 	.word	0x00000000
	.align		4
        /*0014*/ 	.word	0xfffffffd
	.align		4
        /*0018*/ 	.word	0x00000000
	.align		4
        /*001c*/ 	.word	0xfffffffc


//--------------------- .text.argon2id_fill_kernel --------------------------
	.section	.text.argon2id_fill_kernel,"ax",@progbits
	.align	128
        .global         argon2id_fill_kernel
        .type           argon2id_fill_kernel,@function
        .size           argon2id_fill_kernel,(.L_x_17 - argon2id_fill_kernel)
        .other          argon2id_fill_kernel,@"STO_CUDA_ENTRY STV_DEFAULT"
argon2id_fill_kernel:
.text.argon2id_fill_kernel:
[----:B------:R-:W0:Y:S01]  /*0000*/  LDC R1, c[0x0][0x37c] ;  /* 0x0000df00ff017b82 */ /* 0x000e220000000800 */
[----:B------:R-:W1:Y:S07]  /*0010*/  S2R R0, SR_TID.X ;  /* 0x0000000000007919 */ /* 0x000e6e0000002100 */
[----:B------:R-:W1:Y:S01]  /*0020*/  S2UR UR4, SR_CTAID.X ;  /* 0x00000000000479c3 */ /* 0x000e620000002500 */
[----:B------:R-:W2:Y:S01]  /*0030*/  LDCU.64 UR32, c[0x0][0x388] ;  /* 0x00007100ff2077ac */ /* 0x000ea20008000a00 */
[----:B0-----:R-:W-:-:S05]  /*0040*/  VIADD R1, R1, 0xffffef40 ;  /* 0xffffef4001017836 */ /* 0x001fca0000000000 */
[----:B------:R-:W-:Y:S01]  /*0050*/  R2UR UR50, R1 ;  /* 0x00000000013272ca */ /* 0x000fe200000e0000 */
[----:B------:R-:W1:Y:S01]  /*0060*/  LDC R5, c[0x0][0x360] ;  /* 0x0000d800ff057b82 */ /* 0x000e620000000800 */
[----:B--2---:R-:W-:-:S06]  /*0070*/  UISETP.GE.U32.AND UP0, UPT, UR33, 0x8, UPT ;  /* 0x000000082100788c */ /* 0x004fcc000bf06070 */
[----:B------:R-:W-:Y:S01]  /*0080*/  PLOP3.LUT P0, PT, PT, PT, UP0, 0x80, 0x8 ;  /* 0x000000000008781c */ /* 0x000fe20003f0f008 */
[----:B-1----:R-:W-:-:S05]  /*0090*/  IMAD R5, R5, UR4, R0 ;  /* 0x0000000405057c24 */ /* 0x002fca000f8e0200 */
[----:B------:R-:W-:-:S13]  /*00a0*/  ISETP.GE.U32.OR P0, PT, R5, UR32, !P0 ;  /* 0x0000002005007c0c */ /* 0x000fda000c706470 */
[----:B------:R-:W-:Y:S05]  /*00b0*/  @P0 EXIT ;  /* 0x000000000000094d */ /* 0x000fea0003800000 */
[----:B------:R-:W0:Y:S01]  /*00c0*/  LDC.64 R2, c[0x0][0x380] ;  /* 0x0000e000ff027b82 */ /* 0x000e220000000a00 */
[----:B------:R-:W1:Y:S01]  /*00d0*/  LDCU.64 UR38, c[0x0][0x358] ;  /* 0x00006b00ff2677ac */ /* 0x000e620008000a00 */
[----:B------:R-:W2:Y:S01]  /*00e0*/  LDCU.64 UR4, c[0x0][0x398] ;  /* 0x00007300ff0477ac */ /* 0x000ea20008000a00 */
[----:B0-----:R-:W-:-:S05]  /*00f0*/  IMAD.WIDE.U32 R2, R5, 0x800, R2 ;  /* 0x0000080005027825 */ /* 0x001fca00078e0002 */
[----:B-1----:R-:W3:Y:S01]  /*0100*/  LDG.E.64 R6, desc[UR38][R2.64] ;  /* 0x0000002602067981 */ /* 0x002ee2000c1e1b00 */
[----:B------:R-:W-:-:S03]  /*0110*/  IMAD.WIDE.U32 R4, R5, UR33, RZ ;  /* 0x0000002105047c25 */ /* 0x000fc6000f8e00ff */
[C---:B--2---:R-:W-:Y:S01]  /*0120*/  LEA R16, P0, R4.reuse, UR4, 0xa ;  /* 0x0000000404107c11 */ /* 0x044fe2000f8050ff */
[----:B------:R-:W0:Y:S03]  /*0130*/  LDCU UR4, c[0x0][0x390] ;  /* 0x00007200ff0477ac */ /* 0x000e260008000800 */
[----:B------:R-:W-:Y:S01]  /*0140*/  LEA.HI.X R17, R4, UR5, R5, 0xa, P0 ;  /* 0x0000000504117c11 */ /* 0x000fe200080f5405 */
[----:B------:R-:W-:Y:S04]  /*0150*/  STL.128 [R1], RZ ;  /* 0x000000ff01007387 */ /* 0x000fe80000100c00 */
[----:B------:R-:W-:Y:S04]  /*0160*/  STL.64 [R1+0xd90], R16 ;  /* 0x000d901001007387 */ /* 0x000fe80000100a00 */
[----:B---3--:R1:W-:Y:S04]  /*0170*/  STG.E.64 desc[UR38][R16.64], R6 ;  /* 0x0000000610007986 */ /* 0x0083e8000c101b26 */
[----:B------:R-:W2:Y:S04]  /*0180*/  LDG.E.64 R4, desc[UR38][R2.64+0x8] ;  /* 0x0000082602047981 */ /* 0x000ea8000c1e1b00 */
[----:B--2---:R2:W-:Y:S04]  /*0190*/  STG.E.64 desc[UR38][R16.64+0x8], R4 ;  /* 0x0000080410007986 */ /* 0x0045e8000c101b26 */
[----:B------:R-:W3:Y:S04]  /*01a0*/  LDG.E.64 R8, desc[UR38][R2.64+0x10] ;  /* 0x0000102602087981 */ /* 0x000ee8000c1e1b00 */
[----:B---3--:R3:W-:Y:S04]  /*01b0*/  STG.E.64 desc[UR38][R16.64+0x10], R8 ;  /* 0x0000100810007986 */ /* 0x0087e8000c101b26 */
[----:B------:R-:W4:Y:S04]  /*01c0*/  LDG.E.64 R10, desc[UR38][R2.64+0x18] ;  /* 0x00001826020a7981 */ /* 0x000f28000c1e1b00 */
[----:B----4-:R4:W-:Y:S04]  /*01d0*/  STG.E.64 desc[UR38][R16.64+0x18], R10 ;  /* 0x0000180a10007986 */ /* 0x0109e8000c101b26 */
[----:B------:R-:W5:Y:S04]  /*01e0*/  LDG.E.64 R12, desc[UR38][R2.64+0x20] ;  /* 0x00002026020c7981 */ /* 0x000f68000c1e1b00 */
[----:B-----5:R5:W-:Y:S04]  /*01f0*/  STG.E.64 desc[UR38][R16.64+0x20], R12 ;  /* 0x0000200c10007986 */ /* 0x020be8000c101b26 */
[----:B------:R-:W2:Y:S04]  /*0200*/  LDG.E.64 R14, desc[UR38][R2.64+0x28] ;  /* 0x00002826020e7981 */ /* 0x000ea8000c1e1b00 */
[----:B--2---:R2:W-:Y:S04]  /*0210*/  STG.E.64 desc[UR38][R16.64+0x28], R14 ;  /* 0x0000280e10007986 */ /* 0x0045e8000c101b26 */
[----:B-1----:R-:W3:Y:S04]  /*0220*/  LDG.E.64 R6, desc[UR38][R2.64+0x30] ;  /* 0x0000302602067981 */ /* 0x002ee8000c1e1b00 */
[----:B---3--:R1:W-:Y:S04]  /*0230*/  STG.E.64 desc[UR38][R16.64+0x30], R6 ;  /* 0x0000300610007986 */ /* 0x0083e8000c101b26 */
        /* <DEDUP_REMOVED lines=8> */
[----:B------:R-:W3:Y:S04]  /*02c0*/  LDG.E.64 R14, desc[UR38][R2.64+0x58] ;  /* 0x00005826020e7981 */ /* 0x000ee8000c1e1b00 */
[----:B---3--:R3:W-:Y:S04]  /*02d0*/  STG.E.64 desc[UR38][R16.64+0x58], R14 ;  /* 0x0000580e10007986 */ /* 0x0087e8000c101b26 */
[----:B-1----:R-:W4:Y:S04]  /*02e0*/  LDG.E.64 R6, desc[UR38][R2.64+0x60] ;  /* 0x0000602602067981 */ /* 0x002f28000c1e1b00 */
[----:B----4-:R1:W-:Y:S04]  /*02f0*/  STG.E.64 desc[UR38][R16.64+0x60], R6 ;  /* 0x0000600610007986 */ /* 0x0103e8000c101b26 */
        /* <DEDUP_REMOVED lines=8> */
[----:B------:R-:W4:Y:S04]  /*0380*/  LDG.E.64 R14, desc[UR38][R2.64+0x88] ;  /* 0x00008826020e7981 */ /* 0x000f28000c1e1b00 */
[----:B----4-:R4:W-:Y:S04]  /*0390*/  STG.E.64 desc[UR38][R16.64+0x88], R14 ;  /* 0x0000880e10007986 */ /* 0x0109e8000c101b26 */
[----:B-1----:R-:W5:Y:S04]  /*03a0*/  LDG.E.64 R6, desc[UR38][R2.64+0x90] ;  /* 0x0000902602067981 */ /* 0x002f68000c1e1b00 */
[----:B-----5:R1:W-:Y:S04]  /*03b0*/  STG.E.64 desc[UR38][R16.64+0x90], R6 ;  /* 0x0000900610007986 */ /* 0x0203e8000c101b26 */
        /* <DEDUP_REMOVED lines=10> */
[----:B-1----:R-:W2:Y:S04]  /*0460*/  LDG.E.64 R6, desc[UR38][R2.64+0xc0] ;  /* 0x0000c02602067981 */ /* 0x002ea8000c1e1b00 */
[----:B--2---:R1:W-:Y:S04]  /*0470*/  STG.E.64 desc[UR38][R16.64+0xc0], R6 ;  /* 0x0000c00610007986 */ /* 0x0043e8000c101b26 */
        /* <DEDUP_REMOVED lines=454> */
[----:B-1----:R-:W3:Y:S04]  /*20e0*/  LDG.E.64 R6, desc[UR38][R2.64+0x7e0] ;  /* 0x0007e02602067981 */ /* 0x002ee8000c1e1b00 */
[----:B---3--:R2:W-:Y:S04]  /*20f0*/  STG.E.64 desc[UR38][R16.64+0x7e0], R6 ;  /* 0x0007e00610007986 */ /* 0x0085e8000c101b26 */
[----:B------:R-:W3:Y:S04]  /*2100*/  LDG.E.64 R4, desc[UR38][R2.64+0x7e8] ;  /* 0x0007e82602047981 */ /* 0x000ee8000c1e1b00 */
[----:B---3--:R2:W-:Y:S04]  /*2110*/  STG.E.64 desc[UR38][R16.64+0x7e8], R4 ;  /* 0x0007e80410007986 */ /* 0x0085e8000c101b26 */
[----:B----4-:R-:W3:Y:S04]  /*2120*/  LDG.E.64 R8, desc[UR38][R2.64+0x7f0] ;  /* 0x0007f02602087981 */ /* 0x010ee8000c1e1b00 */
[----:B---3--:R2:W-:Y:S04]  /*2130*/  STG.E.64 desc[UR38][R16.64+0x7f0], R8 ;  /* 0x0007f00810007986 */ /* 0x0085e8000c101b26 */
[----:B-----5:R-:W3:Y:S01]  /*2140*/  LDG.E.64 R10, desc[UR38][R2.64+0x7f8] ;  /* 0x0007f826020a7981 */ /* 0x020ee2000c1e1b00 */
[----:B0-----:R-:W-:-:S03]  /*2150*/  UISETP.NE.AND UP0, UPT, UR4, URZ, UPT ;  /* 0x000000ff0400728c */ /* 0x001fc6000bf05270 */
[----:B------:R2:W-:Y:S04]  /*2160*/  STL.128 [R1+0x10], RZ ;  /* 0x000010ff01007387 */ /* 0x0005e80000100c00 */
        /* <DEDUP_REMOVED lines=62> */
[----:B---3--:R2:W-:Y:S01]  /*2550*/  STG.E.64 desc[UR38][R16.64+0x7f8], R10 ;  /* 0x0007f80a10007986 */ /* 0x0085e2000c101b26 */
[----:B------:R-:W-:Y:S05]  /*2560*/  BRA.U !UP0, `(.L_x_0) ;  /* 0x0000049908807547 */ /* 0x000fea000b800000 */
[----:B------:R0:W-:Y:S01]  /*2570*/  STL [R1+0xd98], RZ ;  /* 0x000d98ff01007387 */ /* 0x0001e20000100800 */
[----:B------:R-:W-:Y:S01]  /*2580*/  UMOV UR6, URZ ;  /* 0x000000ff00067c82 */ /* 0x000fe20008000000 */
[----:B------:R-:W-:Y:S01]  /*2590*/  UMOV UR7, URZ ;  /* 0x000000ff00077c82 */ /* 0x000fe20008000000 */
[----:B------:R-:W-:Y:S01]  /*25a0*/  UMOV UR8, URZ ;  /* 0x000000ff00087c82 */ /* 0x000fe20008000000 */
[----:B------:R-:W-:Y:S01]  /*25b0*/  UMOV UR9, URZ ;  /* 0x000000ff00097c82 */ /* 0x000fe20008000000 */
[----:B------:R-:W-:Y:S01]  /*25c0*/  UMOV UR10, URZ ;  /* 0x000000ff000a7c82 */ /* 0x000fe20008000000 */
[----:B------:R-:W-:-:S05]  /*25d0*/  UMOV UR11, URZ ;  /* 0x000000ff000b7c82 */ /* 0x000fca0008000000 */
.L_x_15:
[----:B01----:R-:W-:-:S05]  /*25e0*/  UMOV UR12, URZ ;  /* 0x000000ff000c7c82 */ /* 0x003fca0008000000 */
.L_x_14:
[----:B-1----:R-:W1:Y:S01]  /*25f0*/  LDCU UR33, c[0x0][0x38c] ;  /* 0x00007180ff2177ac */ /* 0x002e620008000800 */
[----:B------:R-:W-:Y:S02]  /*2600*/  ULOP3.LUT UP0, URZ, UR12, UR6, URZ, 0xfc, !UPT ;  /* 0x000000060cff7292 */ /* 0x000fe4000f80fcff */
[----:B------:R-:W-:Y:S02]  /*2610*/  UISETP.NE.AND UP1, UPT, UR12, URZ, UPT ;  /* 0x000000ff0c00728c */ /* 0x000fe4000bf25270 */
[----:B------:R-:W-:Y:S02]  /*2620*/  USEL UR34, URZ, 0x2, UP0 ;  /* 0x00000002ff227887 */ /* 0x000fe40008000000 */
[----:B-1----:R-:W-:Y:S02]  /*2630*/  UIADD3 UR4, UPT, UPT, UR33, -0x1, URZ ;  /* 0xffffffff21047890 */ /* 0x002fe4000fffe0ff */
[----:B------:R-:W-:Y:S02]  /*2640*/  USHF.R.U32.HI UR31, URZ, 0x2, UR33 ;  /* 0x00000002ff1f7899 */ /* 0x000fe40008011621 */
[----:B------:R-:W-:-:S02]  /*2650*/  USEL UR4, UR4, 0xffffffff, UP0 ;  /* 0xffffffff04047887 */ /* 0x000fc40008000000 */
[----:B------:R-:W-:Y:S02]  /*2660*/  UISETP.GE.U32.AND UP0, UPT, UR12, 0x2, UPT ;  /* 0x000000020c00788c */ /* 0x000fe4000bf06070 */
[----:B------:R-:W-:Y:S02]  /*2670*/  UISETP.GE.U32.AND UP2, UPT, UR34, UR31, UPT ;  /* 0x0000001f2200728c */ /* 0x000fe4000bf46070 */
[----:B------:R-:W-:Y:S02]  /*2680*/  UISETP.EQ.AND UP0, UPT, UR6, URZ, !UP0 ;  /* 0x000000ff0600728c */ /* 0x000fe4000c702270 */
[----:B------:R-:W-:-:S07]  /*2690*/  USEL UR4, UR4, 0xffffffff, !UP1 ;  /* 0xffffffff04047887 */ /* 0x000fce000c800000 */
[----:B0-----:R-:W-:Y:S05]  /*26a0*/  BRA.U !UP0, `(.L_x_1) ;  /* 0x00000005081c7547 */ /* 0x001fea000b800000 */
[----:B------:R-:W-:Y:S01]  /*26b0*/  IMAD.U32 R0, RZ, RZ, UR12 ;  /* 0x0000000cff007e24 */ /* 0x000fe2000f8e00ff */
[----:B------:R1:W-:Y:S01]  /*26c0*/  STL.128 [R1], RZ ;  /* 0x000000ff01007387 */ /* 0x0003e20000100c00 */
[----:B------:R-:W3:Y:S03]  /*26d0*/  LDCU UR7, c[0x0][0x38c] ;  /* 0x00007180ff0777ac */ /* 0x000ee60008000800 */
[----:B------:R1:W-:Y:S01]  /*26e0*/  STL.128 [R1+0x10], RZ ;  /* 0x000010ff01007387 */ /* 0x0003e20000100c00 */
[----:B------:R-:W4:Y:S03]  /*26f0*/  LDCU UR8, c[0x0][0x390] ;  /* 0x00007200ff0877ac */ /* 0x000f260008000800 */
[----:B------:R1:W-:Y:S01]  /*2700*/  STL.128 [R1+0x20], RZ ;  /* 0x000020ff01007387 */ /* 0x0003e20000100c00 */
[----:B------:R-:W-:Y:S01]  /*2710*/  UMOV UR10, URZ ;  /* 0x000000ff000a7c82 */ /* 0x000fe20008000000 */
[----:B------:R-:W-:Y:S01]  /*2720*/  UMOV UR11, URZ ;  /* 0x000000ff000b7c82 */ /* 0x000fe20008000000 */
[----:B------:R-:W-:Y:S01]  /*2730*/  UMOV UR9, 0x2 ;  /* 0x0000000200097882 */ /* 0x000fe20000000000 */
        /* <DEDUP_REMOVED lines=61> */
[----:B---34-:R1:W-:Y:S02]  /*2b10*/  STL [R1+0xd98], R0 ;  /* 0x000d980001007387 */ /* 0x0183e40000100800 */
.L_x_1:
[----:B------:R-:W-:Y:S05]  /*2b20*/  BRA.U UP2, `(.L_x_2) ;  /* 0x0000049102f47547 */ /* 0x000fea000b800000 */
[----:B------:R-:W-:Y:S01]  /*2b30*/  UIMAD UR31, UR31, UR12, UR34 ;  /* 0x0000000c1f1f72a4 */ /* 0x000fe2000f8e0222 */
[----:B------:R-:W-:Y:S01]  /*2b40*/  UMOV UR14, URZ ;  /* 0x000000ff000e7c82 */ /* 0x000fe20008000000 */
[----:B------:R-:W-:Y:S02]  /*2b50*/  UMOV UR13, URZ ;  /* 0x000000ff000d7c82 */ /* 0x000fe40008000000 */
[----:B------:R-:W-:Y:S02]  /*2b60*/  UIADD3 UR32, UPT, UPT, UR4, UR31, URZ ;  /* 0x0000001f04207290 */ /* 0x000fe4000fffe0ff */
[----:B------:R-:W-:Y:S02]  /*2b70*/  ULOP3.LUT UR37, UR14, UR9, URZ, 0x3c, !UPT ;  /* 0x000000090e257292 */ /* 0x000fe4000f8e3cff */
[----:B------:R-:W-:Y:S01]  /*2b80*/  ULOP3.LUT UR4, UR9, UR14, URZ, 0x3c, !UPT ;  /* 0x0000000e09047292 */ /* 0x000fe2000f8e3cff */
[----:B------:R-:W-:Y:S01]  /*2b90*/  UMOV UR15, URZ ;  /* 0x000000ff000f7c82 */ /* 0x000fe20008000000 */
[----:B------:R-:W-:-:S02]  /*2ba0*/  ULOP3.LUT UR40, UR13, UR8, URZ, 0x3c, !UPT ;  /* 0x000000080d287292 */ /* 0x000fc4000f8e3cff */
[----:B------:R-:W-:Y:S02]  /*2bb0*/  ULOP3.LUT UR5, UR8, UR13, URZ, 0x3c, !UPT ;  /* 0x0000000d08057292 */ /* 0x000fe4000f8e3cff */
[----:B------:R-:W-:Y:S02]  /*2bc0*/  USHF.L.W.U32.HI UR36, UR15, 0x8, UR7 ;  /* 0x000000080f247899 */ /* 0x000fe40008010e07 */
[----:B------:R-:W-:Y:S02]  /*2bd0*/  USHF.L.W.U32.HI UR42, UR4, 0x8, UR37 ;  /* 0x00000008042a7899 */ /* 0x000fe40008010e25 */
[----:B------:R-:W-:Y:S02]  /*2be0*/  USHF.L.W.U32.HI UR37, UR37, 0x8, UR4 ;  /* 0x0000000825257899 */ /* 0x000fe40008010e04 */
[----:B------:R-:W-:Y:S02]  /*2bf0*/  USHF.L.W.U32.HI UR26, UR5, 0x8, UR40 ;  /* 0x00000008051a7899 */ /* 0x000fe40008010e28 */
[----:B------:R-:W-:-:S02]  /*2c00*/  USHF.L.U32 UR18, UR7, 0x1, URZ ;  /* 0x0000000107127899 */ /* 0x000fc400080006ff */
[----:B------:R-:W-:Y:S02]  /*2c10*/  USHF.L.W.U32.HI UR43, UR7, 0x8, UR15 ;  /* 0x00000008072b7899 */ /* 0x000fe40008010e0f */
[----:B------:R-:W-:Y:S02]  /*2c20*/  USHF.L.W.U32.HI UR40, UR40, 0x8, UR5 ;  /* 0x0000000828287899 */ /* 0x000fe40008010e05 */
[----:B------:R-:W-:Y:S02]  /*2c30*/  UIADD3 UR4, UP3, UPT, UR36, UR7, URZ ;  /* 0x0000000724047290 */ /* 0x000fe4000ff7e0ff */
[----:B------:R-:W-:Y:S02]  /*2c40*/  USHF.L.U32 UR19, UR9, 0x1, URZ ;  /* 0x0000000109137899 */ /* 0x000fe400080006ff */
[----:B------:R-:W-:Y:S02]  /*2c50*/  UIADD3 UR16, UP2, UPT, UR37, UR9, URZ ;  /* 0x0000000925107290 */ /* 0x000fe4000ff5e0ff */
[----:B------:R-:W-:-:S02]  /*2c60*/  USHF.L.U32 UR20, UR8, 0x1, URZ ;  /* 0x0000000108147899 */ /* 0x000fc400080006ff */
[----:B------:R-:W-:Y:S02]  /*2c70*/  ULOP3.LUT UR18, UR18, 0xfffffffe, URZ, 0xc0, !UPT ;  /* 0xfffffffe12127892 */ /* 0x000fe4000f8ec0ff */
[----:B------:R-:W-:Y:S02]  /*2c80*/  USHF.L.U64.HI UR27, UR7, 0x1, UR15 ;  /* 0x00000001071b7899 */ /* 0x000fe4000801020f */
[----:B------:R-:W-:Y:S02]  /*2c90*/  UIADD3 UR24, UP1, UPT, UR40, UR8, URZ ;  /* 0x0000000828187290 */ /* 0x000fe4000ff3e0ff */
[----:B------:R-:W-:Y:S02]  /*2ca0*/  UIADD3.X UR5, UPT, UPT, UR43, UR15, URZ, UP3, !UPT ;  /* 0x0000000f2b057290 */ /* 0x000fe40009ffe4ff */
[----:B------:R-:W-:Y:S02]  /*2cb0*/  ULOP3.LUT UR19, UR19, 0xfffffffe, URZ, 0xc0, !UPT ;  /* 0xfffffffe13137892 */ /* 0x000fe4000f8ec0ff */
[----:B------:R-:W-:-:S02]  /*2cc0*/  USHF.L.U64.HI UR30, UR9, 0x1, UR14 ;  /* 0x00000001091e7899 */ /* 0x000fc4000801020e */
[----:B------:R-:W-:Y:S02]  /*2cd0*/  UIADD3.X UR17, UPT, UPT, UR42, UR14, URZ, UP2, !UPT ;  /* 0x0000000e2a117290 */ /* 0x000fe400097fe4ff */
[----:B------:R-:W-:Y:S02]  /*2ce0*/  ULOP3.LUT UR20, UR20, 0xfffffffe, URZ, 0xc0, !UPT ;  /* 0xfffffffe14147892 */ /* 0x000fe4000f8ec0ff */
[----:B------:R-:W-:Y:S02]  /*2cf0*/  USHF.L.U64.HI UR21, UR8, 0x1, UR13 ;  /* 0x0000000108157899 */ /* 0x000fe4000801020d */
[----:B------:R-:W-:Y:S02]  /*2d00*/  ULOP3.LUT UR27, UR27, 0x1, URZ, 0xc0, !UPT ;  /* 0x000000011b1b7892 */ /* 0x000fe4000f8ec0ff */
[----:B------:R-:W-:Y:S02]  /*2d10*/  UIADD3.X UR25, UPT, UPT, UR26, UR13, URZ, UP1, !UPT ;  /* 0x0000000d1a197290 */ /* 0x000fe40008ffe4ff */
[----:B------:R-:W-:-:S02]  /*2d20*/  UIMAD.WIDE.U32 UR4, UR36, UR18, UR4 ;  /* 0x00000012240472a5 */ /* 0x000fc4000f8e0004 */
[----:B------:R-:W-:Y:S02]  /*2d30*/  ULOP3.LUT UR30, UR30, 0x1, URZ, 0xc0, !UPT ;  /* 0x000000011e1e7892 */ /* 0x000fe4000f8ec0ff */
[----:B------:R-:W-:Y:S02]  /*2d40*/  UIMAD.WIDE.U32 UR16, UR37, UR19, UR16 ;  /* 0x00000013251072a5 */ /* 0x000fe4000f8e0010 */
[----:B------:R-:W-:Y:S02]  /*2d50*/  ULOP3.LUT UR21, UR21, 0x1, URZ, 0xc0, !UPT ;  /* 0x0000000115157892 */ /* 0x000fe4000f8ec0ff */
[----:B------:R-:W-:Y:S02]  /*2d60*/  UIMAD.WIDE.U32 UR24, UR40, UR20, UR24 ;  /* 0x00000014281872a5 */ /* 0x000fe4000f8e0018 */
[----:B------:R-:W-:Y:S02]  /*2d70*/  UIMAD UR27, UR36, UR27, UR5 ;  /* 0x0000001b241b72a4 */ /* 0x000fe4000f8e0205 */
[----:B------:R-:W-:-:S02]  /*2d80*/  UIMAD UR30, UR37, UR30, UR17 ;  /* 0x0000001e251e72a4 */ /* 0x000fc4000f8e0211 */
[----:B------:R-:W-:Y:S02]  /*2d90*/  ULOP3.LUT UR35, UR4, UR15, URZ, 0x3c, !UPT ;  /* 0x0000000f04237292 */ /* 0x000fe4000f8e3cff */
[----:B------:R-:W-:Y:S02]  /*2da0*/  UIMAD UR25, UR40, UR21, UR25 ;  /* 0x00000015281972a4 */ /* 0x000fe4000f8e0219 */
[----:B------:R-:W-:Y:S02]  /*2db0*/  ULOP3.LUT UR18, UR27, UR7, URZ, 0x3c, !UPT ;  /* 0x000000071b127292 */ /* 0x000fe4000f8e3cff */
[----:B------:R-:W-:Y:S02]  /*2dc0*/  ULOP3.LUT UR29, UR16, UR14, URZ, 0x3c, !UPT ;  /* 0x0000000e101d7292 */ /* 0x000fe4000f8e3cff */
[----:B------:R-:W-:Y:S02]  /*2dd0*/  ULOP3.LUT UR19, UR30, UR9, URZ, 0x3c, !UPT ;  /* 0x000000091e137292 */ /* 0x000fe4000f8e3cff */
[----:B------:R-:W-:-:S02]  /*2de0*/  ULOP3.LUT UR28, UR24, UR13, URZ, 0x3c, !UPT ;  /* 0x0000000d181c7292 */ /* 0x000fc4000f8e3cff */
[----:B------:R-:W-:Y:S02]  /*2df0*/  ULOP3.LUT UR20, UR25, UR8, URZ, 0x3c, !UPT ;  /* 0x0000000819147292 */ /* 0x000fe4000f8e3cff */
[----:B------:R-:W-:Y:S02]  /*2e00*/  USHF.L.W.U32.HI UR5, UR18, 0x10, UR35 ;  /* 0x0000001012057899 */ /* 0x000fe40008010e23 */
[----:B------:R-:W-:Y:S02]  /*2e10*/  USHF.L.W.U32.HI UR35, UR35, 0x10, UR18 ;  /* 0x0000001023237899 */ /* 0x000fe40008010e12 */
[----:B------:R-:W-:Y:S02]  /*2e20*/  USHF.L.W.U32.HI UR49, UR19, 0x10, UR29 ;  /* 0x0000001013317899 */ /* 0x000fe40008010e1d */
[----:B------:R-:W-:Y:S02]  /*2e30*/  USHF.L.W.U32.HI UR29, UR29, 0x10, UR19 ;  /* 0x000000101d1d7899 */ /* 0x000fe40008010e13 */
[----:B------:R-:W-:-:S02]  /*2e40*/  USHF.L.W.U32.HI UR48, UR20, 0x10, UR28 ;  /* 0x0000001014307899 */ /* 0x000fc40008010e1c */
[----:B------:R-:W-:Y:S02]  /*2e50*/  USHF.L.U32 UR55, UR15, 0x1, URZ ;  /* 0x000000010f377899 */ /* 0x000fe400080006ff */
[----:B------:R-:W-:Y:S02]  /*2e60*/  USHF.L.W.U32.HI UR28, UR28, 0x10, UR20 ;  /* 0x000000101c1c7899 */ /* 0x000fe40008010e14 */
[----:B------:R-:W-:Y:S02]  /*2e70*/  UIADD3 UR18, UP3, UPT, UR35, UR15, URZ ;  /* 0x0000000f23127290 */ /* 0x000fe4000ff7e0ff */
[----:B------:R-:W-:Y:S02]  /*2e80*/  USHF.L.U32 UR54, UR14, 0x1, URZ ;  /* 0x000000010e367899 */ /* 0x000fe400080006ff */
[----:B------:R-:W-:Y:S02]  /*2e90*/  UIADD3 UR20, UP2, UPT, UR29, UR14, URZ ;  /* 0x0000000e1d147290 */ /* 0x000fe4000ff5e0ff */
[----:B------:R-:W-:-:S02]  /*2ea0*/  USHF.L.U32 UR53, UR13, 0x1, URZ ;  /* 0x000000010d357899 */ /* 0x000fc400080006ff */
[----:B------:R-:W-:Y:S02]  /*2eb0*/  ULOP3.LUT UR55, UR55, 0xfffffffe, URZ, 0xc0, !UPT ;  /* 0xfffffffe37377892 */ /* 0x000fe4000f8ec0ff */
[----:B------:R-:W-:Y:S02]  /*2ec0*/  UIADD3 UR22, UP1, UPT, UR28, UR13, URZ ;  /* 0x0000000d1c167290 */ /* 0x000fe4000ff3e0ff */
[----:B------:R-:W-:Y:S02]  /*2ed0*/  UIADD3.X UR19, UPT, UPT, UR5, UR7, URZ, UP3, !UPT ;  /* 0x0000000705137290 */ /* 0x000fe40009ffe4ff */
[----:B------:R-:W-:Y:S02]  /*2ee0*/  USHF.L.U64.HI UR52, UR15, 0x1, UR7 ;  /* 0x000000010f347899 */ /* 0x000fe40008010207 */
[----:B------:R-:W-:Y:S02]  /*2ef0*/  ULOP3.LUT UR54, UR54, 0xfffffffe, URZ, 0xc0, !UPT ;  /* 0xfffffffe36367892 */ /* 0x000fe4000f8ec0ff */
[----:B------:R-:W-:-:S02]  /*2f00*/  UIADD3.X UR21, UPT, UPT, UR49, UR9, URZ, UP2, !UPT ;  /* 0x0000000931157290 */ /* 0x000fc400097fe4ff */
[----:B------:R-:W-:Y:S02]  /*2f10*/  USHF.L.U64.HI UR51, UR14, 0x1, UR9 ;  /* 0x000000010e337899 */ /* 0x000fe40008010209 */
[----:B------:R-:W-:Y:S02]  /*2f20*/  ULOP3.LUT UR53, UR53, 0xfffffffe, URZ, 0xc0, !UPT ;  /* 0xfffffffe35357892 */ /* 0x000fe4000f8ec0ff */
[----:B------:R-:W-:Y:S02]  /*2f30*/  UIADD3.X UR23, UPT, UPT, UR48, UR8, URZ, UP1, !UPT ;  /* 0x0000000830177290 */ /* 0x000fe40008ffe4ff */
[----:B------:R-:W-:Y:S02]  /*2f40*/  UIMAD.WIDE.U32 UR18, UR35, UR55, UR18 ;  /* 0x00000037231272a5 */ /* 0x000fe4000f8e0012 */
[----:B------:R-:W-:Y:S02]  /*2f50*/  USHF.L.U64.HI UR44, UR13, 0x1, UR8 ;  /* 0x000000010d2c7899 */ /* 0x000fe40008010208 */
[----:B------:R-:W-:-:S02]  /*2f60*/  ULOP3.LUT UR52, UR52, 0x1, URZ, 0xc0, !UPT ;  /* 0x0000000134347892 */ /* 0x000fc4000f8ec0ff */
[----:B------:R-:W-:Y:S02]  /*2f70*/  UIMAD.WIDE.U32 UR20, UR29, UR54, UR20 ;  /* 0x000000361d1472a5 */ /* 0x000fe4000f8e0014 */
[----:B------:R-:W-:Y:S02]  /*2f80*/  ULOP3.LUT UR51, UR51, 0x1, URZ, 0xc0, !UPT ;  /* 0x0000000133337892 */ /* 0x000fe4000f8ec0ff */
[----:B------:R-:W-:Y:S02]  /*2f90*/  UIMAD.WIDE.U32 UR22, UR28, UR53, UR22 ;  /* 0x000000351c1672a5 */ /* 0x000fe4000f8e0016 */
[----:B------:R-:W-:Y:S02]  /*2fa0*/  ULOP3.LUT UR54, UR18, UR36, URZ, 0x3c, !UPT ;  /* 0x0000002412367292 */ /* 0x000fe4000f8e3cff */
[----:B------:R-:W-:Y:S02]  /*2fb0*/  ULOP3.LUT UR44, UR44, 0x1, URZ, 0xc0, !UPT ;  /* 0x000000012c2c7892 */ /* 0x000fe4000f8ec0ff */
[----:B------:R-:W-:-:S02]  /*2fc0*/  UIMAD UR36, UR35, UR52, UR19 ;  /* 0x00000034232472a4 */ /* 0x000fc4000f8e0213 */
[----:B------:R-:W-:Y:S02]  /*2fd0*/  ULOP3.LUT UR55, UR20, UR37, URZ, 0x3c, !UPT ;  /* 0x0000002514377292 */ /* 0x000fe4000f8e3cff */
[----:B------:R-:W-:Y:S02]  /*2fe0*/  UIMAD UR37, UR29, UR51, UR21 ;  /* 0x000000331d2572a4 */ /* 0x000fe4000f8e0215 */
[----:B------:R-:W-:Y:S02]  /*2ff0*/  ULOP3.LUT UR56, UR22, UR40, URZ, 0x3c, !UPT ;  /* 0x0000002816387292 */ /* 0x000fe4000f8e3cff */
[----:B------:R-:W-:Y:S02]  /*3000*/  UIMAD UR40, UR28, UR44, UR23 ;  /* 0x0000002c1c2872a4 */ /* 0x000fe4000f8e0217 */
[----:B------:R-:W-:Y:S02]  /*3010*/  ULOP3.LUT UR43, UR36, UR43, URZ, 0x3c, !UPT ;  /* 0x0000002b242b7292 */ /* 0x000fe4000f8e3cff */
[----:B------:R-:W-:-:S02]  /*3020*/  ULOP3.LUT UR42, UR37, UR42, URZ, 0x3c, !UPT ;  /* 0x0000002a252a7292 */ /* 0x000fc4000f8e3cff */
[----:B------:R-:W-:Y:S02]  /*3030*/  ULOP3.LUT UR26, UR40, UR26, URZ, 0x3c, !UPT ;  /* 0x0000001a281a7292 */ /* 0x000fe4000f8e3cff */
[----:B------:R-:W-:Y:S02]  /*3040*/  USHF.L.W.U32.HI UR53, UR54, 0x1, UR43 ;  /* 0x0000000136357899 */ /* 0x000fe40008010e2b */
[----:B------:R-:W-:Y:S02]  /*3050*/  USHF.L.W.U32.HI UR44, UR43, 0x1, UR54 ;  /* 0x000000012b2c7899 */ /* 0x000fe40008010e36 */
[----:B------:R-:W-:Y:S02]  /*3060*/  USHF.L.W.U32.HI UR43, UR42, 0x1, UR55 ;  /* 0x000000012a2b7899 */ /* 0x000fe40008010e37 */
[----:B------:R-:W-:Y:S02]  /*3070*/  USHF.L.W.U32.HI UR52, UR55, 0x1, UR42 ;  /* 0x0000000137347899 */ /* 0x000fe40008010e2a */
[----:B------:R-:W-:-:S02]  /*3080*/  USHF.L.U32 UR45, UR24, 0x1, URZ ;  /* 0x00000001182d7899 */ /* 0x000fc400080006ff */
[----:B------:R-:W-:Y:S02]  /*3090*/  USHF.L.U64.HI UR47, UR24, 0x1, UR25 ;  /* 0x00000001182f7899 */ /* 0x000fe40008010219 */
[----:B------:R-:W-:Y:S02]  /*30a0*/  USHF.L.W.U32.HI UR42, UR26, 0x1, UR56 ;  /* 0x000000011a2a7899 */ /* 0x000fe40008010e38 */
[----:B------:R-:W-:Y:S02]  /*30b0*/  UIADD3 UR24, UP1, UPT, UR43, UR24, URZ ;  /* 0x000000182b187290 */ /* 0x000fe4000ff3e0ff */
[----:B------:R-:W-:Y:S02]  /*30c0*/  USHF.L.W.U32.HI UR51, UR56, 0x1, UR26 ;  /* 0x0000000138337899 */ /* 0x000fe40008010e1a */
[----:B------:R-:W-:Y:S02]  /*30d0*/  USHF.L.U32 UR41, UR4, 0x1, URZ ;  /* 0x0000000104297899 */ /* 0x000fe400080006ff */
[----:B------:R-:W-:-:S02]  /*30e0*/  USHF.L.U64.HI UR46, UR4, 0x1, UR27 ;  /* 0x00000001042e7899 */ /* 0x000fc4000801021b */
[----:B------:R-:W-:Y:S02]  /*30f0*/  UIADD3 UR26, UP2, UPT, UR42, UR4, URZ ;  /* 0x000000042a1a7290 */ /* 0x000fe4000ff5e0ff */
[----:B------:R-:W-:Y:S02]  /*3100*/  ULOP3.LUT UR45, UR45, 0xfffffffe, URZ, 0xc0, !UPT ;  /* 0xfffffffe2d2d7892 */ /* 0x000fe4000f8ec0ff */
[----:B------:R-:W-:Y:S02]  /*3110*/  ULOP3.LUT UR47, UR47, 0x1, URZ, 0xc0, !UPT ;  /* 0x000000012f2f7892 */ /* 0x000fe4000f8ec0ff */
[----:B------:R-:W-:Y:S02]  /*3120*/  UIADD3.X UR25, UPT, UPT, UR52, UR25, URZ, UP1, !UPT ;  /* 0x0000001934197290 */ /* 0x000fe40008ffe4ff */
[----:B------:R-:W-:Y:S02]  /*3130*/  ULOP3.LUT UR41, UR41, 0xfffffffe, URZ, 0xc0, !UPT ;  /* 0xfffffffe29297892 */ /* 0x000fe4000f8ec0ff */
[----:B------:R-:W-:-:S02]  /*3140*/  ULOP3.LUT UR46, UR46, 0x1, URZ, 0xc0, !UPT ;  /* 0x000000012e2e7892 */ /* 0x000fc4000f8ec0ff */
[----:B------:R-:W-:Y:S02]  /*3150*/  UIADD3.X UR27, UPT, UPT, UR51, UR27, URZ, UP2, !UPT ;  /* 0x0000001b331b7290 */ /* 0x000fe400097fe4ff */
[----:B------:R-:W-:Y:S02]  /*3160*/  UIMAD UR47, UR47, UR43, URZ ;  /* 0x0000002b2f2f72a4 */ /* 0x000fe4000f8e02ff */
[----:B------:R-:W-:Y:S02]  /*3170*/  UIMAD.WIDE.U32 UR24, UR43, UR45, UR24 ;  /* 0x0000002d2b1872a5 */ /* 0x000fe4000f8e0018 */
[----:B------:R-:W-:Y:S02]  /*3180*/  UIMAD UR46, UR46, UR42, URZ ;  /* 0x0000002a2e2e72a4 */ /* 0x000fe4000f8e02ff */
[----:B------:R-:W-:Y:S02]  /*3190*/  UIMAD.WIDE.U32 UR26, UR42, UR41, UR26 ;  /* 0x000000292a1a72a5 */ /* 0x000fe4000f8e001a */
[----:B------:R-:W-:-:S02]  /*31a0*/  UIADD3 UR41, UPT, UPT, UR25, UR47, URZ ;  /* 0x0000002f19297290 */ /* 0x000fc4000fffe0ff */
[----:B------:R-:W-:Y:S01]  /*31b0*/  UIADD3 UR45, UPT, UPT, UR27, UR46, URZ ;  /* 0x0000002e1b2d7290 */ /* 0x000fe2000fffe0ff */
[----:B------:R-:W3:Y:S01]  /*31c0*/  LDCU UR33, c[0x0][0x38c] ;  /* 0x00007180ff2177ac */ /* 0x000ee20008000800 */
[----:B------:R-:W-:Y:S02]  /*31d0*/  ULOP3.LUT UR35, UR24, UR35, URZ, 0x3c, !UPT ;  /* 0x0000002318237292 */ /* 0x000fe4000f8e3cff */
[----:B------:R-:W-:-:S12]  /*31e0*/  ULOP3.LUT UR46, UR41, UR5, URZ, 0x3c, !UPT ;  /* 0x00000005292e7292 */ /* 0x000fd8000f8e3cff */
.L_x_13:
[----:B------:R-:W-:Y:S01]  /*31f0*/  UMOV UR47, UR31 ;  /* 0x0000001f002f7c82 */ /* 0x000fe20008000000 */
[----:B01----:R-:W-:Y:S05]  /*3200*/  BRA.U !UP0, `(.L_x_3) ;  /* 0x0000026108087547 */ /* 0x003fea000b800000 */
[----:B------:R-:W-:-:S09]  /*3210*/  ULOP3.LUT UP1, UR57, UR34, 0x7f, URZ, 0xc0, !UPT ;  /* 0x0000007f22397892 */ /* 0x000fd2000f82c0ff */
[----:B------:R-:W-:Y:S05]  /*3220*/  BRA.U UP1, `(.L_x_4) ;  /* 0x0000025d01f07547 */ /* 0x000fea000b800000 */
[----:B------:R-:W2:Y:S01]  /*3230*/  LDL R163, [R1+0xd98] ;  /* 0x000d980001a37983 */ /* 0x000ea20000100800 */
[----:B------:R-:W-:Y:S01]  /*3240*/  UIADD3 UR10, UP1, UPT, UR10, 0x1, URZ ;  /* 0x000000010a0a7890 */ /* 0x000fe2000ff3e0ff */
[----:B------:R-:W-:Y:S01]  /*3250*/  IMAD.MOV.U32 R156, RZ, RZ, RZ ;  /* 0x000000ffff9c7224 */ /* 0x000fe200078e00ff */
[----:B------:R-:W-:Y:S02]  /*3260*/  USHF.L.U32 UR4, UR20, 0x1, URZ ;  /* 0x0000000114047899 */ /* 0x000fe400080006ff */
[----:B------:R-:W-:Y:S02]  /*3270*/  UIADD3.X UR11, UPT, UPT, URZ, UR11, URZ, UP1, !UPT ;  /* 0x0000000bff0b7290 */ /* 0x000fe40008ffe4ff */
[----:B------:R-:W-:Y:S02]  /*3280*/  USHF.L.U64.HI UR5, UR20, 0x1, UR37 ;  /* 0x0000000114057899 */ /* 0x000fe40008010225 */
[----:B------:R-:W-:Y:S02]  /*3290*/  USHF.L.U64.HI UR55, UR22, 0x1, UR40 ;  /* 0x0000000116377899 */ /* 0x000fe40008010228 */
[----:B------:R-:W-:-:S02]  /*32a0*/  USHF.L.U32 UR54, UR22, 0x1, URZ ;  /* 0x0000000116367899 */ /* 0x000fc400080006ff */
[----:B------:R-:W-:Y:S02]  /*32b0*/  ULOP3.LUT UR4, UR4, 0xfffffffe, URZ, 0xc0, !UPT ;  /* 0xfffffffe04047892 */ /* 0x000fe4000f8ec0ff */
[----:B------:R-:W-:Y:S02]  /*32c0*/  ULOP3.LUT UR5, UR5, 0x1, URZ, 0xc0, !UPT ;  /* 0x0000000105057892 */ /* 0x000fe4000f8ec0ff */
[----:B------:R-:W-:Y:S02]  /*32d0*/  ULOP3.LUT UR54, UR54, 0xfffffffe, URZ, 0xc0, !UPT ;  /* 0xfffffffe36367892 */ /* 0x000fe4000f8ec0ff */
[----:B------:R-:W-:Y:S02]  /*32e0*/  ULOP3.LUT UR55, UR55, 0x1, URZ, 0xc0, !UPT ;  /* 0x0000000137377892 */ /* 0x000fe4000f8ec0ff */
[----:B------:R-:W-:-:S04]  /*32f0*/  USHF.L.U64.HI UR56, UR24, 0x1, UR41 ;  /* 0x0000000118387899 */ /* 0x000fc80008010229 */
[----:B------:R-:W-:Y:S01]  /*3300*/  ULOP3.LUT UR56, UR56, 0x1, URZ, 0xc0, !UPT ;  /* 0x0000000138387892 */ /* 0x000fe2000f8ec0ff */
[C---:B--2---:R-:W-:Y:S01]  /*3310*/  IMAD.SHL.U32 R5, R163.reuse, 0x2, RZ ;  /* 0x00000002a3057824 */ /* 0x044fe200078e00ff */
[C---:B------:R-:W-:Y:S02]  /*3320*/  IADD3 R2, P0, PT, R163.reuse, UR10, RZ ;  /* 0x0000000aa3027c10 */ /* 0x040fe4000ff1e0ff */
[----:B-1----:R-:W-:Y:S02]  /*3330*/  SHF.L.U64.HI R0, R163, 0x1, R156 ;  /* 0x00000001a3007819 */ /* 0x002fe4000001029c */
[----:B------:R-:W-:Y:S02]  /*3340*/  IADD3.X R3, PT, PT, R156, UR11, RZ, P0, !PT ;  /* 0x0000000b9c037c10 */ /* 0x000fe400087fe4ff */
[----:B------:R-:W-:Y:S02]  /*3350*/  LOP3.LUT R0, R0, 0x1, RZ, 0xc0, !PT ;  /* 0x0000000100007812 */ /* 0x000fe400078ec0ff */
[----:B------:R-:W-:-:S03]  /*3360*/  LOP3.LUT R5, R5, 0xfffffffe, RZ, 0xc0, !PT ;  /* 0xfffffffe05057812 */ /* 0x000fc600078ec0ff */
[----:B------:R-:W-:Y:S02]  /*3370*/  IMAD R11, R0, UR10, RZ ;  /* 0x0000000a000b7c24 */ /* 0x000fe4000f8e02ff */
[----:B------:R-:W-:-:S04]  /*3380*/  IMAD.WIDE.U32 R2, R5, UR10, R2 ;  /* 0x0000000a05027c25 */ /* 0x000fc8000f8e0002 */
[----:B------:R-:W-:Y:S01]  /*3390*/  IMAD.IADD R11, R3, 0x1, R11 ;  /* 0x00000001030b7824 */ /* 0x000fe200078e020b */
[----:B------:R-:W-:-:S04]  /*33a0*/  LOP3.LUT R3, R2, UR11, RZ, 0x3c, !PT ;  /* 0x0000000b02037c12 */ /* 0x000fc8000f8e3cff */
[----:B------:R-:W-:Y:S02]  /*33b0*/  LOP3.LUT R0, R11, UR10, RZ, 0x3c, !PT ;  /* 0x0000000a0b007c12 */ /* 0x000fe4000f8e3cff */
[----:B------:R-:W-:Y:S02]  /*33c0*/  SHF.L.U64.HI R9, R2, 0x1, R11 ;  /* 0x0000000102097819 */ /* 0x000fe4000001020b */
[----:B------:R-:W-:Y:S02]  /*33d0*/  SHF.L.W.U32.HI R13, R0, 0x8, R3 ;  /* 0x00000008000d7819 */ /* 0x000fe40000010e03 */
[----:B------:R-:W-:Y:S01]  /*33e0*/  SHF.L.W.U32.HI R0, R3, 0x8, R0 ;  /* 0x0000000803007819 */ /* 0x000fe20000010e00 */
[----:B------:R-:W-:Y:S01]  /*33f0*/  IMAD.SHL.U32 R3, R2, 0x2, RZ ;  /* 0x0000000202037824 */ /* 0x000fe200078e00ff */
[----:B------:R-:W-:Y:S02]  /*3400*/  IADD3 R4, P0, PT, R13, R2, RZ ;  /* 0x000000020d047210 */ /* 0x000fe40007f1e0ff */
[----:B------:R-:W-:-:S02]  /*3410*/  LOP3.LUT R9, R9, 0x1, RZ, 0xc0, !PT ;  /* 0x0000000109097812 */ /* 0x000fc400078ec0ff */
[----:B------:R-:W-:Y:S01]  /*3420*/  LOP3.LUT R3, R3, 0xfffffffe, RZ, 0xc0, !PT ;  /* 0xfffffffe03037812 */ /* 0x000fe200078ec0ff */
[----:B------:R-:W-:Y:S01]  /*3430*/  IMAD.X R5, R0, 0x1, R11, P0 ;  /* 0x0000000100057824 */ /* 0x000fe200000e060b */
[----:B------:R-:W-:-:S03]  /*3440*/  SHF.L.U64.HI R15, R11, 0x1, R2 ;  /* 0x000000010b0f7819 */ /* 0x000fc60000010202 */
[----:B------:R-:W-:Y:S01]  /*3450*/  IMAD.WIDE.U32 R4, R13, R3, R4 ;  /* 0x000000030d047225 */ /* 0x000fe200078e0004 */
[----:B------:R-:W-:-:S03]  /*3460*/  LOP3.LUT R15, R15, 0x1, RZ, 0xc0, !PT ;  /* 0x000000010f0f7812 */ /* 0x000fc600078ec0ff */
[----:B------:R-:W-:Y:S01]  /*3470*/  IMAD R9, R13, R9, R5 ;  /* 0x000000090d097224 */ /* 0x000fe200078e0205 */
[C---:B------:R-:W-:Y:S01]  /*3480*/  LOP3.LUT R17, R4.reuse, R11, RZ, 0x3c, !PT ;  /* 0x0000000b04117212 */ /* 0x040fe200078e3cff */
[C---:B------:R-:W-:Y:S01]  /*3490*/  IMAD.SHL.U32 R3, R4.reuse, 0x2, RZ ;  /* 0x0000000204037824 */ /* 0x040fe200078e00ff */
[C---:B------:R-:W-:Y:S01]  /*34a0*/  IADD3 R8, P1, PT, R4.reuse, UR44, RZ ;  /* 0x0000002c04087c10 */ /* 0x040fe2000ff3e0ff */
[----:B------:R-:W-:Y:S01]  /*34b0*/  IMAD.SHL.U32 R5, R11, 0x2, RZ ;  /* 0x000000020b057824 */ /* 0x000fe200078e00ff */
[----:B------:R-:W-:Y:S02]  /*34c0*/  LOP3.LUT R6, R9, R2, RZ, 0x3c, !PT ;  /* 0x0000000209067212 */ /* 0x000fe400078e3cff */
[----:B------:R-:W-:Y:S02]  /*34d0*/  SHF.L.U64.HI R4, R4, 0x1, R9 ;  /* 0x0000000104047819 */ /* 0x000fe40000010209 */
[----:B------:R-:W-:Y:S02]  /*34e0*/  SHF.L.W.U32.HI R19, R17, 0x10, R6 ;  /* 0x0000001011137819 */ /* 0x000fe40000010e06 */
[----:B------:R-:W-:-:S02]  /*34f0*/  SHF.L.W.U32.HI R17, R6, 0x10, R17 ;  /* 0x0000001006117819 */ /* 0x000fc40000010e11 */
[----:B------:R-:W-:Y:S02]  /*3500*/  IADD3 R6, P0, PT, R19, R11, RZ ;  /* 0x0000000b13067210 */ /* 0x000fe40007f1e0ff */
[----:B------:R-:W-:Y:S02]  /*3510*/  IADD3.X R9, PT, PT, R9, UR53, RZ, P1, !PT ;  /* 0x0000003509097c10 */ /* 0x000fe40008ffe4ff */
[----:B------:R-:W-:Y:S01]  /*3520*/  LOP3.LUT R3, R3, 0xfffffffe, RZ, 0xc0, !PT ;  /* 0xfffffffe03037812 */ /* 0x000fe200078ec0ff */
[----:B------:R-:W-:Y:S01]  /*3530*/  IMAD.X R7, R17, 0x1, R2, P0 ;  /* 0x0000000111077824 */ /* 0x000fe200000e0602 */
[----:B------:R-:W-:Y:S02]  /*3540*/  LOP3.LUT R2, R4, 0x1, RZ, 0xc0, !PT ;  /* 0x0000000104027812 */ /* 0x000fe400078ec0ff */
[----:B------:R-:W-:Y:S01]  /*3550*/  LOP3.LUT R4, R5, 0xfffffffe, RZ, 0xc0, !PT ;  /* 0xfffffffe05047812 */ /* 0x000fe200078ec0ff */
[----:B------:R-:W-:Y:S01]  /*3560*/  IMAD.WIDE.U32 R8, R3, UR44, R8 ;  /* 0x0000002c03087c25 */ /* 0x000fe2000f8e0008 */
[----:B------:R-:W-:-:S03]  /*3570*/  LOP3.LUT R5, R17, UR45, RZ, 0x3c, !PT ;  /* 0x0000002d11057c12 */ /* 0x000fc6000f8e3cff */
[----:B------:R-:W-:Y:S01]  /*3580*/  IMAD R69, R2, UR44, RZ ;  /* 0x0000002c02457c24 */ /* 0x000fe2000f8e02ff */
[----:B------:R-:W-:Y:S01]  /*3590*/  IADD3 R10, P0, PT, R5, UR20, RZ ;  /* 0x00000014050a7c10 */ /* 0x000fe2000ff1e0ff */
[C---:B------:R-:W-:Y:S01]  /*35a0*/  IMAD.WIDE.U32 R2, R19.reuse, R4, R6 ;  /* 0x0000000413027225 */ /* 0x040fe200078e0006 */
[----:B------:R-:W-:Y:S02]  /*35b0*/  LOP3.LUT R4, R19, UR26, RZ, 0x3c, !PT ;  /* 0x0000001a13047c12 */ /* 0x000fe4000f8e3cff */
[----:B------:R-:W-:Y:S01]  /*35c0*/  LOP3.LUT R7, R8, UR29, RZ, 0x3c, !PT ;  /* 0x0000001d08077c12 */ /* 0x000fe2000f8e3cff */
[----:B------:R-:W-:Y:S01]  /*35d0*/  IMAD.IADD R69, R9, 0x1, R69 ;  /* 0x0000000109457824 */ /* 0x000fe200078e0245 */
[----:B------:R-:W-:Y:S01]  /*35e0*/  IADD3.X R11, PT, PT, R4, UR37, RZ, P0, !PT ;  /* 0x00000025040b7c10 */ /* 0x000fe200087fe4ff */
[----:B------:R-:W-:Y:S01]  /*35f0*/  IMAD R15, R19, R15, R3 ;  /* 0x0000000f130f7224 */ /* 0x000fe200078e0203 */
[C---:B------:R-:W-:Y:S01]  /*3600*/  LOP3.LUT R14, R2.reuse, R13, RZ, 0x3c, !PT ;  /* 0x0000000d020e7212 */ /* 0x040fe200078e3cff */
[----:B------:R-:W-:Y:S01]  /*3610*/  IMAD.SHL.U32 R12, R2, 0x2, RZ ;  /* 0x00000002020c7824 */ /* 0x000fe200078e00ff */
[----:B------:R-:W-:-:S02]  /*3620*/  LOP3.LUT R9, R69, UR49, RZ, 0x3c, !PT ;  /* 0x0000003145097c12 */ /* 0x000fc4000f8e3cff */
[C---:B------:R-:W-:Y:S02]  /*3630*/  IADD3 R4, P0, PT, R2.reuse, UR46, RZ ;  /* 0x0000002e02047c10 */ /* 0x040fe4000ff1e0ff */
[C---:B------:R-:W-:Y:S01]  /*3640*/  IADD3 R6, P1, PT, R9.reuse, UR22, RZ ;  /* 0x0000001609067c10 */ /* 0x040fe2000ff3e0ff */
[----:B------:R-:W-:Y:S01]  /*3650*/  IMAD R21, R9, UR55, RZ ;  /* 0x0000003709157c24 */ /* 0x000fe2000f8e02ff */
[----:B------:R-:W-:Y:S01]  /*3660*/  SHF.L.U64.HI R13, R2, 0x1, R15 ;  /* 0x00000001020d7819 */ /* 0x000fe2000001020f */
[----:B------:R-:W-:Y:S01]  /*3670*/  IMAD.WIDE.U32 R2, R5, UR4, R10 ;  /* 0x0000000405027c25 */ /* 0x000fe2000f8e000a */
[----:B------:R-:W-:Y:S01]  /*3680*/  IADD3.X R7, PT, PT, R7, UR40, RZ, P1, !PT ;  /* 0x0000002807077c10 */ /* 0x000fe20008ffe4ff */
[----:B------:R-:W-:Y:S01]  /*3690*/  USHF.L.U32 UR4, UR26, 0x1, URZ ;  /* 0x000000011a047899 */ /* 0x000fe200080006ff */
[----:B------:R-:W-:Y:S01]  /*36a0*/  LOP3.LUT R11, R15, R0, RZ, 0x3c, !PT ;  /* 0x000000000f0b7212 */ /* 0x000fe200078e3cff */
[----:B------:R-:W-:Y:S01]  /*36b0*/  IMAD R5, R5, UR5, RZ ;  /* 0x0000000505057c24 */ /* 0x000fe2000f8e02ff */
[----:B------:R-:W-:Y:S01]  /*36c0*/  LOP3.LUT R29, R2, UR42, RZ, 0x3c, !PT ;  /* 0x0000002a021d7c12 */ /* 0x000fe2000f8e3cff */
[----:B------:R-:W-:Y:S01]  /*36d0*/  IMAD.WIDE.U32 R6, R9, UR54, R6 ;  /* 0x0000003609067c25 */ /* 0x000fe2000f8e0006 */
[----:B------:R-:W-:Y:S01]  /*36e0*/  USHF.L.U64.HI UR5, UR26, 0x1, UR45 ;  /* 0x000000011a057899 */ /* 0x000fe2000801022d */
[----:B------:R-:W-:Y:S01]  /*36f0*/  SHF.L.W.U32.HI R18, R14, 0x1, R11 ;  /* 0x000000010e127819 */ /* 0x000fe20000010e0b */
[----:B------:R-:W-:Y:S01]  /*3700*/  ULOP3.LUT UR4, UR4, 0xfffffffe, URZ, 0xc0, !UPT ;  /* 0xfffffffe04047892 */ /* 0x000fe2000f8ec0ff */
[----:B------:R-:W-:Y:S01]  /*3710*/  IMAD.IADD R9, R3, 0x1, R5 ;  /* 0x0000000103097824 */ /* 0x000fe200078e0205 */
[----:B------:R-:W-:Y:S01]  /*3720*/  LOP3.LUT R38, R6, UR44, RZ, 0x3c, !PT ;  /* 0x0000002c06267c12 */ /* 0x000fe2000f8e3cff */
[----:B------:R-:W-:Y:S01]  /*3730*/  IMAD.IADD R21, R7, 0x1, R21 ;  /* 0x0000000107157824 */ /* 0x000fe200078e0215 */
[----:B------:R-:W-:Y:S01]  /*3740*/  IADD3.X R5, PT, PT, R15, UR35, RZ, P0, !PT ;  /* 0x000000230f057c10 */ /* 0x000fe200087fe4ff */
[----:B------:R-:W-:Y:S01]  /*3750*/  ULOP3.LUT UR5, UR5, 0x1, URZ, 0xc0, !UPT ;  /* 0x0000000105057892 */ /* 0x000fe2000f8ec0ff */
[----:B------:R-:W-:Y:S01]  /*3760*/  LOP3.LUT R0, R9, UR51, RZ, 0x3c, !PT ;  /* 0x0000003309007c12 */ /* 0x000fe2000f8e3cff */
[----:B------:R-:W-:Y:S01]  /*3770*/  USHF.L.U32 UR55, UR24, 0x1, URZ ;  /* 0x0000000118377899 */ /* 0x000fe200080006ff */
[----:B------:R-:W-:Y:S01]  /*3780*/  LOP3.LUT R3, R21, UR53, RZ, 0x3c, !PT ;  /* 0x0000003515037c12 */ /* 0x000fe2000f8e3cff */
[----:B------:R-:W-:Y:S01]  /*3790*/  USHF.L.U64.HI UR54, UR16, 0x1, UR30 ;  /* 0x0000000110367899 */ /* 0x000fe2000801021e */
[----:B------:R-:W-:Y:S01]  /*37a0*/  SHF.L.W.U32.HI R28, R0, 0x8, R29 ;  /* 0x00000008001c7819 */ /* 0x000fe20000010e1d */
[----:B------:R-:W-:Y:S01]  /*37b0*/  ULOP3.LUT UR55, UR55, 0xfffffffe, URZ, 0xc0, !UPT ;  /* 0xfffffffe37377892 */ /* 0x000fe2000f8ec0ff */
[----:B------:R-:W-:Y:S01]  /*37c0*/  SHF.L.W.U32.HI R29, R29, 0x8, R0 ;  /* 0x000000081d1d7819 */ /* 0x000fe20000010e00 */
[----:B------:R-:W-:Y:S01]  /*37d0*/  IMAD.SHL.U32 R0, R8, 0x2, RZ ;  /* 0x0000000208007824 */ /* 0x000fe200078e00ff */
[----:B------:R-:W-:Y:S01]  /*37e0*/  SHF.L.W.U32.HI R39, R38, 0x8, R3 ;  /* 0x0000000826277819 */ /* 0x000fe20000010e03 */
[----:B------:R-:W-:Y:S01]  /*37f0*/  ULOP3.LUT UR54, UR54, 0x1, URZ, 0xc0, !UPT ;  /* 0x0000000136367892 */ /* 0x000fe2000f8ec0ff */
[----:B------:R-:W-:-:S02]  /*3800*/  IADD3 R22, P1, PT, R29, UR26, RZ ;  /* 0x0000001a1d167c10 */ /* 0x000fc4000ff3e0ff */
[----:B------:R-:W-:Y:S02]  /*3810*/  SHF.L.W.U32.HI R38, R3, 0x8, R38 ;  /* 0x0000000803267819 */ /* 0x000fe40000010e26 */
[----:B------:R-:W-:Y:S02]  /*3820*/  LOP3.LUT R7, R12, 0xfffffffe, RZ, 0xc0, !PT ;  /* 0xfffffffe0c077812 */ /* 0x000fe400078ec0ff */
[----:B------:R-:W-:Y:S02]  /*3830*/  LOP3.LUT R3, R13, 0x1, RZ, 0xc0, !PT ;  /* 0x000000010d037812 */ /* 0x000fe400078ec0ff */
[----:B------:R-:W-:Y:S01]  /*3840*/  IADD3.X R23, PT, PT, R28, UR45, RZ, P1, !PT ;  /* 0x0000002d1c177c10 */ /* 0x000fe20008ffe4ff */
[----:B------:R-:W-:Y:S01]  /*3850*/  IMAD.WIDE.U32 R4, R7, UR46, R4 ;  /* 0x0000002e07047c25 */ /* 0x000fe2000f8e0004 */
[----:B------:R-:W-:Y:S02]  /*3860*/  SHF.L.W.U32.HI R11, R11, 0x1, R14 ;  /* 0x000000010b0b7819 */ /* 0x000fe40000010e0e */
[----:B------:R-:W-:Y:S01]  /*3870*/  IADD3 R14, P0, PT, R39, R8, RZ ;  /* 0x00000008270e7210 */ /* 0x000fe20007f1e0ff */
[----:B------:R-:W-:Y:S01]  /*3880*/  IMAD R3, R3, UR46, RZ ;  /* 0x0000002e03037c24 */ /* 0x000fe2000f8e02ff */
[----:B------:R-:W-:Y:S01]  /*3890*/  LOP3.LUT R0, R0, 0xfffffffe, RZ, 0xc0, !PT ;  /* 0xfffffffe00007812 */ /* 0x000fe200078ec0ff */
[----:B------:R-:W-:Y:S01]  /*38a0*/  IMAD.WIDE.U32 R22, R29, UR4, R22 ;  /* 0x000000041d167c25 */ /* 0x000fe2000f8e0016 */
[--C-:B------:R-:W-:Y:S01]  /*38b0*/  SHF.L.U64.HI R55, R8, 0x1, R69.reuse ;  /* 0x0000000108377819 */ /* 0x100fe20000010245 */
[----:B------:R-:W-:Y:S01]  /*38c0*/  USHF.L.U32 UR4, UR16, 0x1, URZ ;  /* 0x0000000110047899 */ /* 0x000fe200080006ff */
[----:B------:R-:W-:Y:S01]  /*38d0*/  LOP3.LUT R49, R4, UR43, RZ, 0x3c, !PT ;  /* 0x0000002b04317c12 */ /* 0x000fe2000f8e3cff */
[----:B------:R-:W-:Y:S01]  /*38e0*/  IMAD.X R15, R38, 0x1, R69, P0 ;  /* 0x00000001260f7824 */ /* 0x000fe200000e0645 */
[----:B------:R-:W-:Y:S01]  /*38f0*/  LOP3.LUT R55, R55, 0x1, RZ, 0xc0, !PT ;  /* 0x0000000137377812 */ /* 0x000fe200078ec0ff */
[----:B------:R-:W-:Y:S01]  /*3900*/  IMAD.IADD R36, R5, 0x1, R3 ;  /* 0x0000000105247824 */ /* 0x000fe200078e0203 */
[----:B------:R-:W-:Y:S01]  /*3910*/  LOP3.LUT R17, R22, UR45, R17, 0x96, !PT ;  /* 0x0000002d16117c12 */ /* 0x000fe2000f8e9611 */
[----:B------:R-:W-:Y:S01]  /*3920*/  IMAD R51, R29, UR5, R23 ;  /* 0x000000051d337c24 */ /* 0x000fe2000f8e0217 */
[----:B------:R-:W-:Y:S01]  /*3930*/  SHF.L.U64.HI R85, R2, 0x1, R9 ;  /* 0x0000000102557819 */ /* 0x000fe20000010209 */
[----:B------:R-:W-:Y:S01]  /*3940*/  IMAD.WIDE.U32 R14, R39, R0, R14 ;  /* 0x00000000270e7225 */ /* 0x000fe200078e000e */
[----:B------:R-:W-:Y:S01]  /*3950*/  LOP3.LUT R0, R36, UR52, RZ, 0x3c, !PT ;  /* 0x0000003424007c12 */ /* 0x000fe2000f8e3cff */
[----:B------:R-:W-:Y:S01]  /*3960*/  ULOP3.LUT UR4, UR4, 0xfffffffe, URZ, 0xc0, !UPT ;  /* 0xfffffffe04047892 */ /* 0x000fe2000f8ec0ff */
[----:B------:R-:W-:Y:S01]  /*3970*/  LOP3.LUT R10, R51, UR26, R19, 0x96, !PT ;  /* 0x0000001a330a7c12 */ /* 0x000fe2000f8e9613 */
[----:B------:R-:W-:Y:S01]  /*3980*/  IMAD R55, R39, R55, R15 ;  /* 0x0000003727377224 */ /* 0x000fe200078e020f */
[----:B------:R-:W-:Y:S01]  /*3990*/  SHF.L.W.U32.HI R27, R51, 0x8, R22 ;  /* 0x00000008331b7819 */ /* 0x000fe20000010e16 */
[----:B------:R-:W-:Y:S01]  /*39a0*/  IMAD.SHL.U32 R7, R2, 0x2, RZ ;  /* 0x0000000202077824 */ /* 0x000fe200078e00ff */
[----:B------:R-:W-:Y:S01]  /*39b0*/  SHF.L.W.U32.HI R44, R0, 0x8, R49 ;  /* 0x00000008002c7819 */ /* 0x000fe20000010e31 */
[----:B------:R-:W-:Y:S01]  /*39c0*/  IMAD R127, R11, UR54, RZ ;  /* 0x000000360b7f7c24 */ /* 0x000fe2000f8e02ff */
[----:B------:R-:W-:Y:S01]  /*39d0*/  SHF.L.W.U32.HI R46, R17, 0x10, R10 ;  /* 0x00000010112e7819 */ /* 0x000fe20000010e0a */
[----:B------:R-:W-:Y:S01]  /*39e0*/  IMAD.SHL.U32 R5, R22, 0x2, RZ ;  /* 0x0000000216057824 */ /* 0x000fe200078e00ff */
[----:B------:R-:W-:Y:S01]  /*39f0*/  SHF.L.W.U32.HI R49, R49, 0x8, R0 ;  /* 0x0000000831317819 */ /* 0x000fe20000010e00 */
[----:B------:R-:W-:Y:S01]  /*3a00*/  IMAD.SHL.U32 R15, R6, 0x2, RZ ;  /* 0x00000002060f7824 */ /* 0x000fe200078e00ff */
[----:B------:R-:W-:Y:S01]  /*3a10*/  SHF.L.W.U32.HI R26, R22, 0x8, R51 ;  /* 0x00000008161a7819 */ /* 0x000fe20000010e33 */
[----:B------:R-:W-:Y:S01]  /*3a20*/  USHF.L.U64.HI UR5, UR18, 0x1, UR36 ;  /* 0x0000000112057899 */ /* 0x000fe20008010224 */
[----:B------:R-:W-:Y:S01]  /*3a30*/  IADD3 R40, P1, PT, R27, R22, RZ ;  /* 0x000000161b287210 */ /* 0x000fe20007f3e0ff */
[----:B------:R-:W-:Y:S01]  /*3a40*/  IMAD.SHL.U32 R19, R4, 0x2, RZ ;  /* 0x0000000204137824 */ /* 0x000fe200078e00ff */
[C-C-:B------:R-:W-:Y:S01]  /*3a50*/  SHF.L.W.U32.HI R101, R10.reuse, 0x10, R17.reuse ;  /* 0x000000100a657819 */ /* 0x140fe20000010e11 */
[----:B------:R-:W-:Y:S01]  /*3a60*/  ULOP3.LUT UR5, UR5, 0x1, URZ, 0xc0, !UPT ;  /* 0x0000000105057892 */ /* 0x000fe2000f8ec0ff */
[----:B------:R-:W-:Y:S01]  /*3a70*/  SHF.L.W.U32.HI R0, R10, 0x18, R17 ;  /* 0x000000180a007819 */ /* 0x000fe20000010e11 */
[----:B------:R-:W-:Y:S01]  /*3a80*/  IMAD.X R41, R26, 0x1, R51, P1 ;  /* 0x000000011a297824 */ /* 0x000fe200008e0633 */
[----:B------:R-:W-:-:S02]  /*3a90*/  SHF.L.W.U32.HI R35, R17, 0x18, R10 ;  /* 0x0000001811237819 */ /* 0x000fc40000010e0a */
[----:B------:R-:W-:Y:S02]  /*3aa0*/  LOP3.LUT R10, R55, UR29, R8, 0x96, !PT ;  /* 0x0000001d370a7c12 */ /* 0x000fe4000f8e9608 */
[----:B------:R-:W-:Y:S02]  /*3ab0*/  IADD3 R8, P2, PT, R46, R2, RZ ;  /* 0x000000022e087210 */ /* 0x000fe40007f5e0ff */
[----:B------:R-:W-:Y:S02]  /*3ac0*/  IADD3 R2, P0, PT, R49, UR24, RZ ;  /* 0x0000001831027c10 */ /* 0x000fe4000ff1e0ff */
[----:B------:R-:W-:Y:S01]  /*3ad0*/  IADD3 R12, P1, PT, R11, UR16, RZ ;  /* 0x000000100b0c7c10 */ /* 0x000fe2000ff3e0ff */
[----:B------:R-:W-:Y:S01]  /*3ae0*/  IMAD.X R9, R101, 0x1, R9, P2 ;  /* 0x0000000165097824 */ /* 0x000fe200010e0609 */
[----:B------:R-:W-:Y:S02]  /*3af0*/  IADD3.X R3, PT, PT, R44, UR41, RZ, P0, !PT ;  /* 0x000000292c037c10 */ /* 0x000fe400087fe4ff */
[----:B------:R-:W-:-:S02]  /*3b00*/  IADD3.X R13, PT, PT, R18, UR30, RZ, P1, !PT ;  /* 0x0000001e120d7c10 */ /* 0x000fc40008ffe4ff */
[----:B------:R-:W-:Y:S01]  /*3b10*/  LOP3.LUT R69, R14, UR49, R69, 0x96, !PT ;  /* 0x000000310e457c12 */ /* 0x000fe2000f8e9645 */
[----:B------:R-:W-:Y:S01]  /*3b20*/  IMAD.WIDE.U32 R2, R49, UR55, R2 ;  /* 0x0000003731027c25 */ /* 0x000fe2000f8e0002 */
[----:B------:R-:W-:Y:S02]  /*3b30*/  SHF.L.U64.HI R79, R6, 0x1, R21 ;  /* 0x00000001064f7819 */ /* 0x000fe40000010215 */
[----:B------:R-:W-:Y:S01]  /*3b40*/  SHF.L.W.U32.HI R32, R69, 0x10, R10 ;  /* 0x0000001045207819 */ /* 0x000fe20000010e0a */
[----:B------:R-:W-:Y:S01]  /*3b50*/  IMAD.WIDE.U32 R12, R11, UR4, R12 ;  /* 0x000000040b0c7c25 */ /* 0x000fe2000f8e000c */
[----:B------:R-:W-:Y:S01]  /*3b60*/  LOP3.LUT R5, R5, 0xfffffffe, RZ, 0xc0, !PT ;  /* 0xfffffffe05057812 */ /* 0x000fe200078ec0ff */
[----:B------:R-:W-:Y:S01]  /*3b70*/  USHF.L.U32 UR4, UR18, 0x1, URZ ;  /* 0x0000000112047899 */ /* 0x000fe200080006ff */
[----:B------:R-:W-:Y:S01]  /*3b80*/  IADD3 R30, P0, PT, R32, R6, RZ ;  /* 0x00000006201e7210 */ /* 0x000fe20007f1e0ff */
[----:B------:R-:W-:Y:S01]  /*3b90*/  IMAD R47, R49, UR56, R3 ;  /* 0x00000038312f7c24 */ /* 0x000fe2000f8e0203 */
[----:B------:R-:W-:Y:S01]  /*3ba0*/  LOP3.LUT R3, R7, 0xfffffffe, RZ, 0xc0, !PT ;  /* 0xfffffffe07037812 */ /* 0x000fe200078ec0ff */
[----:B------:R-:W-:Y:S01]  /*3bb0*/  IMAD.IADD R127, R13, 0x1, R127 ;  /* 0x000000010d7f7824 */ /* 0x000fe200078e027f */
[----:B------:R-:W-:Y:S01]  /*3bc0*/  LOP3.LUT R83, R2, UR46, RZ, 0x3c, !PT ;  /* 0x0000002e02537c12 */ /* 0x000fe2000f8e3cff */
[----:B------:R-:W-:Y:S01]  /*3bd0*/  IMAD.WIDE.U32 R40, R27, R5, R40 ;  /* 0x000000051b287225 */ /* 0x000fe200078e0028 */
[----:B------:R-:W-:Y:S01]  /*3be0*/  LOP3.LUT R6, R47, UR35, RZ, 0x3c, !PT ;  /* 0x000000232f067c12 */ /* 0x000fe2000f8e3cff */
[----:B------:R-:W-:Y:S01]  /*3bf0*/  ULOP3.LUT UR4, UR4, 0xfffffffe, URZ, 0xc0, !UPT ;  /* 0xfffffffe04047892 */ /* 0x000fe2000f8ec0ff */
[----:B------:R-:W-:Y:S01]  /*3c00*/  LOP3.LUT R13, R127, UR48, RZ, 0x3c, !PT ;  /* 0x000000307f0d7c12 */ /* 0x000fe2000f8e3cff */
[----:B------:R-:W-:Y:S01]  /*3c10*/  IMAD.WIDE.U32 R8, R46, R3, R8 ;  /* 0x000000032e087225 */ /* 0x000fe200078e0008 */
[----:B------:R-:W-:-:S02]  /*3c20*/  SHF.L.W.U32.HI R16, R83, 0x10, R6 ;  /* 0x0000001053107819 */ /* 0x000fc40000010e06 */
[--C-:B------:R-:W-:Y:S01]  /*3c30*/  SHF.L.W.U32.HI R33, R6, 0x10, R83.reuse ;  /* 0x0000001006217819 */ /* 0x100fe20000010e53 */
[----:B------:R-:W-:Y:S01]  /*3c40*/  IMAD.SHL.U32 R3, R46, 0x2, RZ ;  /* 0x000000022e037824 */ /* 0x000fe200078e00ff */
[----:B------:R-:W-:Y:S01]  /*3c50*/  SHF.L.W.U32.HI R66, R6, 0x18, R83 ;  /* 0x0000001806427819 */ /* 0x000fe20000010e53 */
[----:B------:R-:W-:Y:S01]  /*3c60*/  IMAD.SHL.U32 R61, R40, 0x2, RZ ;  /* 0x00000002283d7824 */ /* 0x000fe200078e00ff */
[----:B------:R-:W-:Y:S02]  /*3c70*/  SHF.L.W.U32.HI R83, R83, 0x18, R6 ;  /* 0x0000001853537819 */ /* 0x000fe40000010e06 */
[----:B------:R-:W-:Y:S02]  /*3c80*/  IADD3 R42, P2, PT, R46, R35, RZ ;  /* 0x000000232e2a7210 */ /* 0x000fe40007f5e0ff */
[----:B------:R-:W-:Y:S02]  /*3c90*/  LOP3.LUT R5, R12, UR28, RZ, 0x3c, !PT ;  /* 0x0000001c0c057c12 */ /* 0x000fe4000f8e3cff */
[----:B------:R-:W-:Y:S01]  /*3ca0*/  IADD3 R6, P1, PT, R13, UR18, RZ ;  /* 0x000000120d067c10 */ /* 0x000fe2000ff3e0ff */
[----:B------:R-:W-:Y:S01]  /*3cb0*/  IMAD.X R43, R101, 0x1, R0, P2 ;  /* 0x00000001652b7824 */ /* 0x000fe200010e0600 */
[----:B------:R-:W-:-:S02]  /*3cc0*/  LOP3.LUT R3, R3, 0xfffffffe, RZ, 0xc0, !PT ;  /* 0xfffffffe03037812 */ /* 0x000fc400078ec0ff */
[----:B------:R-:W-:Y:S02]  /*3cd0*/  IADD3.X R7, PT, PT, R5, UR36, RZ, P1, !PT ;  /* 0x0000002405077c10 */ /* 0x000fe40008ffe4ff */
[C---:B------:R-:W-:Y:S01]  /*3ce0*/  SHF.L.W.U32.HI R53, R10.reuse, 0x10, R69 ;  /* 0x000000100a357819 */ /* 0x040fe20000010e45 */
[----:B------:R-:W-:Y:S01]  /*3cf0*/  IMAD.WIDE.U32 R42, R35, R3, R42 ;  /* 0x00000003232a7225 */ /* 0x000fe200078e002a */
[----:B------:R-:W-:Y:S02]  /*3d00*/  SHF.L.W.U32.HI R74, R10, 0x18, R69 ;  /* 0x000000180a4a7819 */ /* 0x000fe40000010e45 */
[----:B------:R-:W-:Y:S01]  /*3d10*/  SHF.L.W.U32.HI R59, R55, 0x8, R14 ;  /* 0x00000008373b7819 */ /* 0x000fe20000010e0e */
[----:B------:R-:W-:Y:S01]  /*3d20*/  IMAD.SHL.U32 R3, R14, 0x2, RZ ;  /* 0x000000020e037824 */ /* 0x000fe200078e00ff */
[----:B------:R-:W-:Y:S01]  /*3d30*/  SHF.L.W.U32.HI R69, R69, 0x18, R10 ;  /* 0x0000001845457819 */ /* 0x000fe20000010e0a */
[----:B------:R-:W-:Y:S01]  /*3d40*/  IMAD.X R31, R53, 0x1, R21, P0 ;  /* 0x00000001351f7824 */ /* 0x000fe200000e0615 */
[----:B------:R-:W-:-:S02]  /*3d50*/  SHF.L.U64.HI R107, R4, 0x1, R36 ;  /* 0x00000001046b7819 */ /* 0x000fc40000010224 */
[----:B------:R-:W-:Y:S01]  /*3d60*/  IADD3 R10, P1, PT, R16, R4, RZ ;  /* 0x00000004100a7210 */ /* 0x000fe20007f3e0ff */
[----:B------:R-:W-:Y:S01]  /*3d70*/  IMAD.WIDE.U32 R4, R13, UR4, R6 ;  /* 0x000000040d047c25 */ /* 0x000fe2000f8e0006 */
[----:B------:R-:W-:Y:S02]  /*3d80*/  SHF.L.W.U32.HI R34, R14, 0x8, R55 ;  /* 0x000000080e227819 */ /* 0x000fe40000010e37 */
[----:B------:R-:W-:Y:S01]  /*3d90*/  IADD3 R6, P2, PT, R59, R14, RZ ;  /* 0x0000000e3b067210 */ /* 0x000fe20007f5e0ff */
[----:B------:R-:W-:Y:S01]  /*3da0*/  IMAD R13, R13, UR5, RZ ;  /* 0x000000050d0d7c24 */ /* 0x000fe2000f8e02ff */
[----:B------:R-:W-:Y:S01]  /*3db0*/  LOP3.LUT R3, R3, 0xfffffffe, RZ, 0xc0, !PT ;  /* 0xfffffffe03037812 */ /* 0x000fe200078ec0ff */
[----:B------:R-:W-:Y:S01]  /*3dc0*/  IMAD.SHL.U32 R108, R4, 0x2, RZ ;  /* 0x00000002046c7824 */ /* 0x000fe200078e00ff */
[----:B------:R-:W-:Y:S01]  /*3dd0*/  SHF.L.U64.HI R17, R22, 0x1, R51 ;  /* 0x0000000116117819 */ /* 0x000fe20000010233 */
[----:B------:R-:W-:Y:S01]  /*3de0*/  IMAD.X R7, R34, 0x1, R55, P2 ;  /* 0x0000000122077824 */ /* 0x000fe200010e0637 */
[----:B------:R-:W-:Y:S01]  /*3df0*/  LOP3.LUT R85, R85, 0x1, RZ, 0xc0, !PT ;  /* 0x0000000155557812 */ /* 0x000fe200078ec0ff */
[----:B------:R-:W-:Y:S01]  /*3e00*/  IMAD.IADD R5, R5, 0x1, R13 ;  /* 0x0000000105057824 */ /* 0x000fe200078e020d */
[----:B------:R-:W-:Y:S01]  /*3e10*/  LOP3.LUT R17, R17, 0x1, RZ, 0xc0, !PT ;  /* 0x0000000111117812 */ /* 0x000fe200078ec0ff */
[----:B------:R-:W-:Y:S01]  /*3e20*/  IMAD.WIDE.U32 R6, R59, R3, R6 ;  /* 0x000000033b067225 */ /* 0x000fe200078e0006 */
[----:B------:R-:W-:-:S02]  /*3e30*/  LOP3.LUT R3, R15, 0xfffffffe, RZ, 0xc0, !PT ;  /* 0xfffffffe0f037812 */ /* 0x000fc400078ec0ff */
[----:B------:R-:W-:Y:S01]  /*3e40*/  LOP3.LUT R11, R4, R11, RZ, 0x3c, !PT ;  /* 0x0000000b040b7212 */ /* 0x000fe200078e3cff */
[----:B------:R-:W-:Y:S01]  /*3e50*/  IMAD R17, R27, R17, R41 ;  /* 0x000000111b117224 */ /* 0x000fe200078e0229 */
[----:B------:R-:W-:Y:S01]  /*3e60*/  LOP3.LUT R18, R5, R18, RZ, 0x3c, !PT ;  /* 0x0000001205127212 */ /* 0x000fe200078e3cff */
[C---:B------:R-:W-:Y:S01]  /*3e70*/  IMAD.WIDE.U32 R30, R32.reuse, R3, R30 ;  /* 0x00000003201e7225 */ /* 0x040fe200078e001e */
[C---:B------:R-:W-:Y:S02]  /*3e80*/  IADD3 R24, P0, PT, R32.reuse, R69, RZ ;  /* 0x0000004520187210 */ /* 0x040fe40007f1e0ff */
[----:B------:R-:W-:Y:S01]  /*3e90*/  SHF.L.W.U32.HI R93, R47, 0x8, R2 ;  /* 0x000000082f5d7819 */ /* 0x000fe20000010e02 */
[----:B------:R-:W-:Y:S01]  /*3ea0*/  IMAD.SHL.U32 R3, R32, 0x2, RZ ;  /* 0x0000000220037824 */ /* 0x000fe200078e00ff */
[----:B------:R-:W-:Y:S01]  /*3eb0*/  SHF.L.W.U32.HI R62, R18, 0x8, R11 ;  /* 0x00000008123e7819 */ /* 0x000fe20000010e0b */
[----:B------:R-:W-:Y:S01]  /*3ec0*/  IMAD R85, R46, R85, R9 ;  /* 0x000000552e557224 */ /* 0x000fe200078e0209 */
[----:B------:R-:W-:Y:S01]  /*3ed0*/  SHF.L.W.U32.HI R75, R11, 0x8, R18 ;  /* 0x000000080b4b7819 */ /* 0x000fe20000010e12 */
[----:B------:R-:W-:Y:S01]  /*3ee0*/  IMAD.X R25, R53, 0x1, R74, P0 ;  /* 0x0000000135197824 */ /* 0x000fe200000e064a */
[----:B------:R-:W-:Y:S01]  /*3ef0*/  LOP3.LUT R3, R3, 0xfffffffe, RZ, 0xc0, !PT ;  /* 0xfffffffe03037812 */ /* 0x000fe200078ec0ff */
[----:B------:R-:W-:Y:S01]  /*3f00*/  IMAD.SHL.U32 R11, R2, 0x2, RZ ;  /* 0x00000002020b7824 */ /* 0x000fe200078e00ff */
[----:B------:R-:W-:Y:S01]  /*3f10*/  SHF.L.U64.HI R9, R14, 0x1, R55 ;  /* 0x000000010e097819 */ /* 0x000fe20000010237 */
[----:B------:R-:W-:Y:S01]  /*3f20*/  IMAD.SHL.U32 R15, R51, 0x2, RZ ;  /* 0x00000002330f7824 */ /* 0x000fe200078e00ff */
[----:B------:R-:W-:Y:S01]  /*3f30*/  LOP3.LUT R123, R40, R51, RZ, 0x3c, !PT ;  /* 0x00000033287b7212 */ /* 0x000fe200078e3cff */
[----:B------:R-:W-:Y:S01]  /*3f40*/  IMAD.WIDE.U32 R24, R69, R3, R24 ;  /* 0x0000000345187225 */ /* 0x000fe200078e0018 */
[----:B------:R-:W-:-:S02]  /*3f50*/  LOP3.LUT R18, R17, R22, RZ, 0x3c, !PT ;  /* 0x0000001611127212 */ /* 0x000fc400078e3cff */
[----:B------:R-:W-:Y:S01]  /*3f60*/  SHF.L.U64.HI R60, R46, 0x1, R101 ;  /* 0x000000012e3c7819 */ /* 0x000fe20000010265 */
[----:B------:R-:W-:Y:S01]  /*3f70*/  IMAD.SHL.U32 R3, R16, 0x2, RZ ;  /* 0x0000000210037824 */ /* 0x000fe200078e00ff */
[----:B------:R-:W-:Y:S01]  /*3f80*/  SHF.L.W.U32.HI R87, R2, 0x8, R47 ;  /* 0x0000000802577819 */ /* 0x000fe20000010e2f */
[----:B------:R-:W-:Y:S01]  /*3f90*/  IMAD.SHL.U32 R114, R6, 0x2, RZ ;  /* 0x0000000206727824 */ /* 0x000fe200078e00ff */
[----:B------:R-:W-:Y:S02]  /*3fa0*/  IADD3 R20, P2, PT, R93, R2, RZ ;  /* 0x000000025d147210 */ /* 0x000fe40007f5e0ff */
[----:B------:R-:W-:Y:S02]  /*3fb0*/  LOP3.LUT R9, R9, 0x1, RZ, 0xc0, !PT ;  /* 0x0000000109097812 */ /* 0x000fe400078ec0ff */
[----:B------:R-:W-:Y:S01]  /*3fc0*/  SHF.L.W.U32.HI R115, R18, 0x10, R123 ;  /* 0x0000001012737819 */ /* 0x000fe20000010e7b */
[----:B------:R-:W-:Y:S01]  /*3fd0*/  IMAD.X R21, R87, 0x1, R47, P2 ;  /* 0x0000000157157824 */ /* 0x000fe200010e062f */
[----:B------:R-:W-:Y:S01]  /*3fe0*/  SHF.L.W.U32.HI R123, R123, 0x10, R18 ;  /* 0x000000107b7b7819 */ /* 0x000fe20000010e12 */
[----:B------:R-:W-:Y:S01]  /*3ff0*/  IMAD R7, R59, R9, R7 ;  /* 0x000000093b077224 */ /* 0x000fe200078e0207 */
[----:B------:R-:W-:Y:S01]  /*4000*/  LOP3.LUT R60, R60, 0x1, RZ, 0xc0, !PT ;  /* 0x000000013c3c7812 */ /* 0x000fe200078ec0ff */
[----:B------:R-:W-:Y:S01]  /*4010*/  IMAD.SHL.U32 R9, R12, 0x2, RZ ;  /* 0x000000020c097824 */ /* 0x000fe200078e00ff */
[----:B------:R-:W-:-:S02]  /*4020*/  LOP3.LUT R11, R11, 0xfffffffe, RZ, 0xc0, !PT ;  /* 0xfffffffe0b0b7812 */ /* 0x000fc400078ec0ff */
[----:B------:R-:W-:Y:S01]  /*4030*/  IADD3 R18, P0, PT, R16, R83, RZ ;  /* 0x0000005310127210 */ /* 0x000fe20007f1e0ff */
[----:B------:R-:W-:Y:S01]  /*4040*/  IMAD R60, R35, R60, R43 ;  /* 0x0000003c233c7224 */ /* 0x000fe200078e022b */
[----:B------:R-:W-:Y:S01]  /*4050*/  LOP3.LUT R13, R19, 0xfffffffe, RZ, 0xc0, !PT ;  /* 0xfffffffe130d7812 */ /* 0x000fe200078ec0ff */
[----:B------:R-:W-:Y:S01]  /*4060*/  IMAD.WIDE.U32 R20, R93, R11, R20 ;  /* 0x0000000b5d147225 */ /* 0x000fe200078e0014 */
[----:B------:R-:W-:Y:S02]  /*4070*/  LOP3.LUT R29, R8, R29, RZ, 0x3c, !PT ;  /* 0x0000001d081d7212 */ /* 0x000fe400078e3cff */
[----:B------:R-:W-:Y:S01]  /*4080*/  LOP3.LUT R28, R85, R28, RZ, 0x3c, !PT ;  /* 0x0000001c551c7212 */ /* 0x000fe200078e3cff */
[----:B------:R-:W-:Y:S01]  /*4090*/  IMAD.X R19, R33, 0x1, R66, P0 ;  /* 0x0000000121137824 */ /* 0x000fe200000e0642 */
[----:B------:R-:W-:Y:S01]  /*40a0*/  LOP3.LUT R3, R3, 0xfffffffe, RZ, 0xc0, !PT ;  /* 0xfffffffe03037812 */ /* 0x000fe200078ec0ff */
[----:B------:R-:W-:Y:S01]  /*40b0*/  IMAD.X R11, R33, 0x1, R36, P1 ;  /* 0x00000001210b7824 */ /* 0x000fe200008e0624 */
[----:B------:R-:W-:-:S02]  /*40c0*/  SHF.L.U64.HI R151, R32, 0x1, R53 ;  /* 0x0000000120977819 */ /* 0x000fc40000010235 */
[----:B------:R-:W-:Y:S01]  /*40d0*/  LOP3.LUT R99, R6, R55, RZ, 0x3c, !PT ;  /* 0x0000003706637212 */ /* 0x000fe200078e3cff */
[----:B------:R-:W-:Y:S01]  /*40e0*/  IMAD.WIDE.U32 R18, R83, R3, R18 ;  /* 0x0000000353127225 */ /* 0x000fe200078e0012 */
[----:B------:R-:W-:Y:S02]  /*40f0*/  LOP3.LUT R36, R7, R14, RZ, 0x3c, !PT ;  /* 0x0000000e07247212 */ /* 0x000fe400078e3cff */
[C---:B------:R-:W-:Y:S01]  /*4100*/  SHF.L.W.U32.HI R41, R29.reuse, 0x1, R28 ;  /* 0x000000011d297819 */ /* 0x040fe20000010e1c */
[----:B------:R-:W-:Y:S01]  /*4110*/  IMAD.WIDE.U32 R10, R16, R13, R10 ;  /* 0x0000000d100a7225 */ /* 0x000fe200078e000a */
[C-C-:B------:R-:W-:Y:S02]  /*4120*/  SHF.L.W.U32.HI R72, R28.reuse, 0x1, R29.reuse ;  /* 0x000000011c487819 */ /* 0x140fe40000010e1d */
[----:B------:R-:W-:Y:S02]  /*4130*/  SHF.L.W.U32.HI R63, R29, 0x9, R28 ;  /* 0x000000091d3f7819 */ /* 0x000fe40000010e1c */
[----:B------:R-:W-:-:S02]  /*4140*/  SHF.L.W.U32.HI R73, R28, 0x9, R29 ;  /* 0x000000091c497819 */ /* 0x000fc40000010e1d */
[----:B------:R-:W-:Y:S02]  /*4150*/  LOP3.LUT R43, R42, R101, RZ, 0x3c, !PT ;  /* 0x000000652a2b7212 */ /* 0x000fe400078e3cff */
[----:B------:R-:W-:Y:S02]  /*4160*/  LOP3.LUT R28, R60, R46, RZ, 0x3c, !PT ;  /* 0x0000002e3c1c7212 */ /* 0x000fe400078e3cff */
[----:B------:R-:W-:Y:S02]  /*4170*/  SHF.L.U64.HI R3, R2, 0x1, R47 ;  /* 0x0000000102037819 */ /* 0x000fe4000001022f */
[----:B------:R-:W-:Y:S02]  /*4180*/  LOP3.LUT R151, R151, 0x1, RZ, 0xc0, !PT ;  /* 0x0000000197977812 */ /* 0x000fe400078ec0ff */
[----:B------:R-:W-:Y:S02]  /*4190*/  SHF.L.W.U32.HI R76, R36, 0x10, R99 ;  /* 0x00000010244c7819 */ /* 0x000fe40000010e63 */
[----:B------:R-:W-:Y:S01]  /*41a0*/  SHF.L.W.U32.HI R99, R99, 0x10, R36 ;  /* 0x0000001063637819 */ /* 0x000fe20000010e24 */
[----:B------:R-:W-:Y:S01]  /*41b0*/  IMAD R151, R69, R151, R25 ;  /* 0x0000009745977224 */ /* 0x000fe200078e0219 */
[----:B------:R-:W-:Y:S01]  /*41c0*/  SHF.L.W.U32.HI R45, R28, 0x10, R43 ;  /* 0x000000101c2d7819 */ /* 0x000fe20000010e2b */
[----:B------:R-:W-:Y:S01]  /*41d0*/  IMAD.SHL.U32 R25, R55, 0x2, RZ ;  /* 0x0000000237197824 */ /* 0x000fe200078e00ff */
[----:B------:R-:W-:-:S02]  /*41e0*/  IADD3 R36, P1, PT, R123, R51, RZ ;  /* 0x000000337b247210 */ /* 0x000fc40007f3e0ff */
[----:B------:R-:W-:Y:S02]  /*41f0*/  SHF.L.W.U32.HI R43, R43, 0x10, R28 ;  /* 0x000000102b2b7819 */ /* 0x000fe40000010e1c */
[----:B------:R-:W-:Y:S01]  /*4200*/  LOP3.LUT R3, R3, 0x1, RZ, 0xc0, !PT ;  /* 0x0000000103037812 */ /* 0x000fe200078ec0ff */
[--C-:B------:R-:W-:Y:S01]  /*4210*/  IMAD.X R37, R115, 0x1, R22.reuse, P1 ;  /* 0x0000000173257824 */ /* 0x100fe200008e0616 */
[----:B------:R-:W-:Y:S02]  /*4220*/  IADD3 R28, P0, PT, R75, R12, RZ ;  /* 0x0000000c4b1c7210 */ /* 0x000fe40007f1e0ff */
[----:B------:R-:W-:Y:S01]  /*4230*/  SHF.L.U64.HI R48, R51, 0x1, R22 ;  /* 0x0000000133307819 */ /* 0x000fe20000010216 */
[----:B------:R-:W-:Y:S01]  /*4240*/  IMAD R21, R93, R3, R21 ;  /* 0x000000035d157224 */ /* 0x000fe200078e0215 */
[----:B------:R-:W-:Y:S01]  /*4250*/  LOP3.LUT R22, R9, 0xfffffffe, RZ, 0xc0, !PT ;  /* 0xfffffffe09167812 */ /* 0x000fe200078ec0ff */
[----:B------:R-:W-:Y:S01]  /*4260*/  IMAD.X R29, R62, 0x1, R127, P0 ;  /* 0x000000013e1d7824 */ /* 0x000fe200000e067f */
[----:B------:R-:W-:Y:S01]  /*4270*/  LOP3.LUT R82, R24, R53, RZ, 0x3c, !PT ;  /* 0x0000003518527212 */ /* 0x000fe200078e3cff */
[----:B------:R-:W-:Y:S01]  /*4280*/  IMAD.SHL.U32 R9, R8, 0x2, RZ ;  /* 0x0000000208097824 */ /* 0x000fe200078e00ff */
[----:B------:R-:W-:Y:S01]  /*4290*/  LOP3.LUT R3, R151, R32, RZ, 0x3c, !PT ;  /* 0x0000002097037212 */ /* 0x000fe200078e3cff */
[----:B------:R-:W-:Y:S01]  /*42a0*/  IMAD.WIDE.U32 R22, R75, R22, R28 ;  /* 0x000000164b167225 */ /* 0x000fe200078e001c */
[----:B------:R-:W-:-:S02]  /*42b0*/  LOP3.LUT R79, R79, 0x1, RZ, 0xc0, !PT ;  /* 0x000000014f4f7812 */ /* 0x000fc400078ec0ff */
[----:B------:R-:W-:Y:S02]  /*42c0*/  SHF.L.W.U32.HI R90, R3, 0x10, R82 ;  /* 0x00000010035a7819 */ /* 0x000fe40000010e52 */
[----:B------:R-:W-:Y:S01]  /*42d0*/  LOP3.LUT R129, R20, R47, RZ, 0x3c, !PT ;  /* 0x0000002f14817212 */ /* 0x000fe200078e3cff */
[----:B------:R-:W-:Y:S01]  /*42e0*/  IMAD R79, R32, R79, R31 ;  /* 0x0000004f204f7224 */ /* 0x000fe200078e021f */
[----:B------:R-:W-:Y:S02]  /*42f0*/  LOP3.LUT R28, R21, R2, RZ, 0x3c, !PT ;  /* 0x00000002151c7212 */ /* 0x000fe400078e3cff */
[----:B------:R-:W-:Y:S02]  /*4300*/  SHF.L.W.U32.HI R82, R82, 0x10, R3 ;  /* 0x0000001052527819 */ /* 0x000fe40000010e03 */
[----:B------:R-:W-:Y:S02]  /*4310*/  SHF.L.U64.HI R3, R16, 0x1, R33 ;  /* 0x0000000110037819 */ /* 0x000fe40000010221 */
[----:B------:R-:W-:-:S02]  /*4320*/  SHF.L.W.U32.HI R133, R28, 0x10, R129 ;  /* 0x000000101c857819 */ /* 0x000fc40000010e81 */
[----:B------:R-:W-:Y:S02]  /*4330*/  LOP3.LUT R107, R107, 0x1, RZ, 0xc0, !PT ;  /* 0x000000016b6b7812 */ /* 0x000fe400078ec0ff */
[----:B------:R-:W-:Y:S02]  /*4340*/  SHF.L.W.U32.HI R129, R129, 0x10, R28 ;  /* 0x0000001081817819 */ /* 0x000fe40000010e1c */
[----:B------:R-:W-:Y:S01]  /*4350*/  LOP3.LUT R3, R3, 0x1, RZ, 0xc0, !PT ;  /* 0x0000000103037812 */ /* 0x000fe200078ec0ff */
[----:B------:R-:W-:Y:S01]  /*4360*/  IMAD R107, R16, R107, R11 ;  /* 0x0000006b106b7224 */ /* 0x000fe200078e020b */
[----:B------:R-:W-:Y:S02]  /*4370*/  IADD3 R28, P0, PT, R99, R55, RZ ;  /* 0x00000037631c7210 */ /* 0x000fe40007f1e0ff */
[----:B------:R-:W-:Y:S01]  /*4380*/  LOP3.LUT R39, R30, R39, RZ, 0x3c, !PT ;  /* 0x000000271e277212 */ /* 0x000fe200078e3cff */
[----:B------:R-:W-:Y:S01]  /*4390*/  IMAD R11, R83, R3, R19 ;  /* 0x00000003530b7224 */ /* 0x000fe200078e0213 */
[----:B------:R-:W-:Y:S01]  /*43a0*/  LOP3.LUT R38, R79, R38, RZ, 0x3c, !PT ;  /* 0x000000264f267212 */ /* 0x000fe200078e3cff */
[----:B------:R-:W-:Y:S01]  /*43b0*/  IMAD.X R29, R76, 0x1, R14, P0 ;  /* 0x000000014c1d7824 */ /* 0x000fe200000e060e */
[----:B------:R-:W-:Y:S01]  /*43c0*/  SHF.L.W.U32.HI R89, R85, 0x8, R8 ;  /* 0x0000000855597819 */ /* 0x000fe20000010e08 */
[----:B------:R-:W-:Y:S01]  /*43d0*/  IMAD.SHL.U32 R3, R72, 0x2, RZ ;  /* 0x0000000248037824 */ /* 0x000fe200078e00ff */
[----:B------:R-:W-:-:S02]  /*43e0*/  LOP3.LUT R15, R15, 0xfffffffe, RZ, 0xc0, !PT ;  /* 0xfffffffe0f0f7812 */ /* 0x000fc400078ec0ff */
[C-C-:B------:R-:W-:Y:S02]  /*43f0*/  SHF.L.W.U32.HI R111, R39.reuse, 0x1, R38.reuse ;  /* 0x00000001276f7819 */ /* 0x140fe40000010e26 */
[C-C-:B------:R-:W-:Y:S02]  /*4400*/  SHF.L.W.U32.HI R70, R38.reuse, 0x1, R39.reuse ;  /* 0x0000000126467819 */ /* 0x140fe40000010e27 */
[----:B------:R-:W-:Y:S02]  /*4410*/  SHF.L.W.U32.HI R145, R39, 0x9, R38 ;  /* 0x0000000927917819 */ /* 0x000fe40000010e26 */
[----:B------:R-:W-:Y:S02]  /*4420*/  SHF.L.W.U32.HI R153, R38, 0x9, R39 ;  /* 0x0000000926997819 */ /* 0x000fe40000010e27 */
[----:B------:R-:W-:Y:S02]  /*4430*/  SHF.L.W.U32.HI R78, R8, 0x8, R85 ;  /* 0x00000008084e7819 */ /* 0x000fe40000010e55 */
[----:B------:R-:W-:-:S02]  /*4440*/  IADD3 R38, P0, PT, R89, R8, RZ ;  /* 0x0000000859267210 */ /* 0x000fc40007f1e0ff */
[----:B------:R-:W-:Y:S02]  /*4450*/  SHF.L.U64.HI R67, R12, 0x1, R127 ;  /* 0x000000010c437819 */ /* 0x000fe4000001027f */
[----:B------:R-:W-:Y:S01]  /*4460*/  SHF.L.U64.HI R113, R55, 0x1, R14 ;  /* 0x0000000137717819 */ /* 0x000fe2000001020e */
[----:B------:R-:W-:Y:S01]  /*4470*/  IMAD.WIDE.U32 R14, R123, R15, R36 ;  /* 0x0000000f7b0e7225 */ /* 0x000fe200078e0024 */
[----:B------:R-:W-:Y:S02]  /*4480*/  LOP3.LUT R137, R18, R33, RZ, 0x3c, !PT ;  /* 0x0000002112897212 */ /* 0x000fe400078e3cff */
[----:B------:R-:W-:Y:S01]  /*4490*/  LOP3.LUT R36, R11, R16, RZ, 0x3c, !PT ;  /* 0x000000100b247212 */ /* 0x000fe200078e3cff */
[----:B------:R-:W-:Y:S01]  /*44a0*/  IMAD.X R39, R78, 0x1, R85, P0 ;  /* 0x000000014e277824 */ /* 0x000fe200000e0655 */
[----:B------:R-:W-:Y:S01]  /*44b0*/  LOP3.LUT R9, R9, 0xfffffffe, RZ, 0xc0, !PT ;  /* 0xfffffffe09097812 */ /* 0x000fe200078ec0ff */
[----:B------:R-:W-:Y:S01]  /*44c0*/  IMAD.SHL.U32 R110, R14, 0x2, RZ ;  /* 0x000000020e6e7824 */ /* 0x000fe200078e00ff */
[----:B------:R-:W-:-:S02]  /*44d0*/  LOP3.LUT R67, R67, 0x1, RZ, 0xc0, !PT ;  /* 0x0000000143437812 */ /* 0x000fc400078ec0ff */
[----:B------:R-:W-:Y:S01]  /*44e0*/  SHF.L.W.U32.HI R139, R36, 0x10, R137 ;  /* 0x00000010248b7819 */ /* 0x000fe20000010e89 */
[----:B------:R-:W-:Y:S01]  /*44f0*/  IMAD.WIDE.U32 R38, R89, R9, R38 ;  /* 0x0000000959267225 */ /* 0x000fe200078e0026 */
[----:B------:R-:W-:Y:S02]  /*4500*/  SHF.L.W.U32.HI R137, R137, 0x10, R36 ;  /* 0x0000001089897819 */ /* 0x000fe40000010e24 */
[----:B------:R-:W-:Y:S01]  /*4510*/  LOP3.LUT R49, R10, R49, RZ, 0x3c, !PT ;  /* 0x000000310a317212 */ /* 0x000fe200078e3cff */
[----:B------:R-:W-:Y:S01]  /*4520*/  IMAD R67, R75, R67, R23 ;  /* 0x000000434b437224 */ /* 0x000fe200078e0217 */
[----:B------:R-:W-:Y:S01]  /*4530*/  LOP3.LUT R44, R107, R44, RZ, 0x3c, !PT ;  /* 0x0000002c6b2c7212 */ /* 0x000fe200078e3cff */
[C---:B------:R-:W-:Y:S01]  /*4540*/  IMAD.SHL.U32 R9, R101.reuse, 0x2, RZ ;  /* 0x0000000265097824 */ /* 0x040fe200078e00ff */
[----:B------:R-:W-:Y:S02]  /*4550*/  IADD3 R36, P0, PT, R72, R73, RZ ;  /* 0x0000004948247210 */ /* 0x000fe40007f1e0ff */
[----:B------:R-:W-:-:S02]  /*4560*/  IADD3 R100, P1, PT, R101, R43, RZ ;  /* 0x0000002b65647210 */ /* 0x000fc40007f3e0ff */
[--C-:B------:R-:W-:Y:S01]  /*4570*/  SHF.L.W.U32.HI R97, R49, 0x1, R44.reuse ;  /* 0x0000000131617819 */ /* 0x100fe20000010e2c */
[----:B------:R-:W-:Y:S01]  /*4580*/  IMAD.X R37, R41, 0x1, R63, P0 ;  /* 0x0000000129257824 */ /* 0x000fe200000e063f */
[C-C-:B------:R-:W-:Y:S02]  /*4590*/  SHF.L.W.U32.HI R50, R44.reuse, 0x1, R49.reuse ;  /* 0x000000012c327819 */ /* 0x140fe40000010e31 */
[----:B------:R-:W-:Y:S02]  /*45a0*/  SHF.L.W.U32.HI R51, R49, 0x9, R44 ;  /* 0x0000000931337819 */ /* 0x000fe40000010e2c */
[----:B------:R-:W-:Y:S02]  /*45b0*/  SHF.L.W.U32.HI R91, R44, 0x9, R49 ;  /* 0x000000092c5b7819 */ /* 0x000fe40000010e31 */
[----:B------:R-:W-:Y:S02]  /*45c0*/  LOP3.LUT R44, R67, UR28, R12, 0x96, !PT ;  /* 0x0000001c432c7c12 */ /* 0x000fe4000f8e960c */
[----:B------:R-:W-:Y:S01]  /*45d0*/  SHF.L.U64.HI R103, R101, 0x1, R46 ;  /* 0x0000000165677819 */ /* 0x000fe2000001022e */
[----:B------:R-:W-:Y:S01]  /*45e0*/  IMAD.X R101, R46, 0x1, R45, P1 ;  /* 0x000000012e657824 */ /* 0x000fe200008e062d */
[----:B------:R-:W-:Y:S01]  /*45f0*/  LOP3.LUT R9, R9, 0xfffffffe, RZ, 0xc0, !PT ;  /* 0xfffffffe09097812 */ /* 0x000fe200078ec0ff */
[----:B------:R-:W-:Y:S01]  /*4600*/  IMAD.SHL.U32 R46, R47, 0x2, RZ ;  /* 0x000000022f2e7824 */ /* 0x000fe200078e00ff */
[----:B------:R-:W-:-:S02]  /*4610*/  IADD3 R12, P0, PT, R129, R47, RZ ;  /* 0x0000002f810c7210 */ /* 0x000fc40007f1e0ff */
[----:B------:R-:W-:Y:S01]  /*4620*/  LOP3.LUT R3, R3, 0xfffffffe, RZ, 0xc0, !PT ;  /* 0xfffffffe03037812 */ /* 0x000fe200078ec0ff */
[----:B------:R-:W-:Y:S01]  /*4630*/  IMAD.WIDE.U32 R100, R43, R9, R100 ;  /* 0x000000092b647225 */ /* 0x000fe200078e0064 */
[----:B------:R-:W-:Y:S02]  /*4640*/  SHF.L.W.U32.HI R71, R79, 0x8, R30 ;  /* 0x000000084f477819 */ /* 0x000fe40000010e1e */
[----:B------:R-:W-:Y:S01]  /*4650*/  SHF.L.U64.HI R49, R8, 0x1, R85 ;  /* 0x0000000108317819 */ /* 0x000fe20000010255 */
[--C-:B------:R-:W-:Y:S01]  /*4660*/  IMAD.X R13, R133, 0x1, R2.reuse, P0 ;  /* 0x00000001850d7824 */ /* 0x100fe200000e0602 */
[----:B------:R-:W-:Y:S01]  /*4670*/  SHF.L.U64.HI R19, R47, 0x1, R2 ;  /* 0x000000012f137819 */ /* 0x000fe20000010202 */
[----:B------:R-:W-:Y:S01]  /*4680*/  IMAD.WIDE.U32 R2, R73, R3, R36 ;  /* 0x0000000349027225 */ /* 0x000fe200078e0024 */
[----:B------:R-:W-:Y:S02]  /*4690*/  LOP3.LUT R23, R48, 0x1, RZ, 0xc0, !PT ;  /* 0x0000000130177812 */ /* 0x000fe400078ec0ff */
[----:B------:R-:W-:Y:S01]  /*46a0*/  LOP3.LUT R46, R46, 0xfffffffe, RZ, 0xc0, !PT ;  /* 0xfffffffe2e2e7812 */ /* 0x000fe200078ec0ff */
[C---:B------:R-:W-:Y:S01]  /*46b0*/  IMAD.SHL.U32 R9, R30.reuse, 0x2, RZ ;  /* 0x000000021e097824 */ /* 0x040fe200078e00ff */
[----:B------:R-:W-:Y:S01]  /*46c0*/  SHF.L.W.U32.HI R31, R30, 0x8, R79 ;  /* 0x000000081e1f7819 */ /* 0x000fe20000010e4f */
[----:B------:R-:W-:Y:S01]  /*46d0*/  IMAD R15, R123, R23, R15 ;  /* 0x000000177b0f7224 */ /* 0x000fe200078e020f */
[----:B------:R-:W-:Y:S01]  /*46e0*/  IADD3 R36, P0, PT, R71, R30, RZ ;  /* 0x0000001e47247210 */ /* 0x000fe20007f1e0ff */
[----:B------:R-:W-:Y:S01]  /*46f0*/  IMAD.WIDE.U32 R46, R129, R46, R12 ;  /* 0x0000002e812e7225 */ /* 0x000fe200078e000c */
[----:B------:R-:W-:-:S02]  /*4700*/  LOP3.LUT R49, R49, 0x1, RZ, 0xc0, !PT ;  /* 0x0000000131317812 */ /* 0x000fc400078ec0ff */
[----:B------:R-:W-:Y:S01]  /*4710*/  LOP3.LUT R9, R9, 0xfffffffe, RZ, 0xc0, !PT ;  /* 0xfffffffe09097812 */ /* 0x000fe200078ec0ff */
[C---:B------:R-:W-:Y:S01]  /*4720*/  IMAD.SHL.U32 R23, R70.reuse, 0x2, RZ ;  /* 0x0000000246177824 */ /* 0x040fe200078e00ff */
[----:B------:R-:W-:Y:S01]  /*4730*/  IADD3 R12, P1, PT, R70, R153, RZ ;  /* 0x00000099460c7210 */ /* 0x000fe20007f3e0ff */
[----:B------:R-:W-:Y:S01]  /*4740*/  IMAD.X R37, R31, 0x1, R79, P0 ;  /* 0x000000011f257824 */ /* 0x000fe200000e064f */
[----:B------:R-:W-:Y:S01]  /*4750*/  LOP3.LUT R56, R38, R85, RZ, 0x3c, !PT ;  /* 0x0000005526387212 */ /* 0x000fe200078e3cff */
[----:B------:R-:W-:Y:S01]  /*4760*/  IMAD R49, R89, R49, R39 ;  /* 0x0000003159317224 */ /* 0x000fe200078e0227 */
[----:B------:R-:W-:Y:S01]  /*4770*/  LOP3.LUT R23, R23, 0xfffffffe, RZ, 0xc0, !PT ;  /* 0xfffffffe17177812 */ /* 0x000fe200078ec0ff */
[----:B------:R-:W-:Y:S01]  /*4780*/  IMAD.WIDE.U32 R36, R71, R9, R36 ;  /* 0x0000000947247225 */ /* 0x000fe200078e0024 */
[----:B------:R-:W-:Y:S02]  /*4790*/  LOP3.LUT R27, R14, R27, RZ, 0x3c, !PT ;  /* 0x0000001b0e1b7212 */ /* 0x000fe400078e3cff */
[----:B------:R-:W-:Y:S01]  /*47a0*/  LOP3.LUT R9, R49, R8, RZ, 0x3c, !PT ;  /* 0x0000000831097212 */ /* 0x000fe200078e3cff */
[----:B------:R-:W-:Y:S01]  /*47b0*/  IMAD.X R13, R111, 0x1, R145, P1 ;  /* 0x000000016f0d7824 */ /* 0x000fe200008e0691 */
[----:B------:R-:W-:Y:S01]  /*47c0*/  LOP3.LUT R26, R15, R26, RZ, 0x3c, !PT ;  /* 0x0000001a0f1a7212 */ /* 0x000fe200078e3cff */
[----:B------:R-:W-:Y:S01]  /*47d0*/  IMAD.SHL.U32 R132, R36, 0x2, RZ ;  /* 0x0000000224847824 */ /* 0x000fe200078e00ff */
[----:B------:R-:W-:Y:S01]  /*47e0*/  LOP3.LUT R25, R25, 0xfffffffe, RZ, 0xc0, !PT ;  /* 0xfffffffe19197812 */ /* 0x000fe200078ec0ff */
[----:B------:R-:W-:Y:S01]  /*47f0*/  IMAD.WIDE.U32 R12, R153, R23, R12 ;  /* 0x00000017990c7225 */ /* 0x000fe200078e000c */
[----:B------:R-:W-:-:S02]  /*4800*/  SHF.L.W.U32.HI R55, R107, 0x8, R10 ;  /* 0x000000086b377819 */ /* 0x000fc40000010e0a */
[----:B------:R-:W-:Y:S01]  /*4810*/  SHF.L.W.U32.HI R57, R9, 0x10, R56 ;  /* 0x0000001009397819 */ /* 0x000fe20000010e38 */
[----:B------:R-:W-:Y:S01]  /*4820*/  IMAD.WIDE.U32 R28, R99, R25, R28 ;  /* 0x00000019631c7225 */ /* 0x000fe200078e001c */
[----:B------:R-:W-:Y:S02]  /*4830*/  SHF.L.W.U32.HI R56, R56, 0x10, R9 ;  /* 0x0000001038387819 */ /* 0x000fe40000010e09 */
[----:B------:R-:W-:Y:S01]  /*4840*/  LOP3.LUT R23, R40, R99, RZ, 0x3c, !PT ;  /* 0x0000006328177212 */ /* 0x000fe200078e3cff */
[----:B------:R-:W-:Y:S01]  /*4850*/  IMAD.SHL.U32 R9, R10, 0x2, RZ ;  /* 0x000000020a097824 */ /* 0x000fe200078e00ff */
[----:B------:R-:W-:Y:S01]  /*4860*/  LOP3.LUT R48, R17, R76, RZ, 0x3c, !PT ;  /* 0x0000004c11307212 */ /* 0x000fe200078e3cff */
[----:B------:R-:W-:Y:S01]  /*4870*/  IMAD.SHL.U32 R98, R28, 0x2, RZ ;  /* 0x000000021c627824 */ /* 0x000fe200078e00ff */
[----:B------:R-:W-:Y:S02]  /*4880*/  SHF.L.W.U32.HI R39, R27, 0x1, R26 ;  /* 0x000000011b277819 */ /* 0x000fe40000010e1a */
[----:B------:R-:W-:-:S02]  /*4890*/  SHF.L.W.U32.HI R84, R26, 0x1, R27 ;  /* 0x000000011a547819 */ /* 0x000fc40000010e1b */
[----:B------:R-:W-:Y:S02]  /*48a0*/  SHF.L.W.U32.HI R54, R10, 0x8, R107 ;  /* 0x000000080a367819 */ /* 0x000fe40000010e6b */
[----:B------:R-:W-:Y:S02]  /*48b0*/  IADD3 R26, P0, PT, R55, R10, RZ ;  /* 0x0000000a371a7210 */ /* 0x000fe40007f1e0ff */
[----:B------:R-:W-:Y:S02]  /*48c0*/  SHF.L.W.U32.HI R116, R48, 0x8, R23 ;  /* 0x0000000830747819 */ /* 0x000fe40000010e17 */
[----:B------:R-:W-:Y:S01]  /*48d0*/  LOP3.LUT R113, R113, 0x1, RZ, 0xc0, !PT ;  /* 0x0000000171717812 */ /* 0x000fe200078ec0ff */
[----:B------:R-:W-:Y:S01]  /*48e0*/  IMAD.X R27, R54, 0x1, R107, P0 ;  /* 0x00000001361b7824 */ /* 0x000fe200000e066b */
[----:B------:R-:W-:Y:S02]  /*48f0*/  SHF.L.U64.HI R25, R72, 0x1, R41 ;  /* 0x0000000148197819 */ /* 0x000fe40000010229 */
[----:B------:R-:W-:Y:S01]  /*4900*/  LOP3.LUT R9, R9, 0xfffffffe, RZ, 0xc0, !PT ;  /* 0xfffffffe09097812 */ /* 0x000fe200078ec0ff */
[----:B------:R-:W-:Y:S01]  /*4910*/  IMAD R113, R99, R113, R29 ;  /* 0x0000007163717224 */ /* 0x000fe200078e021d */
[----:B------:R-:W-:-:S02]  /*4920*/  LOP3.LUT R127, R22, UR48, R127, 0x96, !PT ;  /* 0x00000030167f7c12 */ /* 0x000fc4000f8e967f */
[----:B------:R-:W-:Y:S01]  /*4930*/  IADD3 R52, P2, PT, R53, R82, RZ ;  /* 0x0000005235347210 */ /* 0x000fe20007f5e0ff */
[----:B------:R-:W-:Y:S01]  /*4940*/  IMAD.WIDE.U32 R26, R55, R9, R26 ;  /* 0x00000009371a7225 */ /* 0x000fe200078e001a */
[----:B------:R-:W-:Y:S02]  /*4950*/  LOP3.LUT R103, R103, 0x1, RZ, 0xc0, !PT ;  /* 0x0000000167677812 */ /* 0x000fe400078ec0ff */
[----:B------:R-:W-:Y:S01]  /*4960*/  SHF.L.W.U32.HI R122, R23, 0x8, R48 ;  /* 0x00000008177a7819 */ /* 0x000fe20000010e30 */
[----:B------:R-:W-:Y:S01]  /*4970*/  IMAD.SHL.U32 R9, R53, 0x2, RZ ;  /* 0x0000000235097824 */ /* 0x000fe200078e00ff */
[----:B------:R-:W-:Y:S01]  /*4980*/  IADD3 R64, P1, PT, R116, R40, RZ ;  /* 0x0000002874407210 */ /* 0x000fe20007f3e0ff */
[----:B------:R-:W-:Y:S01]  /*4990*/  IMAD R103, R43, R103, R101 ;  /* 0x000000672b677224 */ /* 0x000fe200078e0265 */
[----:B------:R-:W-:Y:S02]  /*49a0*/  LOP3.LUT R25, R25, 0x1, RZ, 0xc0, !PT ;  /* 0x0000000119197812 */ /* 0x000fe400078ec0ff */
[----:B------:R-:W-:Y:S01]  /*49b0*/  SHF.L.W.U32.HI R141, R127, 0x10, R44 ;  /* 0x000000107f8d7819 */ /* 0x000fe20000010e2c */
[----:B------:R-:W-:Y:S01]  /*49c0*/  IMAD.X R65, R122, 0x1, R17, P1 ;  /* 0x000000017a417824 */ /* 0x000fe200008e0611 */
[C---:B------:R-:W-:Y:S01]  /*49d0*/  SHF.L.W.U32.HI R118, R44.reuse, 0x10, R127 ;  /* 0x000000102c767819 */ /* 0x040fe20000010e7f */
[----:B------:R-:W-:Y:S01]  /*49e0*/  IMAD R3, R73, R25, R3 ;  /* 0x0000001949037224 */ /* 0x000fe200078e0203 */
[----:B------:R-:W-:Y:S01]  /*49f0*/  SHF.L.W.U32.HI R81, R44, 0x18, R127 ;  /* 0x000000182c517819 */ /* 0x000fe20000010e7f */
[----:B------:R-:W-:Y:S01]  /*4a00*/  IMAD.SHL.U32 R25, R50, 0x2, RZ ;  /* 0x0000000232197824 */ /* 0x000fe200078e00ff */
[----:B------:R-:W-:Y:S01]  /*4a10*/  SHF.L.U64.HI R96, R53, 0x1, R32 ;  /* 0x0000000135607819 */ /* 0x000fe20000010220 */
[----:B------:R-:W-:Y:S01]  /*4a20*/  IMAD.X R53, R32, 0x1, R90, P2 ;  /* 0x0000000120357824 */ /* 0x000fe200010e065a */
[----:B------:R-:W-:-:S02]  /*4a30*/  LOP3.LUT R61, R61, 0xfffffffe, RZ, 0xc0, !PT ;  /* 0xfffffffe3d3d7812 */ /* 0x000fc400078ec0ff */
[----:B------:R-:W-:Y:S02]  /*4a40*/  SHF.L.W.U32.HI R127, R127, 0x18, R44 ;  /* 0x000000187f7f7819 */ /* 0x000fe40000010e2c */
[----:B------:R-:W-:Y:S01]  /*4a50*/  LOP3.LUT R59, R28, R59, RZ, 0x3c, !PT ;  /* 0x0000003b1c3b7212 */ /* 0x000fe200078e3cff */
[----:B------:R-:W-:Y:S01]  /*4a60*/  IMAD.WIDE.U32 R224, R116, R61, R64 ;  /* 0x0000003d74e07225 */ /* 0x000fe200078e0040 */
[----:B------:R-:W-:Y:S02]  /*4a70*/  IADD3 R44, P2, PT, R115, R28, RZ ;  /* 0x0000001c732c7210 */ /* 0x000fe40007f5e0ff */
[----:B------:R-:W-:Y:S02]  /*4a80*/  SHF.L.U64.HI R92, R28, 0x1, R113 ;  /* 0x000000011c5c7819 */ /* 0x000fe40000010271 */
[----:B------:R-:W-:Y:S01]  /*4a90*/  IADD3 R28, P1, PT, R50, R91, RZ ;  /* 0x0000005b321c7210 */ /* 0x000fe20007f3e0ff */
[----:B------:R-:W-:Y:S01]  /*4aa0*/  STL.64 [R1+0x6c8], R224 ;  /* 0x0006c8e001007387 */ /* 0x000fe20000100a00 */
[----:B------:R-:W-:-:S02]  /*4ab0*/  LOP3.LUT R35, R100, R35, RZ, 0x3c, !PT ;  /* 0x0000002364237212 */ /* 0x000fc400078e3cff */
[----:B------:R-:W-:Y:S01]  /*4ac0*/  LOP3.LUT R65, R2, R41, RZ, 0x3c, !PT ;  /* 0x0000002902417212 */ /* 0x000fe200078e3cff */
[----:B------:R-:W-:Y:S01]  /*4ad0*/  IMAD.X R29, R97, 0x1, R51, P1 ;  /* 0x00000001611d7824 */ /* 0x000fe200008e0633 */
[----:B------:R-:W-:Y:S02]  /*4ae0*/  LOP3.LUT R32, R3, R72, RZ, 0x3c, !PT ;  /* 0x0000004803207212 */ /* 0x000fe400078e3cff */
[----:B------:R-:W-:Y:S02]  /*4af0*/  LOP3.LUT R150, R103, R0, RZ, 0x3c, !PT ;  /* 0x0000000067967212 */ /* 0x000fe400078e3cff */
[----:B------:R-:W-:Y:S02]  /*4b00*/  LOP3.LUT R25, R25, 0xfffffffe, RZ, 0xc0, !PT ;  /* 0xfffffffe19197812 */ /* 0x000fe400078ec0ff */
[----:B------:R-:W-:Y:S02]  /*4b10*/  SHF.L.W.U32.HI R124, R32, 0x10, R65 ;  /* 0x00000010207c7819 */ /* 0x000fe40000010e41 */
[----:B------:R-:W-:Y:S01]  /*4b20*/  SHF.L.W.U32.HI R135, R35, 0x1, R150 ;  /* 0x0000000123877819 */ /* 0x000fe20000010e96 */
[----:B------:R-:W-:Y:S01]  /*4b30*/  IMAD.WIDE.U32 R28, R91, R25, R28 ;  /* 0x000000195b1c7225 */ /* 0x000fe200078e001c */
[----:B------:R-:W-:-:S02]  /*4b40*/  SHF.L.W.U32.HI R65, R65, 0x10, R32 ;  /* 0x0000001041417819 */ /* 0x000fc40000010e20 */
[----:B------:R-:W-:Y:S01]  /*4b50*/  SHF.L.W.U32.HI R150, R150, 0x1, R35 ;  /* 0x0000000196967819 */ /* 0x000fe20000010e23 */
[----:B------:R-:W-:Y:S01]  /*4b60*/  IMAD.SHL.U32 R25, R33, 0x2, RZ ;  /* 0x0000000221197824 */ /* 0x000fe200078e00ff */
[----:B------:R-:W-:Y:S02]  /*4b70*/  LOP3.LUT R77, R18, R43, RZ, 0x3c, !PT ;  /* 0x0000002b124d7212 */ /* 0x000fe400078e3cff */
[----:B------:R-:W-:Y:S02]  /*4b80*/  LOP3.LUT R0, R11, R45, RZ, 0x3c, !PT ;  /* 0x0000002d0b007212 */ /* 0x000fe400078e3cff */
[C---:B------:R-:W-:Y:S02]  /*4b90*/  IADD3 R32, P4, PT, R33.reuse, R137, RZ ;  /* 0x0000008921207210 */ /* 0x040fe40007f9e0ff */
[----:B------:R-:W-:Y:S02]  /*4ba0*/  SHF.L.U64.HI R35, R30, 0x1, R79 ;  /* 0x000000011e237819 */ /* 0x000fe4000001024f */
[----:B------:R-:W-:Y:S01]  /*4bb0*/  SHF.L.U64.HI R88, R33, 0x1, R16 ;  /* 0x0000000121587819 */ /* 0x000fe20000010210 */
[----:B------:R-:W-:Y:S01]  /*4bc0*/  IMAD.X R33, R16, 0x1, R139, P4 ;  /* 0x0000000110217824 */ /* 0x000fe200020e068b */
[----:B------:R-:W-:-:S02]  /*4bd0*/  SHF.L.W.U32.HI R106, R0, 0x8, R77 ;  /* 0x00000008006a7819 */ /* 0x000fc40000010e4d */
[----:B------:R-:W-:Y:S02]  /*4be0*/  LOP3.LUT R35, R35, 0x1, RZ, 0xc0, !PT ;  /* 0x0000000123237812 */ /* 0x000fe400078ec0ff */
[----:B------:R-:W-:Y:S01]  /*4bf0*/  LOP3.LUT R16, R25, 0xfffffffe, RZ, 0xc0, !PT ;  /* 0xfffffffe19107812 */ /* 0x000fe200078ec0ff */
[----:B------:R-:W-:Y:S01]  /*4c00*/  IMAD.SHL.U32 R25, R18, 0x2, RZ ;  /* 0x0000000212197824 */ /* 0x000fe200078e00ff */
[----:B------:R-:W-:Y:S01]  /*4c10*/  SHF.L.W.U32.HI R104, R77, 0x8, R0 ;  /* 0x000000084d687819 */ /* 0x000fe20000010e00 */
[----:B------:R-:W-:Y:S01]  /*4c20*/  IMAD R37, R71, R35, R37 ;  /* 0x0000002347257224 */ /* 0x000fe200078e0225 */
[----:B------:R-:W-:Y:S01]  /*4c30*/  IADD3 R94, P5, PT, R106, R18, RZ ;  /* 0x000000126a5e7210 */ /* 0x000fe20007fbe0ff */
[----:B------:R-:W-:Y:S01]  /*4c40*/  IMAD.WIDE.U32 R32, R137, R16, R32 ;  /* 0x0000001089207225 */ /* 0x000fe200078e0020 */
[----:B------:R-:W-:Y:S02]  /*4c50*/  LOP3.LUT R25, R25, 0xfffffffe, RZ, 0xc0, !PT ;  /* 0xfffffffe19197812 */ /* 0x000fe400078ec0ff */
[----:B------:R-:W-:Y:S01]  /*4c60*/  LOP3.LUT R16, R36, R79, RZ, 0x3c, !PT ;  /* 0x0000004f24107212 */ /* 0x000fe200078e3cff */
[----:B------:R-:W-:Y:S01]  /*4c70*/  IMAD.X R95, R104, 0x1, R11, P5 ;  /* 0x00000001685f7824 */ /* 0x000fe200028e060b */
[----:B------:R-:W-:-:S02]  /*4c80*/  LOP3.LUT R35, R37, R30, RZ, 0x3c, !PT ;  /* 0x0000001e25237212 */ /* 0x000fc400078e3cff */
[----:B------:R-:W-:Y:S01]  /*4c90*/  SHF.L.W.U32.HI R105, R67, 0x8, R22 ;  /* 0x0000000843697819 */ /* 0x000fe20000010e16 */
[----:B------:R-:W-:Y:S01]  /*4ca0*/  IMAD.WIDE.U32 R190, R106, R25, R94 ;  /* 0x000000196abe7225 */ /* 0x000fe200078e005e */
[----:B------:R-:W-:Y:S02]  /*4cb0*/  SHF.L.W.U32.HI R68, R35, 0x10, R16 ;  /* 0x0000001023447819 */ /* 0x000fe40000010e10 */
[----:B------:R-:W-:Y:S01]  /*4cc0*/  SHF.L.W.U32.HI R95, R16, 0x10, R35 ;  /* 0x00000010105f7819 */ /* 0x000fe20000010e23 */
[C---:B------:R-:W-:Y:S01]  /*4cd0*/  IMAD.SHL.U32 R94, R22.reuse, 0x2, RZ ;  /* 0x00000002165e7824 */ /* 0x040fe200078e00ff */
[----:B------:R-:W-:Y:S01]  /*4ce0*/  SHF.L.W.U32.HI R25, R22, 0x8, R67 ;  /* 0x0000000816197819 */ /* 0x000fe20000010e43 */
[----:B------:R-:W-:Y:S01]  /*4cf0*/  STL.64 [R1+0x598], R190 ;  /* 0x000598be01007387 */ /* 0x000fe20000100a00 */
[----:B------:R-:W-:Y:S02]  /*4d00*/  IADD3 R16, P4, PT, R105, R22, RZ ;  /* 0x0000001669107210 */ /* 0x000fe40007f9e0ff */
[----:B------:R-:W-:-:S02]  /*4d10*/  SHF.L.U64.HI R109, R40, 0x1, R17 ;  /* 0x00000001286d7819 */ /* 0x000fc40000010211 */
[----:B------:R-:W-:Y:S02]  /*4d20*/  SHF.L.U64.HI R101, R18, 0x1, R11 ;  /* 0x0000000112657819 */ /* 0x000fe4000001020b */
[----:B------:R-:W-:Y:S01]  /*4d30*/  LOP3.LUT R76, R224, R17, R76, 0x96, !PT ;  /* 0x00000011e04c7212 */ /* 0x000fe200078e964c */
[----:B------:R-:W-:Y:S01]  /*4d40*/  IMAD.X R17, R25, 0x1, R67, P4 ;  /* 0x0000000119117824 */ /* 0x000fe200020e0643 */
[----:B------:R-:W-:Y:S02]  /*4d50*/  LOP3.LUT R94, R94, 0xfffffffe, RZ, 0xc0, !PT ;  /* 0xfffffffe5e5e7812 */ /* 0x000fe400078ec0ff */
[----:B------:R-:W-:Y:S02]  /*4d60*/  SHF.L.U64.HI R121, R70, 0x1, R111 ;  /* 0x0000000146797819 */ /* 0x000fe4000001026f */
[----:B------:R-:W-:Y:S01]  /*4d70*/  LOP3.LUT R109, R109, 0x1, RZ, 0xc0, !PT ;  /* 0x000000016d6d7812 */ /* 0x000fe200078ec0ff */
[----:B------:R-:W-:Y:S01]  /*4d80*/  IMAD.WIDE.U32 R16, R105, R94, R16 ;  /* 0x0000005e69107225 */ /* 0x000fe200078e0010 */
[----:B------:R-:W-:-:S02]  /*4d90*/  LOP3.LUT R9, R9, 0xfffffffe, RZ, 0xc0, !PT ;  /* 0xfffffffe09097812 */ /* 0x000fc400078ec0ff */
[----:B------:R-:W-:Y:S01]  /*4da0*/  LOP3.LUT R34, R113, R34, RZ, 0x3c, !PT ;  /* 0x0000002271227212 */ /* 0x000fe200078e3cff */
[----:B------:R-:W-:Y:S01]  /*4db0*/  IMAD R173, R116, R109, R225 ;  /* 0x0000006d74ad7224 */ /* 0x000fe200078e02e1 */
[----:B------:R-:W-:Y:S01]  /*4dc0*/  LOP3.LUT R101, R101, 0x1, RZ, 0xc0, !PT ;  /* 0x0000000165657812 */ /* 0x000fe200078ec0ff */
[----:B------:R-:W-:Y:S01]  /*4dd0*/  IMAD.WIDE.U32 R52, R82, R9, R52 ;  /* 0x0000000952347225 */ /* 0x000fe200078e0034 */
[----:B------:R-:W-:Y:S02]  /*4de0*/  LOP3.LUT R142, R19, 0x1, RZ, 0xc0, !PT ;  /* 0x00000001138e7812 */ /* 0x000fe400078ec0ff */
[----:B------:R-:W-:Y:S01]  /*4df0*/  LOP3.LUT R121, R121, 0x1, RZ, 0xc0, !PT ;  /* 0x0000000179797812 */ /* 0x000fe200078ec0ff */
[----:B------:R-:W-:Y:S01]  /*4e00*/  IMAD R162, R106, R101, R191 ;  /* 0x000000656aa27224 */ /* 0x000fe200078e02bf */
[----:B------:R-:W-:Y:S01]  /*4e10*/  SHF.L.U64.HI R94, R10, 0x1, R107 ;  /* 0x000000010a5e7819 */ /* 0x000fe2000001026b */
[----:B------:R-:W-:Y:S01]  /*4e20*/  IMAD.SHL.U32 R9, R100, 0x2, RZ ;  /* 0x0000000264097824 */ /* 0x000fe200078e00ff */
[----:B------:R-:W-:Y:S01]  /*4e30*/  SHF.L.W.U32.HI R64, R59, 0x1, R34 ;  /* 0x000000013b407819 */ /* 0x000fe20000010e22 */
[----:B------:R-:W-:Y:S01]  /*4e40*/  IMAD R142, R129, R142, R47 ;  /* 0x0000008e818e7224 */ /* 0x000fe200078e022f */
[----:B------:R-:W-:Y:S01]  /*4e50*/  SHF.L.W.U32.HI R61, R34, 0x1, R59 ;  /* 0x00000001223d7819 */ /* 0x000fe20000010e3b */
[----:B------:R-:W-:Y:S01]  /*4e60*/  IMAD R121, R153, R121, R13 ;  /* 0x0000007999797224 */ /* 0x000fe200078e020d */
[----:B------:R-:W-:Y:S01]  /*4e70*/  IADD3 R34, P5, PT, R56, R85, RZ ;  /* 0x0000005538227210 */ /* 0x000fe20007fbe0ff */
[----:B------:R-:W-:Y:S01]  /*4e80*/  STL [R1+0x964], R173 ;  /* 0x000964ad01007387 */ /* 0x000fe20000100800 */
[----:B------:R-:W-:Y:S01]  /*4e90*/  LOP3.LUT R11, R190, R11, R45, 0x96, !PT ;  /* 0x0000000bbe0b7212 */ /* 0x000fe200078e962d */
[----:B------:R-:W-:Y:S01]  /*4ea0*/  IMAD.X R45, R123, 0x1, R113, P2 ;  /* 0x000000017b2d7824 */ /* 0x000fe200010e0671 */
[----:B------:R-:W-:Y:S01]  /*4eb0*/  LOP3.LUT R19, R98, 0xfffffffe, RZ, 0xc0, !PT ;  /* 0xfffffffe62137812 */ /* 0x000fe200078ec0ff */
[----:B------:R-:W-:Y:S01]  /*4ec0*/  IMAD.X R35, R57, 0x1, R8, P5 ;  /* 0x0000000139237824 */ /* 0x000fe200028e0608 */
[----:B------:R-:W-:Y:S01]  /*4ed0*/  IADD3 R58, P3, PT, R139, R100, RZ ;  /* 0x000000648b3a7210 */ /* 0x000fe20007f7e0ff */
[----:B------:R-:W-:Y:S01]  /*4ee0*/  STL [R1+0x834], R162 ;  /* 0x000834a201007387 */ /* 0x000fe20000100800 */
[----:B------:R-:W-:-:S02]  /*4ef0*/  LOP3.LUT R94, R94, 0x1, RZ, 0xc0, !PT ;  /* 0x000000015e5e7812 */ /* 0x000fc400078ec0ff */
[----:B------:R-:W-:Y:S01]  /*4f00*/  LOP3.LUT R13, R96, 0x1, RZ, 0xc0, !PT ;  /* 0x00000001600d7812 */ /* 0x000fe200078ec0ff */
[----:B------:R-:W-:Y:S01]  /*4f10*/  IMAD.X R59, R137, 0x1, R103, P3 ;  /* 0x00000001893b7824 */ /* 0x000fe200018e0667 */
[----:B------:R-:W-:Y:S01]  /*4f20*/  SHF.L.U64.HI R80, R4, 0x1, R5 ;  /* 0x0000000104507819 */ /* 0x000fe20000010205 */
[----:B------:R-:W-:Y:S01]  /*4f30*/  IMAD R94, R55, R94, R27 ;  /* 0x0000005e375e7224 */ /* 0x000fe200078e021b */
[----:B------:R-:W-:Y:S01]  /*4f40*/  LOP3.LUT R101, R173, R40, R99, 0x96, !PT ;  /* 0x00000028ad657212 */ /* 0x000fe200078e9663 */
[----:B------:R-:W-:Y:S01]  /*4f50*/  IMAD R53, R82, R13, R53 ;  /* 0x0000000d52357224 */ /* 0x000fe200078e0235 */
[----:B------:R-:W-:Y:S02]  /*4f60*/  LOP3.LUT R47, R88, 0x1, RZ, 0xc0, !PT ;  /* 0x00000001582f7812 */ /* 0x000fe400078ec0ff */
[----:B------:R-:W-:Y:S02]  /*4f70*/  SHF.L.U64.HI R147, R22, 0x1, R67 ;  /* 0x0000000116937819 */ /* 0x000fe40000010243 */
[----:B------:R-:W-:Y:S01]  /*4f80*/  IADD3 R4, P0, PT, R141, R4, RZ ;  /* 0x000000048d047210 */ /* 0x000fe20007f1e0ff */
[----:B------:R-:W-:Y:S01]  /*4f90*/  IMAD R47, R137, R47, R33 ;  /* 0x0000002f892f7224 */ /* 0x000fe200078e0221 */
[C---:B------:R-:W-:Y:S01]  /*4fa0*/  SHF.L.U64.HI R102, R85.reuse, 0x1, R8 ;  /* 0x0000000155667819 */ /* 0x040fe20000010208 */
[----:B------:R-:W-:Y:S01]  /*4fb0*/  IMAD.SHL.U32 R85, R85, 0x2, RZ ;  /* 0x0000000255557824 */ /* 0x000fe200078e00ff */
[----:B------:R-:W-:Y:S01]  /*4fc0*/  LOP3.LUT R40, R162, R18, R43, 0x96, !PT ;  /* 0x00000012a2287212 */ /* 0x000fe200078e962b */
[----:B------:R-:W-:Y:S01]  /*4fd0*/  IMAD.WIDE.U32 R18, R115, R19, R44 ;  /* 0x0000001373127225 */ /* 0x000fe200078e002c */
[----:B------:R-:W-:-:S02]  /*4fe0*/  LOP3.LUT R8, R9, 0xfffffffe, RZ, 0xc0, !PT ;  /* 0xfffffffe09087812 */ /* 0x000fc400078ec0ff */
[----:B------:R-:W-:Y:S01]  /*4ff0*/  LOP3.LUT R93, R46, R93, RZ, 0x3c, !PT ;  /* 0x0000005d2e5d7212 */ /* 0x000fe200078e3cff */
[----:B------:R-:W-:Y:S01]  /*5000*/  IMAD.X R5, R118, 0x1, R5, P0 ;  /* 0x0000000176057824 */ /* 0x000fe200000e0605 */
[----:B------:R-:W-:Y:S01]  /*5010*/  LOP3.LUT R44, R142, R87, RZ, 0x3c, !PT ;  /* 0x000000578e2c7212 */ /* 0x000fe200078e3cff */
[----:B------:R-:W-:Y:S01]  /*5020*/  IMAD.WIDE.U32 R8, R139, R8, R58 ;  /* 0x000000088b087225 */ /* 0x000fe200078e003a */
[----:B------:R-:W-:Y:S02]  /*5030*/  LOP3.LUT R147, R147, 0x1, RZ, 0xc0, !PT ;  /* 0x0000000193937812 */ /* 0x000fe400078ec0ff */
[----:B------:R-:W-:Y:S01]  /*5040*/  LOP3.LUT R27, R108, 0xfffffffe, RZ, 0xc0, !PT ;  /* 0xfffffffe6c1b7812 */ /* 0x000fe200078ec0ff */
[----:B------:R-:W-:Y:S01]  /*5050*/  IMAD.SHL.U32 R130, R8, 0x2, RZ ;  /* 0x0000000208827824 */ /* 0x000fe200078e00ff */
[----:B------:R-:W-:Y:S01]  /*5060*/  SHF.L.U64.HI R155, R50, 0x1, R97 ;  /* 0x00000001329b7819 */ /* 0x000fe20000010261 */
[----:B------:R-:W-:Y:S01]  /*5070*/  IMAD R147, R105, R147, R17 ;  /* 0x0000009369937224 */ /* 0x000fe200078e0211 */
[----:B------:R-:W-:Y:S01]  /*5080*/  SHF.L.W.U32.HI R99, R93, 0x1, R44 ;  /* 0x000000015d637819 */ /* 0x000fe20000010e2c */
[----:B------:R-:W-:Y:S01]  /*5090*/  IMAD.WIDE.U32 R4, R141, R27, R4 ;  /* 0x0000001b8d047225 */ /* 0x000fe200078e0004 */
[----:B------:R-:W-:-:S02]  /*50a0*/  SHF.L.W.U32.HI R119, R44, 0x1, R93 ;  /* 0x000000012c777819 */ /* 0x000fc40000010e5d */
[----:B------:R-:W-:Y:S01]  /*50b0*/  LOP3.LUT R87, R26, R107, RZ, 0x3c, !PT ;  /* 0x0000006b1a577212 */ /* 0x000fe200078e3cff */
[C---:B------:R-:W-:Y:S01]  /*50c0*/  IMAD.SHL.U32 R27, R141.reuse, 0x2, RZ ;  /* 0x000000028d1b7824 */ /* 0x040fe200078e00ff */
[----:B------:R-:W-:Y:S02]  /*50d0*/  LOP3.LUT R44, R94, R10, RZ, 0x3c, !PT ;  /* 0x0000000a5e2c7212 */ /* 0x000fe400078e3cff */
[----:B------:R-:W-:Y:S02]  /*50e0*/  IADD3 R58, P0, PT, R141, R127, RZ ;  /* 0x0000007f8d3a7210 */ /* 0x000fe40007f1e0ff */
[----:B------:R-:W-:Y:S02]  /*50f0*/  LOP3.LUT R69, R52, R69, RZ, 0x3c, !PT ;  /* 0x0000004534457212 */ /* 0x000fe400078e3cff */
[----:B------:R-:W-:Y:S01]  /*5100*/  LOP3.LUT R74, R53, R74, RZ, 0x3c, !PT ;  /* 0x0000004a354a7212 */ /* 0x000fe200078e3cff */
[----:B------:R-:W-:Y:S01]  /*5110*/  IMAD.X R59, R118, 0x1, R81, P0 ;  /* 0x00000001763b7824 */ /* 0x000fe200000e0651 */
[----:B------:R-:W-:-:S02]  /*5120*/  LOP3.LUT R88, R32, R83, RZ, 0x3c, !PT ;  /* 0x0000005320587212 */ /* 0x000fc400078e3cff */
[----:B------:R-:W-:Y:S02]  /*5130*/  LOP3.LUT R155, R155, 0x1, RZ, 0xc0, !PT ;  /* 0x000000019b9b7812 */ /* 0x000fe400078ec0ff */
[----:B------:R-:W-:Y:S02]  /*5140*/  LOP3.LUT R17, R47, R66, RZ, 0x3c, !PT ;  /* 0x000000422f117212 */ /* 0x000fe400078e3cff */
[----:B------:R-:W-:Y:S01]  /*5150*/  SHF.L.U64.HI R43, R14, 0x1, R15 ;  /* 0x000000010e2b7819 */ /* 0x000fe2000001020f */
[----:B------:R-:W-:Y:S01]  /*5160*/  IMAD R155, R91, R155, R29 ;  /* 0x0000009b5b9b7224 */ /* 0x000fe200078e021d */
[----:B------:R-:W-:Y:S02]  /*5170*/  IADD3 R14, P2, PT, R64, R14, RZ ;  /* 0x0000000e400e7210 */ /* 0x000fe40007f5e0ff */
[----:B------:R-:W-:Y:S02]  /*5180*/  SHF.L.W.U32.HI R143, R44, 0x10, R87 ;  /* 0x000000102c8f7819 */ /* 0x000fe40000010e57 */
[----:B------:R-:W-:Y:S01]  /*5190*/  SHF.L.U64.HI R100, R100, 0x1, R103 ;  /* 0x0000000164647819 */ /* 0x000fe20000010267 */
[----:B------:R-:W-:Y:S01]  /*51a0*/  IMAD.X R15, R61, 0x1, R15, P2 ;  /* 0x000000013d0f7824 */ /* 0x000fe200010e060f */
[----:B------:R-:W-:-:S02]  /*51b0*/  SHF.L.W.U32.HI R87, R87, 0x10, R44 ;  /* 0x0000001057577819 */ /* 0x000fc40000010e2c */
[----:B------:R-:W-:Y:S02]  /*51c0*/  LOP3.LUT R112, R12, R111, RZ, 0x3c, !PT ;  /* 0x0000006f0c707212 */ /* 0x000fe400078e3cff */
[----:B------:R-:W-:Y:S02]  /*51d0*/  LOP3.LUT R45, R121, R70, RZ, 0x3c, !PT ;  /* 0x00000046792d7212 */ /* 0x000fe400078e3cff */
[----:B------:R-:W-:Y:S02]  /*51e0*/  SHF.L.W.U32.HI R93, R69, 0x1, R74 ;  /* 0x00000001455d7819 */ /* 0x000fe40000010e4a */
[----:B------:R-:W-:Y:S02]  /*51f0*/  SHF.L.W.U32.HI R131, R74, 0x1, R69 ;  /* 0x000000014a837819 */ /* 0x000fe40000010e45 */
[----:B------:R-:W-:Y:S02]  /*5200*/  IADD3 R44, P0, PT, R95, R79, RZ ;  /* 0x0000004f5f2c7210 */ /* 0x000fe40007f1e0ff */
[----:B------:R-:W-:-:S02]  /*5210*/  SHF.L.W.U32.HI R69, R88, 0x1, R17 ;  /* 0x0000000158457819 */ /* 0x000fc40000010e11 */
[----:B------:R-:W-:Y:S02]  /*5220*/  SHF.L.W.U32.HI R88, R17, 0x1, R88 ;  /* 0x0000000111587819 */ /* 0x000fe40000010e58 */
[----:B------:R-:W-:Y:S02]  /*5230*/  LOP3.LUT R13, R27, 0xfffffffe, RZ, 0xc0, !PT ;  /* 0xfffffffe1b0d7812 */ /* 0x000fe400078ec0ff */
[----:B------:R-:W-:Y:S02]  /*5240*/  LOP3.LUT R17, R110, 0xfffffffe, RZ, 0xc0, !PT ;  /* 0xfffffffe6e117812 */ /* 0x000fe400078ec0ff */
[----:B------:R-:W-:Y:S01]  /*5250*/  SHF.L.W.U32.HI R113, R45, 0x10, R112 ;  /* 0x000000102d717819 */ /* 0x000fe20000010e70 */
[----:B------:R-:W-:Y:S01]  /*5260*/  IMAD.WIDE.U32 R58, R127, R13, R58 ;  /* 0x0000000d7f3a7225 */ /* 0x000fe200078e003a */
[----:B------:R-:W-:Y:S02]  /*5270*/  LOP3.LUT R100, R100, 0x1, RZ, 0xc0, !PT ;  /* 0x0000000164647812 */ /* 0x000fe400078ec0ff */
[----:B------:R-:W-:Y:S01]  /*5280*/  SHF.L.W.U32.HI R112, R112, 0x10, R45 ;  /* 0x0000001070707819 */ /* 0x000fe20000010e2d */
[--C-:B------:R-:W-:Y:S01]  /*5290*/  IMAD.X R45, R68, 0x1, R30.reuse, P0 ;  /* 0x00000001442d7824 */ /* 0x100fe200000e061e */
[----:B------:R-:W-:Y:S01]  /*52a0*/  SHF.L.U64.HI R98, R79, 0x1, R30 ;  /* 0x000000014f627819 */ /* 0x000fe2000001021e */
[----:B------:R-:W-:Y:S01]  /*52b0*/  IMAD.WIDE.U32 R14, R64, R17, R14 ;  /* 0x00000011400e7225 */ /* 0x000fe200078e000e */
[----:B------:R-:W-:-:S02]  /*52c0*/  LOP3.LUT R29, R85, 0xfffffffe, RZ, 0xc0, !PT ;  /* 0xfffffffe551d7812 */ /* 0x000fc400078ec0ff */
[----:B------:R-:W-:Y:S01]  /*52d0*/  LOP3.LUT R85, R28, R97, RZ, 0x3c, !PT ;  /* 0x000000611c557212 */ /* 0x000fe200078e3cff */
[----:B------:R-:W-:Y:S01]  /*52e0*/  IMAD.SHL.U32 R13, R32, 0x2, RZ ;  /* 0x00000002200d7824 */ /* 0x000fe200078e00ff */
[----:B------:R-:W-:Y:S01]  /*52f0*/  LOP3.LUT R30, R155, R50, RZ, 0x3c, !PT ;  /* 0x000000329b1e7212 */ /* 0x000fe200078e3cff */
[----:B------:R-:W-:Y:S01]  /*5300*/  IMAD R17, R100, R139, RZ ;  /* 0x0000008b64117224 */ /* 0x000fe200078e02ff */
[----:B------:R-:W-:Y:S01]  /*5310*/  IADD3 R108, P3, PT, R135, R32, RZ ;  /* 0x00000020876c7210 */ /* 0x000fe20007f7e0ff */
[----:B------:R-:W-:Y:S01]  /*5320*/  IMAD.WIDE.U32 R34, R56, R29, R34 ;  /* 0x0000001d38227225 */ /* 0x000fe200078e0022 */
[----:B------:R-:W-:Y:S02]  /*5330*/  SHF.L.W.U32.HI R83, R30, 0x10, R85 ;  /* 0x000000101e537819 */ /* 0x000fe40000010e55 */
[----:B------:R-:W-:Y:S01]  /*5340*/  SHF.L.W.U32.HI R85, R85, 0x10, R30 ;  /* 0x0000001055557819 */ /* 0x000fe20000010e1e */
[----:B------:R-:W-:Y:S01]  /*5350*/  IMAD.IADD R128, R9, 0x1, R17 ;  /* 0x0000000109807824 */ /* 0x000fe200078e0211 */
[----:B------:R-:W-:Y:S01]  /*5360*/  SHF.L.U64.HI R86, R6, 0x1, R7 ;  /* 0x0000000106567819 */ /* 0x000fe20000010207 */
[----:B------:R-:W-:Y:S01]  /*5370*/  IMAD.X R109, R150, 0x1, R47, P3 ;  /* 0x00000001966d7824 */ /* 0x000fe200018e062f */
[----:B------:R-:W-:-:S02]  /*5380*/  LOP3.LUT R103, R16, R67, RZ, 0x3c, !PT ;  /* 0x0000004310677212 */ /* 0x000fc400078e3cff */
[----:B------:R-:W-:Y:S02]  /*5390*/  LOP3.LUT R30, R147, R22, RZ, 0x3c, !PT ;  /* 0x00000016931e7212 */ /* 0x000fe400078e3cff */
[----:B------:R-:W-:Y:S02]  /*53a0*/  SHF.L.U64.HI R120, R141, 0x1, R118 ;  /* 0x000000018d787819 */ /* 0x000fe40000010276 */
[----:B------:R-:W-:Y:S02]  /*53b0*/  IADD3 R6, P1, PT, R84, R6, RZ ;  /* 0x0000000654067210 */ /* 0x000fe40007f3e0ff */
[----:B------:R-:W-:Y:S02]  /*53c0*/  SHF.L.W.U32.HI R171, R40, 0x10, R11 ;  /* 0x0000001028ab7819 */ /* 0x000fe40000010e0b */
[----:B------:R-:W-:Y:S01]  /*53d0*/  SHF.L.W.U32.HI R226, R11, 0x10, R40 ;  /* 0x000000100be27819 */ /* 0x000fe20000010e28 */
[----:B------:R-:W-:Y:S01]  /*53e0*/  IMAD.X R7, R39, 0x1, R7, P1 ;  /* 0x0000000127077824 */ /* 0x000fe200008e0607 */
[----:B------:R-:W-:Y:S01]  /*53f0*/  LOP3.LUT R13, R13, 0xfffffffe, RZ, 0xc0, !PT ;  /* 0xfffffffe0d0d7812 */ /* 0x000fe200078ec0ff */
[C---:B------:R-:W-:Y:S01]  /*5400*/  IMAD.SHL.U32 R11, R41.reuse, 0x2, RZ ;  /* 0x00000002290b7824 */ /* 0x040fe200078e00ff */
[----:B------:R-:W-:Y:S01]  /*5410*/  IADD3 R40, P0, PT, R41, R65, RZ ;  /* 0x0000004129287210 */ /* 0x000fe20007f1e0ff */
[----:B------:R-:W-:Y:S01]  /*5420*/  STL [R1+0x788], R171 ;  /* 0x000788ab01007387 */ /* 0x000fe20000100800 */
[----:B------:R-:W-:Y:S01]  /*5430*/  LOP3.LUT R92, R92, 0x1, RZ, 0xc0, !PT ;  /* 0x000000015c5c7812 */ /* 0x000fe200078ec0ff */
[----:B------:R-:W-:Y:S01]  /*5440*/  IMAD.WIDE.U32 R108, R135, R13, R108 ;  /* 0x0000000d876c7225 */ /* 0x000fe200078e006c */
[----:B------:R-:W-:Y:S01]  /*5450*/  SHF.L.W.U32.HI R96, R30, 0x10, R103 ;  /* 0x000000101e607819 */ /* 0x000fe20000010e67 */
[----:B------:R-:W-:Y:S01]  /*5460*/  STL [R1+0x628], R226 ;  /* 0x000628e201007387 */ /* 0x000fe20000100800 */
[----:B------:R-:W-:Y:S01]  /*5470*/  LOP3.LUT R120, R120, 0x1, RZ, 0xc0, !PT ;  /* 0x0000000178787812 */ /* 0x000fe200078ec0ff */
[----:B------:R-:W-:Y:S01]  /*5480*/  IMAD.SHL.U32 R13, R79, 0x2, RZ ;  /* 0x000000024f0d7824 */ /* 0x000fe200078e00ff */
[----:B------:R-:W-:Y:S01]  /*5490*/  LOP3.LUT R33, R114, 0xfffffffe, RZ, 0xc0, !PT ;  /* 0xfffffffe72217812 */ /* 0x000fe200078ec0ff */
[----:B------:R-:W-:Y:S01]  /*54a0*/  IMAD R125, R92, R115, RZ ;  /* 0x000000735c7d7224 */ /* 0x000fe200078e02ff */
[----:B------:R-:W-:Y:S01]  /*54b0*/  SHF.L.W.U32.HI R154, R8, 0x8, R128 ;  /* 0x00000008089a7819 */ /* 0x000fe20000010e80 */
[----:B------:R-:W-:Y:S01]  /*54c0*/  IMAD R120, R127, R120, R59 ;  /* 0x000000787f787224 */ /* 0x000fe200078e023b */
[----:B------:R-:W-:Y:S01]  /*54d0*/  LOP3.LUT R9, R86, 0x1, RZ, 0xc0, !PT ;  /* 0x0000000156097812 */ /* 0x000fe200078ec0ff */
[----:B------:R-:W-:Y:S01]  /*54e0*/  IMAD.WIDE.U32 R6, R84, R33, R6 ;  /* 0x0000002154067225 */ /* 0x000fe200078e0006 */
[----:B------:R-:W-:Y:S01]  /*54f0*/  SHF.L.W.U32.HI R205, R128, 0x8, R8 ;  /* 0x0000000880cd7819 */ /* 0x000fe20000010e08 */
[----:B------:R-:W-:Y:S01]  /*5500*/  STL [R1+0x6cc], R154 ;  /* 0x0006cc9a01007387 */ /* 0x000fe20000100800 */
[----:B------:R-:W-:Y:S01]  /*5510*/  SHF.L.U64.HI R134, R41, 0x1, R72 ;  /* 0x0000000129867819 */ /* 0x000fe20000010248 */
[----:B------:R-:W-:Y:S01]  /*5520*/  IMAD.X R41, R72, 0x1, R124, P0 ;  /* 0x0000000148297824 */ /* 0x000fe200000e067c */
[----:B------:R-:W-:Y:S01]  /*5530*/  SHF.L.W.U32.HI R103, R103, 0x10, R30 ;  /* 0x0000001067677819 */ /* 0x000fe20000010e1e */
[----:B------:R-:W-:Y:S01]  /*5540*/  IMAD.SHL.U32 R72, R46, 0x2, RZ ;  /* 0x000000022e487824 */ /* 0x000fe200078e00ff */
[----:B------:R-:W-:Y:S01]  /*5550*/  LOP3.LUT R79, R80, 0x1, RZ, 0xc0, !PT ;  /* 0x00000001504f7812 */ /* 0x000fe200078ec0ff */
[----:B------:R-:W-:Y:S01]  /*5560*/  IMAD R9, R9, R84, RZ ;  /* 0x0000005409097224 */ /* 0x000fe200078e02ff */
[----:B------:R-:W-:Y:S01]  /*5570*/  SHF.L.U64.HI R117, R46, 0x1, R142 ;  /* 0x000000012e757819 */ /* 0x000fe2000001028e */
[----:B------:R-:W-:Y:S01]  /*5580*/  IMAD.IADD R125, R19, 0x1, R125 ;  /* 0x00000001137d7824 */ /* 0x000fe200078e027d */
[----:B------:R-:W-:Y:S01]  /*5590*/  IADD3 R30, P5, PT, R96, R46, RZ ;  /* 0x0000002e601e7210 */ /* 0x000fe20007fbe0ff */
[----:B------:R-:W-:Y:S01]  /*55a0*/  IMAD R79, R141, R79, R5 ;  /* 0x0000004f8d4f7224 */ /* 0x000fe200078e0205 */
[----:B------:R-:W-:Y:S01]  /*55b0*/  LOP3.LUT R139, R154, R139, RZ, 0x3c, !PT ;  /* 0x0000008b9a8b7212 */ /* 0x000fe200078e3cff */
[----:B------:R-:W-:Y:S01]  /*55c0*/  IMAD.SHL.U32 R114, R58, 0x2, RZ ;  /* 0x000000023a727824 */ /* 0x000fe200078e00ff */
[----:B------:R-:W-:Y:S01]  /*55d0*/  LOP3.LUT R46, R205, R137, RZ, 0x3c, !PT ;  /* 0x00000089cd2e7212 */ /* 0x000fe200078e3cff */
[----:B------:R-:W-:Y:S01]  /*55e0*/  IMAD.SHL.U32 R19, R97, 0x2, RZ ;  /* 0x0000000261137824 */ /* 0x000fe200078e00ff */
[----:B------:R-:W-:Y:S01]  /*55f0*/  SHF.L.U64.HI R27, R32, 0x1, R47 ;  /* 0x00000001201b7819 */ /* 0x000fe2000001022f */
[----:B------:R-:W-:Y:S01]  /*5600*/  STL [R1+0x6f8], R205 ;  /* 0x0006f8cd01007387 */ /* 0x000fe20000100800 */
[----:B------:R-:W-:-:S02]  /*5610*/  IADD3 R32, P0, PT, R87, R107, RZ ;  /* 0x0000006b57207210 */ /* 0x000fc40007f1e0ff */
[----:B------:R-:W-:Y:S02]  /*5620*/  LOP3.LUT R11, R11, 0xfffffffe, RZ, 0xc0, !PT ;  /* 0xfffffffe0b0b7812 */ /* 0x000fe400078ec0ff */
[----:B------:R-:W-:Y:S01]  /*5630*/  SHF.L.W.U32.HI R177, R46, 0x10, R139 ;  /* 0x000000102eb17819 */ /* 0x000fe20000010e8b */
[----:B------:R-:W-:Y:S01]  /*5640*/  IMAD.X R33, R143, 0x1, R10, P0 ;  /* 0x000000018f217824 */ /* 0x000fe200000e060a */
[----:B------:R-:W-:Y:S01]  /*5650*/  SHF.L.W.U32.HI R176, R139, 0x10, R46 ;  /* 0x000000108bb07819 */ /* 0x000fe20000010e2e */
[----:B------:R-:W-:Y:S01]  /*5660*/  IMAD.IADD R139, R7, 0x1, R9 ;  /* 0x00000001078b7824 */ /* 0x000fe200078e0209 */
[----:B------:R-:W-:Y:S01]  /*5670*/  LOP3.LUT R152, R58, R118, RZ, 0x3c, !PT ;  /* 0x000000763a987212 */ /* 0x000fe200078e3cff */
[----:B------:R-:W-:Y:S01]  /*5680*/  IMAD.MOV.U32 R9, RZ, RZ, R171 ;  /* 0x000000ffff097224 */ /* 0x000fe200078e00ab */
[----:B------:R-:W-:Y:S01]  /*5690*/  LOP3.LUT R5, R120, R141, RZ, 0x3c, !PT ;  /* 0x0000008d78057212 */ /* 0x000fe200078e3cff */
[----:B------:R-:W-:Y:S01]  /*56a0*/  STL [R1+0x784], R177 ;  /* 0x000784b101007387 */ /* 0x000fe20000100800 */
[----:B------:R-:W-:-:S02]  /*56b0*/  SHF.L.W.U32.HI R186, R125, 0x8, R18 ;  /* 0x000000087dba7819 */ /* 0x000fc40000010e12 */
[----:B------:R-:W-:Y:S01]  /*56c0*/  SHF.L.W.U32.HI R159, R18, 0x8, R125 ;  /* 0x00000008129f7819 */ /* 0x000fe20000010e7d */
[----:B------:R-:W-:Y:S01]  /*56d0*/  STL [R1+0x624], R176 ;  /* 0x000624b001007387 */ /* 0x000fe20000100800 */
[----:B------:R-:W-:Y:S01]  /*56e0*/  SHF.L.U64.HI R66, R107, 0x1, R10 ;  /* 0x000000016b427819 */ /* 0x000fe2000001020a */
[----:B------:R-:W-:Y:S01]  /*56f0*/  IMAD.WIDE.U32 R10, R65, R11, R40 ;  /* 0x0000000b410a7225 */ /* 0x000fe200078e0028 */
[----:B------:R-:W-:Y:S01]  /*5700*/  SHF.L.W.U32.HI R80, R5, 0x10, R152 ;  /* 0x0000001005507819 */ /* 0x000fe20000010e98 */
[----:B------:R-:W-:Y:S01]  /*5710*/  STL [R1+0x630], R159 ;  /* 0x0006309f01007387 */ /* 0x000fe20000100800 */
[----:B------:R-:W-:Y:S01]  /*5720*/  IADD3 R40, P1, PT, R131, R58, RZ ;  /* 0x0000003a83287210 */ /* 0x000fe20007f3e0ff */
[----:B------:R-:W-:Y:S01]  /*5730*/  IMAD.SHL.U32 R138, R10, 0x2, RZ ;  /* 0x000000020a8a7824 */ /* 0x000fe200078e00ff */
[--C-:B------:R-:W-:Y:S01]  /*5740*/  SHF.L.U64.HI R59, R58, 0x1, R120.reuse ;  /* 0x000000013a3b7819 */ /* 0x100fe20000010278 */
[----:B------:R-:W-:Y:S01]  /*5750*/  STL [R1+0x6fc], R186 ;  /* 0x0006fcba01007387 */ /* 0x000fe20000100800 */
[----:B------:R-:W-:Y:S01]  /*5760*/  SHF.L.W.U32.HI R152, R152, 0x10, R5 ;  /* 0x0000001098987819 */ /* 0x000fe20000010e05 */
[----:B------:R-:W-:Y:S01]  /*5770*/  IMAD.X R41, R93, 0x1, R120, P1 ;  /* 0x000000015d297824 */ /* 0x000fe200008e0678 */
[----:B------:R-:W-:-:S02]  /*5780*/  LOP3.LUT R46, R6, R39, RZ, 0x3c, !PT ;  /* 0x00000027062e7212 */ /* 0x000fc400078e3cff */
[----:B------:R-:W-:Y:S02]  /*5790*/  LOP3.LUT R7, R139, R84, RZ, 0x3c, !PT ;  /* 0x000000548b077212 */ /* 0x000fe400078e3cff */
[----:B------:R-:W-:Y:S02]  /*57a0*/  LOP3.LUT R5, R102, 0x1, RZ, 0xc0, !PT ;  /* 0x0000000166057812 */ /* 0x000fe400078ec0ff */
[----:B------:R-:W-:Y:S02]  /*57b0*/  LOP3.LUT R58, R186, R123, RZ, 0x3c, !PT ;  /* 0x0000007bba3a7212 */ /* 0x000fe400078e3cff */
[----:B------:R-:W-:Y:S02]  /*57c0*/  LOP3.LUT R115, R159, R115, RZ, 0x3c, !PT ;  /* 0x000000739f737212 */ /* 0x000fe400078e3cff */
[----:B------:R-:W-:Y:S02]  /*57d0*/  LOP3.LUT R39, R34, R89, RZ, 0x3c, !PT ;  /* 0x0000005922277212 */ /* 0x000fe400078e3cff */
[----:B------:R-:W-:-:S02]  /*57e0*/  SHF.L.W.U32.HI R84, R46, 0x8, R7 ;  /* 0x000000082e547819 */ /* 0x000fc40000010e07 */
[----:B------:R-:W-:Y:S01]  /*57f0*/  SHF.L.W.U32.HI R89, R7, 0x8, R46 ;  /* 0x0000000807597819 */ /* 0x000fe20000010e2e */
[----:B------:R-:W-:Y:S01]  /*5800*/  IMAD.SHL.U32 R7, R111, 0x2, RZ ;  /* 0x000000026f077824 */ /* 0x000fe200078e00ff */
[----:B------:R-:W-:Y:S02]  /*5810*/  SHF.L.W.U32.HI R184, R58, 0x10, R115 ;  /* 0x000000103ab87819 */ /* 0x000fe40000010e73 */
[----:B------:R-:W-:Y:S01]  /*5820*/  SHF.L.W.U32.HI R161, R115, 0x10, R58 ;  /* 0x0000001073a17819 */ /* 0x000fe20000010e3a */
[----:B------:R-:W-:Y:S01]  /*5830*/  IMAD R115, R56, R5, R35 ;  /* 0x0000000538737224 */ /* 0x000fe200078e0223 */
[----:B------:R-:W-:Y:S01]  /*5840*/  IADD3 R46, P0, PT, R103, R67, RZ ;  /* 0x00000043672e7210 */ /* 0x000fe20007f1e0ff */
[----:B------:R-:W-:Y:S01]  /*5850*/  IMAD.SHL.U32 R5, R107, 0x2, RZ ;  /* 0x000000026b057824 */ /* 0x000fe200078e00ff */
[----:B------:R-:W-:Y:S01]  /*5860*/  LOP3.LUT R134, R134, 0x1, RZ, 0xc0, !PT ;  /* 0x0000000186867812 */ /* 0x000fe200078ec0ff */
[----:B------:R-:W-:Y:S01]  /*5870*/  STL [R1+0x844], R184 ;  /* 0x000844b801007387 */ /* 0x000fe20000100800 */
[----:B------:R-:W-:Y:S01]  /*5880*/  LOP3.LUT R13, R13, 0xfffffffe, RZ, 0xc0, !PT ;  /* 0xfffffffe0d0d7812 */ /* 0x000fe200078ec0ff */
[----:B------:R-:W-:Y:S01]  /*5890*/  IMAD.X R47, R96, 0x1, R22, P0 ;  /* 0x00000001602f7824 */ /* 0x000fe200000e0616 */
[----:B------:R-:W-:Y:S01]  /*58a0*/  LOP3.LUT R78, R115, R78, RZ, 0x3c, !PT ;  /* 0x0000004e734e7212 */ /* 0x000fe200078e3cff */
[----:B------:R-:W-:Y:S01]  /*58b0*/  IMAD R134, R65, R134, R11 ;  /* 0x0000008641867224 */ /* 0x000fe200078e020b */
[----:B------:R-:W-:Y:S01]  /*58c0*/  IADD3 R110, P0, PT, R111, R112, RZ ;  /* 0x000000706f6e7210 */ /* 0x000fe20007f1e0ff */
[----:B------:R-:W-:Y:S01]  /*58d0*/  IMAD.WIDE.U32 R44, R95, R13, R44 ;  /* 0x0000000d5f2c7225 */ /* 0x000fe200078e002c */
[----:B------:R-:W-:Y:S01]  /*58e0*/  LOP3.LUT R13, R4, R75, RZ, 0x3c, !PT ;  /* 0x0000004b040d7212 */ /* 0x000fe200078e3cff */
[----:B------:R-:W-:Y:S01]  /*58f0*/  STL [R1+0x560], R161 ;  /* 0x000560a101007387 */ /* 0x000fe20000100800 */
[----:B------:R-:W-:Y:S01]  /*5900*/  LOP3.LUT R62, R79, R62, RZ, 0x3c, !PT ;  /* 0x0000003e4f3e7212 */ /* 0x000fe200078e3cff */
[----:B------:R-:W-:Y:S01]  /*5910*/  IMAD.MOV.U32 R11, RZ, RZ, R177 ;  /* 0x000000ffff0b7224 */ /* 0x000fe200078e00b1 */
[----:B------:R-:W-:Y:S01]  /*5920*/  SHF.L.W.U32.HI R17, R39, 0x1, R78 ;  /* 0x0000000127117819 */ /* 0x000fe20000010e4e */
[----:B------:R-:W-:Y:S01]  /*5930*/  IMAD.SHL.U32 R148, R44, 0x2, RZ ;  /* 0x000000022c947824 */ /* 0x000fe200078e00ff */
[----:B------:R-:W-:Y:S01]  /*5940*/  SHF.L.U64.HI R35, R111, 0x1, R70 ;  /* 0x000000016f237819 */ /* 0x000fe20000010246 */
[----:B------:R-:W-:Y:S01]  /*5950*/  IMAD.X R111, R70, 0x1, R113, P0 ;  /* 0x00000001466f7824 */ /* 0x000fe200000e0671 */
[----:B------:R-:W-:-:S02]  /*5960*/  SHF.L.W.U32.HI R39, R78, 0x1, R39 ;  /* 0x000000014e277819 */ /* 0x000fc40000010e27 */
[----:B------:R-:W-:Y:S02]  /*5970*/  LOP3.LUT R140, R38, R95, RZ, 0x3c, !PT ;  /* 0x0000005f268c7212 */ /* 0x000fe400078e3cff */
[----:B------:R-:W-:Y:S02]  /*5980*/  LOP3.LUT R86, R49, R68, RZ, 0x3c, !PT ;  /* 0x0000004431567212 */ /* 0x000fe400078e3cff */
[----:B------:R-:W-:Y:S02]  /*5990*/  SHF.L.W.U32.HI R160, R76, 0x10, R101 ;  /* 0x000000104ca07819 */ /* 0x000fe40000010e65 */
[C---:B------:R-:W-:Y:S02]  /*59a0*/  LOP3.LUT R100, R10.reuse, R73, RZ, 0x3c, !PT ;  /* 0x000000490a647212 */ /* 0x040fe400078e3cff */
[----:B------:R-:W-:Y:S01]  /*59b0*/  IADD3 R242, P4, PT, R83, R10, RZ ;  /* 0x0000000a53f27210 */ /* 0x000fe20007f9e0ff */
[----:B------:R-:W-:Y:S01]  /*59c0*/  STL [R1+0x57c], R160 ;  /* 0x00057ca001007387 */ /* 0x000fe20000100800 */
[----:B------:R-:W-:Y:S01]  /*59d0*/  SHF.L.U64.HI R102, R10, 0x1, R134 ;  /* 0x000000010a667819 */ /* 0x000fe20000010286 */
[----:B------:R-:W-:Y:S01]  /*59e0*/  IMAD.MOV.U32 R10, RZ, RZ, R176 ;  /* 0x000000ffff0a7224 */ /* 0x000fe200078e00b0 */
[----:B------:R-:W-:Y:S01]  /*59f0*/  SHF.L.U64.HI R78, R8, 0x1, R128 ;  /* 0x00000001084e7819 */ /* 0x000fe20000010280 */
[----:B------:R-:W-:Y:S01]  /*5a00*/  IMAD.X R243, R85, 0x1, R134, P4 ;  /* 0x0000000155f37824 */ /* 0x000fe200020e0686 */
[----:B------:R-:W-:Y:S01]  /*5a10*/  IADD3 R92, P0, PT, R176, R8, RZ ;  /* 0x00000008b05c7210 */ /* 0x000fe20007f1e0ff */
[----:B------:R-:W-:Y:S01]  /*5a20*/  IMAD.MOV.U32 R8, RZ, RZ, R226 ;  /* 0x000000ffff087224 */ /* 0x000fe200078e00e2 */
[----:B------:R-:W-:-:S02]  /*5a30*/  LOP3.LUT R98, R98, 0x1, RZ, 0xc0, !PT ;  /* 0x0000000162627812 */ /* 0x000fc400078ec0ff */
[--C-:B------:R-:W-:Y:S02]  /*5a40*/  SHF.L.W.U32.HI R74, R13, 0x1, R62.reuse ;  /* 0x000000010d4a7819 */ /* 0x100fe40000010e3e */
[C---:B------:R-:W-:Y:S01]  /*5a50*/  SHF.L.W.U32.HI R75, R62.reuse, 0x1, R13 ;  /* 0x000000013e4b7819 */ /* 0x040fe20000010e0d */
[----:B------:R-:W-:Y:S01]  /*5a60*/  IMAD R157, R95, R98, R45 ;  /* 0x000000625f9d7224 */ /* 0x000fe200078e022d */
[----:B------:R-:W-:Y:S01]  /*5a70*/  SHF.L.W.U32.HI R29, R13, 0x9, R62 ;  /* 0x000000090d1d7819 */ /* 0x000fe20000010e3e */
[----:B------:R1:W-:Y:S01]  /*5a80*/  STL.128 [R1+0x370], R8 ;  /* 0x0003700801007387 */ /* 0x0003e20000100c00 */
[----:B------:R-:W-:Y:S01]  /*5a90*/  SHF.L.W.U32.HI R62, R62, 0x9, R13 ;  /* 0x000000093e3e7819 */ /* 0x000fe20000010e0d */
[----:B------:R-:W-:Y:S01]  /*5aa0*/  IMAD.SHL.U32 R13, R48, 0x2, RZ ;  /* 0x00000002300d7824 */ /* 0x000fe200078e00ff */
[----:B------:R-:W-:Y:S02]  /*5ab0*/  LOP3.LUT R7, R7, 0xfffffffe, RZ, 0xc0, !PT ;  /* 0xfffffffe07077812 */ /* 0x000fe400078ec0ff */
[----:B------:R-:W-:-:S02]  /*5ac0*/  SHF.L.U64.HI R107, R67, 0x1, R22 ;  /* 0x00000001436b7819 */ /* 0x000fc40000010216 */
[----:B------:R-:W-:Y:S01]  /*5ad0*/  SHF.L.W.U32.HI R136, R86, 0x8, R140 ;  /* 0x0000000856887819 */ /* 0x000fe20000010e8c */
[----:B------:R-:W-:Y:S01]  /*5ae0*/  IMAD.WIDE.U32 R110, R112, R7, R110 ;  /* 0x00000007706e7225 */ /* 0x000fe200078e006e */
[----:B------:R-:W-:Y:S02]  /*5af0*/  SHF.L.W.U32.HI R249, R101, 0x10, R76 ;  /* 0x0000001065f97819 */ /* 0x000fe40000010e4c */
[----:B------:R-:W-:Y:S01]  /*5b00*/  IADD3 R22, P1, PT, R160, R48, RZ ;  /* 0x00000030a0167210 */ /* 0x000fe20007f3e0ff */
[----:B------:R-:W-:Y:S01]  /*5b10*/  IMAD.SHL.U32 R76, R42, 0x2, RZ ;  /* 0x000000022a4c7824 */ /* 0x000fe200078e00ff */
[----:B------:R-:W-:Y:S01]  /*5b20*/  LOP3.LUT R144, R28, R65, RZ, 0x3c, !PT ;  /* 0x000000411c907212 */ /* 0x000fe200078e3cff */
[----:B------:R-:W-:Y:S01]  /*5b30*/  STL [R1+0x890], R249 ;  /* 0x000890f901007387 */ /* 0x000fe20000100800 */
[----:B------:R-:W-:Y:S01]  /*5b40*/  LOP3.LUT R73, R155, R124, RZ, 0x3c, !PT ;  /* 0x0000007c9b497212 */ /* 0x000fe200078e3cff */
[----:B-1----:R-:W-:Y:S01]  /*5b50*/  IMAD.SHL.U32 R11, R38, 0x2, RZ ;  /* 0x00000002260b7824 */ /* 0x002fe200078e00ff */
[----:B------:R-:W-:-:S02]  /*5b60*/  LOP3.LUT R5, R5, 0xfffffffe, RZ, 0xc0, !PT ;  /* 0xfffffffe05057812 */ /* 0x000fc400078ec0ff */
[----:B------:R-:W-:Y:S02]  /*5b70*/  SHF.L.W.U32.HI R137, R140, 0x8, R86 ;  /* 0x000000088c897819 */ /* 0x000fe40000010e56 */
[----:B------:R-:W-:Y:S01]  /*5b80*/  IADD3 R8, P2, PT, R136, R38, RZ ;  /* 0x0000002688087210 */ /* 0x000fe20007f5e0ff */
[----:B------:R-:W-:Y:S01]  /*5b90*/  IMAD.WIDE.U32 R32, R87, R5, R32 ;  /* 0x0000000557207225 */ /* 0x000fe200078e0020 */
[--C-:B------:R-:W-:Y:S02]  /*5ba0*/  SHF.L.U64.HI R7, R48, 0x1, R23.reuse ;  /* 0x0000000130077819 */ /* 0x100fe40000010217 */
[----:B------:R-:W-:Y:S01]  /*5bb0*/  LOP3.LUT R13, R13, 0xfffffffe, RZ, 0xc0, !PT ;  /* 0xfffffffe0d0d7812 */ /* 0x000fe200078ec0ff */
[----:B------:R-:W-:Y:S01]  /*5bc0*/  IMAD.X R23, R249, 0x1, R23, P1 ;  /* 0x00000001f9177824 */ /* 0x000fe200008e0617 */
[----:B------:R-:W-:Y:S01]  /*5bd0*/  SHF.L.W.U32.HI R120, R73, 0x8, R144 ;  /* 0x0000000849787819 */ /* 0x000fe20000010e90 */
[----:B------:R-:W-:Y:S01]  /*5be0*/  IMAD.X R9, R137, 0x1, R49, P2 ;  /* 0x0000000189097824 */ /* 0x000fe200010e0631 */
[----:B------:R-:W-:Y:S01]  /*5bf0*/  LOP3.LUT R98, R44, R71, RZ, 0x3c, !PT ;  /* 0x000000472c627212 */ /* 0x000fe200078e3cff */
[----:B------:R-:W-:Y:S01]  /*5c00*/  IMAD.WIDE.U32 R178, R160, R13, R22 ;  /* 0x0000000da0b27225 */ /* 0x000fe200078e0016 */
[----:B------:R-:W-:-:S02]  /*5c10*/  IADD3 R48, P3, PT, R57, R44, RZ ;  /* 0x0000002c39307210 */ /* 0x000fc40007f7e0ff */
[----:B------:R-:W-:Y:S01]  /*5c20*/  SHF.L.U64.HI R71, R44, 0x1, R157 ;  /* 0x000000012c477819 */ /* 0x000fe2000001029d */
[----:B------:R-:W-:Y:S01]  /*5c30*/  IMAD.SHL.U32 R13, R28, 0x2, RZ ;  /* 0x000000021c0d7824 */ /* 0x000fe200078e00ff */
[----:B------:R-:W-:Y:S01]  /*5c40*/  LOP3.LUT R44, R27, 0x1, RZ, 0xc0, !PT ;  /* 0x000000011b2c7812 */ /* 0x000fe200078ec0ff */
[----:B------:R-:W-:Y:S01]  /*5c50*/  STL.64 [R1+0x508], R178 ;  /* 0x000508b201007387 */ /* 0x000fe20000100a00 */
[----:B------:R-:W-:Y:S02]  /*5c60*/  LOP3.LUT R5, R114, 0xfffffffe, RZ, 0xc0, !PT ;  /* 0xfffffffe72057812 */ /* 0x000fe400078ec0ff */
[----:B------:R-:W-:Y:S01]  /*5c70*/  LOP3.LUT R11, R11, 0xfffffffe, RZ, 0xc0, !PT ;  /* 0xfffffffe0b0b7812 */ /* 0x000fe200078ec0ff */
[----:B------:R-:W-:Y:S01]  /*5c80*/  IMAD R27, R44, R135, RZ ;  /* 0x000000872c1b7224 */ /* 0x000fe200078e02ff */
[----:B------:R-:W-:Y:S01]  /*5c90*/  SHF.L.W.U32.HI R114, R144, 0x8, R73 ;  /* 0x0000000890727819 */ /* 0x000fe20000010e49 */
[----:B------:R-:W-:Y:S01]  /*5ca0*/  IMAD.SHL.U32 R44, R67, 0x2, RZ ;  /* 0x00000002432c7824 */ /* 0x000fe200078e00ff */
[----:B------:R-:W-:Y:S01]  /*5cb0*/  IADD3 R10, P2, PT, R120, R28, RZ ;  /* 0x0000001c780a7210 */ /* 0x000fe20007f5e0ff */
[----:B------:R-:W-:Y:S01]  /*5cc0*/  IMAD.WIDE.U32 R180, R136, R11, R8 ;  /* 0x0000000b88b47225 */ /* 0x000fe200078e0008 */
[----:B------:R-:W-:-:S02]  /*5cd0*/  LOP3.LUT R13, R13, 0xfffffffe, RZ, 0xc0, !PT ;  /* 0xfffffffe0d0d7812 */ /* 0x000fc400078ec0ff */
[C---:B------:R-:W-:Y:S01]  /*5ce0*/  SHF.L.U64.HI R146, R97.reuse, 0x1, R50 ;  /* 0x0000000161927819 */ /* 0x040fe20000010232 */
[----:B------:R-:W-:Y:S01]  /*5cf0*/  IMAD.X R11, R114, 0x1, R155, P2 ;  /* 0x00000001720b7824 */ /* 0x000fe200010e069b */
[----:B------:R-:W-:Y:S01]  /*5d00*/  IADD3 R22, P2, PT, R97, R85, RZ ;  /* 0x0000005561167210 */ /* 0x000fe20007f5e0ff */
[----:B------:R-:W-:Y:S01]  /*5d10*/  IMAD.IADD R109, R109, 0x1, R27 ;  /* 0x000000016d6d7824 */ /* 0x000fe200078e021b */
[----:B------:R-:W-:Y:S01]  /*5d20*/  LOP3.LUT R19, R19, 0xfffffffe, RZ, 0xc0, !PT ;  /* 0xfffffffe13137812 */ /* 0x000fe200078ec0ff */
[----:B------:R-:W-:Y:S01]  /*5d30*/  IMAD.WIDE.U32 R208, R120, R13, R10 ;  /* 0x0000000d78d07225 */ /* 0x000fe200078e000a */
[----:B------:R-:W-:Y:S01]  /*5d40*/  SHF.L.U64.HI R101, R42, 0x1, R60 ;  /* 0x000000012a657819 */ /* 0x000fe2000001023c */
[----:B------:R-:W-:Y:S01]  /*5d50*/  STL.64 [R1+0x500], R180 ;  /* 0x000500b401007387 */ /* 0x000fe20000100a00 */
[----:B------:R-:W-:Y:S01]  /*5d60*/  LOP3.LUT R11, R109, R135, RZ, 0x3c, !PT ;  /* 0x000000876d0b7212 */ /* 0x000fe200078e3cff */
[----:B------:R-:W-:Y:S01]  /*5d70*/  IMAD.X R23, R50, 0x1, R83, P2 ;  /* 0x0000000132177824 */ /* 0x000fe200010e0653 */
[----:B------:R-:W-:Y:S01]  /*5d80*/  LOP3.LUT R50, R108, R150, RZ, 0x3c, !PT ;  /* 0x000000966c327212 */ /* 0x000fe200078e3cff */
[----:B------:R-:W-:Y:S01]  /*5d90*/  IMAD.SHL.U32 R10, R0, 0x2, RZ ;  /* 0x00000002000a7824 */ /* 0x000fe200078e00ff */
[----:B------:R-:W-:Y:S01]  /*5da0*/  IADD3 R8, P2, PT, R226, R0, RZ ;  /* 0x00000000e2087210 */ /* 0x000fe20007f5e0ff */
[----:B------:R-:W-:Y:S01]  /*5db0*/  IMAD.WIDE.U32 R22, R85, R19, R22 ;  /* 0x0000001355167225 */ /* 0x000fe200078e0016 */
[----:B------:R-:W-:Y:S01]  /*5dc0*/  IADD3 R42, P6, PT, R88, R42, RZ ;  /* 0x0000002a582a7210 */ /* 0x000fe20007fde0ff */
[----:B------:R-:W-:Y:S01]  /*5dd0*/  STL.64 [R1+0x6a0], R208 ;  /* 0x0006a0d001007387 */ /* 0x000fe20000100a00 */
[--C-:B------:R-:W-:Y:S01]  /*5de0*/  SHF.L.U64.HI R126, R0, 0x1, R77.reuse ;  /* 0x00000001007e7819 */ /* 0x100fe2000001024d */
[----:B------:R-:W-:Y:S01]  /*5df0*/  IMAD.X R9, R171, 0x1, R77, P2 ;  /* 0x00000001ab097824 */ /* 0x000fe200010e064d */
[----:B------:R-:W-:Y:S01]  /*5e00*/  SHF.L.W.U32.HI R0, R11, 0x8, R50 ;  /* 0x000000080b007819 */ /* 0x000fe20000010e32 */
[----:B------:R-:W-:Y:S01]  /*5e10*/  IMAD.WIDE.U32 R40, R131, R5, R40 ;  /* 0x0000000583287225 */ /* 0x000fe200078e0028 */
[----:B------:R-:W-:-:S02]  /*5e20*/  SHF.L.W.U32.HI R50, R50, 0x8, R11 ;  /* 0x0000000832327819 */ /* 0x000fc40000010e0b */
[----:B------:R-:W-:Y:S01]  /*5e30*/  LOP3.LUT R11, R10, 0xfffffffe, RZ, 0xc0, !PT ;  /* 0xfffffffe0a0b7812 */ /* 0x000fe200078ec0ff */
[----:B------:R-:W-:Y:S01]  /*5e40*/  IMAD.MOV.U32 R10, RZ, RZ, R161 ;  /* 0x000000ffff0a7224 */ /* 0x000fe200078e00a1 */
[----:B------:R-:W-:Y:S01]  /*5e50*/  LOP3.LUT R19, R43, 0x1, RZ, 0xc0, !PT ;  /* 0x000000012b137812 */ /* 0x000fe200078ec0ff */
[----:B------:R-:W-:Y:S01]  /*5e60*/  IMAD.X R43, R69, 0x1, R60, P6 ;  /* 0x00000001452b7824 */ /* 0x000fe200030e063c */
[----:B------:R-:W-:Y:S01]  /*5e70*/  LOP3.LUT R13, R76, 0xfffffffe, RZ, 0xc0, !PT ;  /* 0xfffffffe4c0d7812 */ /* 0x000fe200078ec0ff */
[----:B------:R-:W-:Y:S01]  /*5e80*/  IMAD.WIDE.U32 R164, R226, R11, R8 ;  /* 0x0000000be2a47225 */ /* 0x000fe200078e0008 */
[----:B------:R-:W-:Y:S02]  /*5e90*/  LOP3.LUT R27, R157, R31, RZ, 0x3c, !PT ;  /* 0x0000001f9d1b7212 */ /* 0x000fe400078e3cff */
[----:B------:R-:W-:Y:S01]  /*5ea0*/  LOP3.LUT R44, R44, 0xfffffffe, RZ, 0xc0, !PT ;  /* 0xfffffffe2c2c7812 */ /* 0x000fe200078ec0ff */
[----:B------:R-:W-:Y:S01]  /*5eb0*/  IMAD.WIDE.U32 R42, R88, R13, R42 ;  /* 0x0000000d582a7225 */ /* 0x000fe200078e002a */
[----:B------:R-:W-:Y:S01]  /*5ec0*/  SHF.L.W.U32.HI R13, R98, 0x1, R27 ;  /* 0x00000001620d7819 */ /* 0x000fe20000010e1b */
[----:B------:R-:W-:Y:S01]  /*5ed0*/  STL.64 [R1+0x5f0], R164 ;  /* 0x0005f0a401007387 */ /* 0x000fe20000100a00 */
[----:B------:R-:W-:Y:S01]  /*5ee0*/  SHF.L.W.U32.HI R27, R27, 0x1, R98 ;  /* 0x000000011b1b7819 */ /* 0x000fe20000010e62 */
[----:B------:R-:W-:Y:S01]  /*5ef0*/  IMAD.MOV.U32 R8, RZ, RZ, R160 ;  /* 0x000000ffff087224 */ /* 0x000fe200078e00a0 */
[----:B------:R-:W-:Y:S01]  /*5f00*/  SHF.L.W.U32.HI R98, R79, 0x8, R4 ;  /* 0x000000084f627819 */ /* 0x000fe20000010e04 */
[----:B------:R-:W-:Y:S01]  /*5f10*/  IMAD.MOV.U32 R9, RZ, RZ, R249 ;  /* 0x000000ffff097224 */ /* 0x000fe200078e00f9 */
[----:B------:R-:W-:Y:S01]  /*5f20*/  LOP3.LUT R63, R134, R63, RZ, 0x3c, !PT ;  /* 0x0000003f863f7212 */ /* 0x000fe200078e3cff */
[----:B------:R-:W-:Y:S01]  /*5f30*/  IMAD.MOV.U32 R11, RZ, RZ, R184 ;  /* 0x000000ffff0b7224 */ /* 0x000fe200078e00b8 */
[----:B------:R-:W-:Y:S01]  /*5f40*/  LOP3.LUT R97, R14, R61, RZ, 0x3c, !PT ;  /* 0x0000003d0e617212 */ /* 0x000fe200078e3cff */
[----:B------:R-:W-:Y:S01]  /*5f50*/  IMAD R19, R19, R64, RZ ;  /* 0x0000004013137224 */ /* 0x000fe200078e02ff */
[----:B------:R-:W-:Y:S01]  /*5f60*/  SHF.L.W.U32.HI R123, R100, 0x1, R63 ;  /* 0x00000001647b7819 */ /* 0x000fe20000010e3f */
[----:B------:R-:W-:Y:S01]  /*5f70*/  IMAD.X R31, R103, 0x1, R142, P5 ;  /* 0x00000001671f7824 */ /* 0x000fe200028e068e */
[----:B------:R1:W-:Y:S01]  /*5f80*/  STL.128 [R1+0x310], R8 ;  /* 0x0003100801007387 */ /* 0x0003e20000100c00 */
[----:B------:R-:W-:Y:S01]  /*5f90*/  IMAD.IADD R15, R15, 0x1, R19 ;  /* 0x000000010f0f7824 */ /* 0x000fe200078e0213 */
[----:B------:R-:W-:Y:S01]  /*5fa0*/  LOP3.LUT R19, R72, 0xfffffffe, RZ, 0xc0, !PT ;  /* 0xfffffffe48137812 */ /* 0x000fe200078ec0ff */
[----:B------:R-:W-:Y:S01]  /*5fb0*/  IMAD.SHL.U32 R5, R18, 0x2, RZ ;  /* 0x0000000212057824 */ /* 0x000fe200078e00ff */
[----:B------:R-:W-:-:S02]  /*5fc0*/  SHF.L.W.U32.HI R63, R63, 0x1, R100 ;  /* 0x000000013f3f7819 */ /* 0x000fc40000010e64 */
[----:B------:R-:W-:Y:S01]  /*5fd0*/  LOP3.LUT R60, R15, R64, RZ, 0x3c, !PT ;  /* 0x000000400f3c7212 */ /* 0x000fe200078e3cff */
[----:B------:R-:W-:Y:S01]  /*5fe0*/  IMAD.WIDE.U32 R30, R96, R19, R30 ;  /* 0x00000013601e7225 */ /* 0x000fe200078e001e */
[----:B------:R-:W-:Y:S02]  /*5ff0*/  SHF.L.U64.HI R19, R28, 0x1, R155 ;  /* 0x000000011c137819 */ /* 0x000fe4000001029b */
[----:B------:R-:W-:Y:S02]  /*6000*/  SHF.L.W.U32.HI R100, R60, 0x8, R97 ;  /* 0x000000083c647819 */ /* 0x000fe40000010e61 */
[----:B------:R-:W-:Y:S02]  /*6010*/  SHF.L.W.U32.HI R97, R97, 0x8, R60 ;  /* 0x0000000861617819 */ /* 0x000fe40000010e3c */
[----:B------:R-:W-:Y:S01]  /*6020*/  LOP3.LUT R149, R16, R129, RZ, 0x3c, !PT ;  /* 0x0000008110957212 */ /* 0x000fe200078e3cff */
[----:B-1----:R-:W-:Y:S01]  /*6030*/  IMAD.WIDE.U32 R8, R103, R44, R46 ;  /* 0x0000002c67087225 */ /* 0x002fe200078e002e */
[----:B------:R-:W-:-:S02]  /*6040*/  SHF.L.W.U32.HI R46, R4, 0x8, R79 ;  /* 0x00000008042e7819 */ /* 0x000fc40000010e4f */
[----:B------:R-:W-:Y:S01]  /*6050*/  IADD3 R44, P5, PT, R98, R4, RZ ;  /* 0x00000004622c7210 */ /* 0x000fe20007fbe0ff */
[----:B------:R-:W-:Y:S01]  /*6060*/  IMAD.SHL.U32 R11, R4, 0x2, RZ ;  /* 0x00000002040b7824 */ /* 0x000fe200078e00ff */
[----:B------:R-:W-:Y:S01]  /*6070*/  LOP3.LUT R60, R147, R133, RZ, 0x3c, !PT ;  /* 0x00000085933c7212 */ /* 0x000fe200078e3cff */
[----:B------:R-:W-:Y:S01]  /*6080*/  IMAD.SHL.U32 R10, R16, 0x2, RZ ;  /* 0x00000002100a7824 */ /* 0x000fe200078e00ff */
[----:B------:R-:W-:Y:S01]  /*6090*/  LOP3.LUT R19, R19, 0x1, RZ, 0xc0, !PT ;  /* 0x0000000113137812 */ /* 0x000fe200078ec0ff */
[----:B------:R-:W-:Y:S01]  /*60a0*/  IMAD.X R45, R46, 0x1, R79, P5 ;  /* 0x000000012e2d7824 */ /* 0x000fe200028e064f */
[----:B------:R-:W-:Y:S01]  /*60b0*/  LOP3.LUT R11, R11, 0xfffffffe, RZ, 0xc0, !PT ;  /* 0xfffffffe0b0b7812 */ /* 0x000fe200078ec0ff */
[----:B------:R-:W-:Y:S01]  /*60c0*/  IMAD.SHL.U32 R47, R22, 0x2, RZ ;  /* 0x00000002162f7824 */ /* 0x000fe200078e00ff */
[----:B------:R-:W-:Y:S01]  /*60d0*/  LOP3.LUT R66, R66, 0x1, RZ, 0xc0, !PT ;  /* 0x0000000142427812 */ /* 0x000fe200078ec0ff */
[----:B------:R-:W-:Y:S01]  /*60e0*/  IMAD R252, R120, R19, R209 ;  /* 0x0000001378fc7224 */ /* 0x000fe200078e02d1 */
[----:B------:R-:W-:Y:S01]  /*60f0*/  SHF.L.W.U32.HI R67, R60, 0x8, R149 ;  /* 0x000000083c437819 */ /* 0x000fe20000010e95 */
[----:B------:R-:W-:Y:S01]  /*6100*/  IMAD.WIDE.U32 R44, R98, R11, R44 ;  /* 0x0000000b622c7225 */ /* 0x000fe200078e002c */
[----:B------:R-:W-:-:S02]  /*6110*/  SHF.L.U64.HI R11, R38, 0x1, R49 ;  /* 0x00000001260b7819 */ /* 0x000fc40000010231 */
[----:B------:R-:W-:Y:S01]  /*6120*/  SHF.L.W.U32.HI R72, R149, 0x8, R60 ;  /* 0x0000000895487819 */ /* 0x000fe20000010e3c */
[----:B------:R-:W-:Y:S01]  /*6130*/  IMAD R33, R87, R66, R33 ;  /* 0x0000004257217224 */ /* 0x000fe200078e0221 */
[----:B------:R-:W-:Y:S01]  /*6140*/  LOP3.LUT R11, R11, 0x1, RZ, 0xc0, !PT ;  /* 0x000000010b0b7812 */ /* 0x000fe200078ec0ff */
[----:B------:R-:W-:Y:S01]  /*6150*/  IMAD.SHL.U32 R19, R118, 0x2, RZ ;  /* 0x0000000276137824 */ /* 0x000fe200078e00ff */
[----:B------:R-:W-:Y:S01]  /*6160*/  IADD3 R76, P6, PT, R67, R16, RZ ;  /* 0x00000010434c7210 */ /* 0x000fe20007fde0ff */
[----:B------:R-:W-:Y:S01]  /*6170*/  STL [R1+0x948], R252 ;  /* 0x000948fc01007387 */ /* 0x000fe20000100800 */
[----:B------:R-:W-:Y:S01]  /*6180*/  LOP3.LUT R35, R35, 0x1, RZ, 0xc0, !PT ;  /* 0x0000000123237812 */ /* 0x000fe200078ec0ff */
[----:B------:R-:W-:Y:S01]  /*6190*/  IMAD R168, R136, R11, R181 ;  /* 0x0000000b88a87224 */ /* 0x000fe200078e02b5 */
[----:B------:R-:W-:Y:S01]  /*61a0*/  LOP3.LUT R134, R252, R28, R65, 0x96, !PT ;  /* 0x0000001cfc867212 */ /* 0x000fe200078e9641 */
[----:B------:R-:W-:Y:S01]  /*61b0*/  IMAD.X R77, R72, 0x1, R147, P6 ;  /* 0x00000001484d7824 */ /* 0x000fe200030e0693 */
[----:B------:R-:W-:Y:S01]  /*61c0*/  LOP3.LUT R55, R32, R55, RZ, 0x3c, !PT ;  /* 0x0000003720377212 */ /* 0x000fe200078e3cff */
[----:B------:R-:W-:Y:S01]  /*61d0*/  IMAD.SHL.U32 R11, R75, 0x2, RZ ;  /* 0x000000024b0b7824 */ /* 0x000fe200078e00ff */
[----:B------:R-:W-:Y:S01]  /*61e0*/  LOP3.LUT R54, R33, R54, RZ, 0x3c, !PT ;  /* 0x0000003621367212 */ /* 0x000fe200078e3cff */
[----:B------:R-:W-:Y:S01]  /*61f0*/  STL [R1+0x89c], R168 ;  /* 0x00089ca801007387 */ /* 0x000fe20000100800 */
[----:B------:R-:W-:Y:S01]  /*6200*/  LOP3.LUT R142, R180, R49, R68, 0x96, !PT ;  /* 0x00000031b48e7212 */ /* 0x000fe200078e9644 */
[----:B------:R-:W-:Y:S01]  /*6210*/  IMAD.X R49, R56, 0x1, R157, P3 ;  /* 0x0000000138317824 */ /* 0x000fe200018e069d */
[----:B------:R-:W-:-:S02]  /*6220*/  LOP3.LUT R28, R146, 0x1, RZ, 0xc0, !PT ;  /* 0x00000001921c7812 */ /* 0x000fc400078ec0ff */
[----:B------:R-:W-:Y:S02]  /*6230*/  LOP3.LUT R10, R10, 0xfffffffe, RZ, 0xc0, !PT ;  /* 0xfffffffe0a0a7812 */ /* 0x000fe400078ec0ff */
[----:B------:R-:W-:Y:S01]  /*6240*/  LOP3.LUT R157, R168, R38, R95, 0x96, !PT ;  /* 0x00000026a89d7212 */ /* 0x000fe200078e965f */
[----:B------:R-:W-:Y:S01]  /*6250*/  IMAD R38, R112, R35, R111 ;  /* 0x0000002370267224 */ /* 0x000fe200078e026f */
[----:B------:R-:W-:Y:S01]  /*6260*/  SHF.L.W.U32.HI R66, R55, 0x1, R54 ;  /* 0x0000000137427819 */ /* 0x000fe20000010e36 */
[----:B------:R-:W-:Y:S01]  /*6270*/  IMAD R28, R85, R28, R23 ;  /* 0x0000001c551c7224 */ /* 0x000fe200078e0217 */
[----:B------:R-:W-:Y:S01]  /*6280*/  SHF.L.W.U32.HI R65, R54, 0x1, R55 ;  /* 0x0000000136417819 */ /* 0x000fe20000010e37 */
[----:B------:R-:W-:Y:S01]  /*6290*/  IMAD.WIDE.U32 R76, R67, R10, R76 ;  /* 0x0000000a434c7225 */ /* 0x000fe200078e004c */
[----:B------:R-:W-:Y:S02]  /*62a0*/  IADD3 R54, P4, PT, R75, R62, RZ ;  /* 0x0000003e4b367210 */ /* 0x000fe40007f9e0ff */
[----:B------:R-:W-:Y:S01]  /*62b0*/  LOP3.LUT R155, R208, R155, R124, 0x96, !PT ;  /* 0x0000009bd09b7212 */ /* 0x000fe200078e967c */
[C---:B------:R-:W-:Y:S01]  /*62c0*/  IMAD.SHL.U32 R124, R34.reuse, 0x2, RZ ;  /* 0x00000002227c7824 */ /* 0x040fe200078e00ff */
[----:B------:R-:W-:Y:S01]  /*62d0*/  SHF.L.U64.HI R95, R34, 0x1, R115 ;  /* 0x00000001225f7819 */ /* 0x000fe20000010273 */
[----:B------:R-:W-:Y:S01]  /*62e0*/  IMAD.X R55, R74, 0x1, R29, P4 ;  /* 0x000000014a377824 */ /* 0x000fe200020e061d */
[----:B------:R-:W-:-:S02]  /*62f0*/  IADD3 R10, P3, PT, R13, R34, RZ ;  /* 0x000000220d0a7210 */ /* 0x000fc40007f7e0ff */
[----:B------:R-:W-:Y:S02]  /*6300*/  LOP3.LUT R153, R110, R153, RZ, 0x3c, !PT ;  /* 0x000000996e997212 */ /* 0x000fe400078e3cff */
[----:B------:R-:W-:Y:S02]  /*6310*/  LOP3.LUT R34, R38, R145, RZ, 0x3c, !PT ;  /* 0x0000009126227212 */ /* 0x000fe400078e3cff */
[C---:B------:R-:W-:Y:S02]  /*6320*/  LOP3.LUT R111, R22.reuse, R91, RZ, 0x3c, !PT ;  /* 0x0000005b166f7212 */ /* 0x040fe400078e3cff */
[----:B------:R-:W-:Y:S02]  /*6330*/  IADD3 R68, P4, PT, R123, R22, RZ ;  /* 0x000000167b447210 */ /* 0x000fe40007f9e0ff */
[----:B------:R-:W-:Y:S02]  /*6340*/  SHF.L.U64.HI R91, R22, 0x1, R28 ;  /* 0x00000001165b7819 */ /* 0x000fe4000001021c */
[----:B------:R-:W-:-:S02]  /*6350*/  LOP3.LUT R7, R7, 0x1, RZ, 0xc0, !PT ;  /* 0x0000000107077812 */ /* 0x000fc400078ec0ff */
[----:B------:R-:W-:Y:S02]  /*6360*/  LOP3.LUT R22, R59, 0x1, RZ, 0xc0, !PT ;  /* 0x000000013b167812 */ /* 0x000fe400078ec0ff */
[----:B------:R-:W-:Y:S01]  /*6370*/  SHF.L.W.U32.HI R59, R153, 0x1, R34 ;  /* 0x00000001993b7819 */ /* 0x000fe20000010e22 */
[----:B------:R-:W-:Y:S01]  /*6380*/  IMAD R187, R160, R7, R179 ;  /* 0x00000007a0bb7224 */ /* 0x000fe200078e02b3 */
[----:B------:R-:W-:Y:S01]  /*6390*/  SHF.L.W.U32.HI R145, R34, 0x1, R153 ;  /* 0x0000000122917819 */ /* 0x000fe20000010e99 */
[----:B------:R-:W-:Y:S01]  /*63a0*/  IMAD R153, R22, R131, RZ ;  /* 0x0000008316997224 */ /* 0x000fe200078e02ff */
[----:B------:R-:W-:Y:S02]  /*63b0*/  IADD3 R34, P5, PT, R118, R152, RZ ;  /* 0x0000009876227210 */ /* 0x000fe40007fbe0ff */
[----:B------:R-:W-:Y:S01]  /*63c0*/  SHF.L.U64.HI R23, R16, 0x1, R147 ;  /* 0x0000000110177819 */ /* 0x000fe20000010293 */
[----:B------:R-:W-:Y:S01]  /*63d0*/  STL [R1+0x8a0], R187 ;  /* 0x0008a0bb01007387 */ /* 0x000fe20000100800 */
[----:B------:R-:W-:Y:S01]  /*63e0*/  LOP3.LUT R11, R11, 0xfffffffe, RZ, 0xc0, !PT ;  /* 0xfffffffe0b0b7812 */ /* 0x000fe200078ec0ff */
[----:B------:R-:W-:Y:S01]  /*63f0*/  IMAD.X R35, R141, 0x1, R80, P5 ;  /* 0x000000018d237824 */ /* 0x000fe200028e0650 */
[----:B------:R-:W-:-:S02]  /*6400*/  LOP3.LUT R19, R19, 0xfffffffe, RZ, 0xc0, !PT ;  /* 0xfffffffe13137812 */ /* 0x000fc400078ec0ff */
[----:B------:R-:W-:Y:S01]  /*6410*/  LOP3.LUT R23, R23, 0x1, RZ, 0xc0, !PT ;  /* 0x0000000117177812 */ /* 0x000fe200078ec0ff */
[----:B------:R-:W-:Y:S01]  /*6420*/  IMAD.WIDE.U32 R54, R62, R11, R54 ;  /* 0x0000000b3e367225 */ /* 0x000fe200078e0036 */
[----:B------:R-:W-:Y:S02]  /*6430*/  LOP3.LUT R116, R178, R116, RZ, 0x3c, !PT ;  /* 0x00000074b2747212 */ /* 0x000fe400078e3cff */
[----:B------:R-:W-:Y:S01]  /*6440*/  LOP3.LUT R7, R187, R122, RZ, 0x3c, !PT ;  /* 0x0000007abb077212 */ /* 0x000fe200078e3cff */
[----:B------:R-:W-:Y:S01]  /*6450*/  IMAD.WIDE.U32 R34, R152, R19, R34 ;  /* 0x0000001398227225 */ /* 0x000fe200078e0022 */
[----:B------:R-:W-:Y:S02]  /*6460*/  SHF.L.U64.HI R11, R118, 0x1, R141 ;  /* 0x00000001760b7819 */ /* 0x000fe4000001028d */
[----:B------:R-:W-:Y:S01]  /*6470*/  SHF.L.U64.HI R58, R18, 0x1, R125 ;  /* 0x00000001123a7819 */ /* 0x000fe2000001027d */
[----:B------:R-:W-:Y:S01]  /*6480*/  IMAD.IADD R118, R41, 0x1, R153 ;  /* 0x0000000129767824 */ /* 0x000fe200078e0299 */
[----:B------:R-:W-:Y:S01]  /*6490*/  LOP3.LUT R41, R40, R93, RZ, 0x3c, !PT ;  /* 0x0000005d28297212 */ /* 0x000fe200078e3cff */
[----:B------:R-:W-:Y:S01]  /*64a0*/  IMAD R188, R67, R23, R77 ;  /* 0x0000001743bc7224 */ /* 0x000fe200078e024d */
[----:B------:R-:W-:Y:S01]  /*64b0*/  LOP3.LUT R19, R130, 0xfffffffe, RZ, 0xc0, !PT ;  /* 0xfffffffe82137812 */ /* 0x000fe200078ec0ff */
[----:B------:R-:W-:Y:S01]  /*64c0*/  IMAD.X R93, R177, 0x1, R128, P0 ;  /* 0x00000001b15d7824 */ /* 0x000fe200000e0680 */
[----:B------:R-:W-:Y:S01]  /*64d0*/  IADD3 R18, P1, PT, R161, R18, RZ ;  /* 0x00000012a1127210 */ /* 0x000fe20007f3e0ff */
[----:B------:R-:W-:Y:S01]  /*64e0*/  IMAD.SHL.U32 R77, R8, 0x2, RZ ;  /* 0x00000002084d7824 */ /* 0x000fe200078e00ff */
[----:B------:R-:W-:Y:S01]  /*64f0*/  SHF.L.W.U32.HI R199, R116, 0x1, R7 ;  /* 0x0000000174c77819 */ /* 0x000fe20000010e07 */
[----:B------:R-:W-:Y:S01]  /*6500*/  IMAD.WIDE.U32 R194, R176, R19, R92 ;  /* 0x00000013b0c27225 */ /* 0x000fe200078e005c */
[----:B------:R-:W-:Y:S01]  /*6510*/  SHF.L.W.U32.HI R214, R7, 0x1, R116 ;  /* 0x0000000107d67819 */ /* 0x000fe20000010e74 */
[----:B------:R-:W-:Y:S01]  /*6520*/  STL [R1+0x850], R188 ;  /* 0x000850bc01007387 */ /* 0x000fe20000100800 */
[----:B------:R-:W-:Y:S01]  /*6530*/  LOP3.LUT R126, R126, 0x1, RZ, 0xc0, !PT ;  /* 0x000000017e7e7812 */ /* 0x000fe200078ec0ff */
[----:B------:R-:W-:Y:S01]  /*6540*/  IMAD.X R19, R184, 0x1, R125, P1 ;  /* 0x00000001b8137824 */ /* 0x000fe200008e067d */
[----:B------:R-:W-:Y:S01]  /*6550*/  SHF.L.U64.HI R7, R4, 0x1, R79 ;  /* 0x0000000104077819 */ /* 0x000fe2000001024f */
[----:B------:R-:W-:Y:S01]  /*6560*/  STL [R1+0x95c], R199 ;  /* 0x00095cc701007387 */ /* 0x000fe20000100800 */
[----:B------:R-:W-:Y:S01]  /*6570*/  LOP3.LUT R129, R188, R16, R129, 0x96, !PT ;  /* 0x00000010bc817212 */ /* 0x000fe200078e9681 */
[----:B------:R-:W-:Y:S01]  /*6580*/  IMAD.SHL.U32 R16, R6, 0x2, RZ ;  /* 0x0000000206107824 */ /* 0x000fe200078e00ff */
[----:B------:R-:W-:Y:S01]  /*6590*/  LOP3.LUT R5, R5, 0xfffffffe, RZ, 0xc0, !PT ;  /* 0xfffffffe05057812 */ /* 0x000fe200078ec0ff */
[----:B------:R-:W-:Y:S01]  /*65a0*/  IMAD R174, R226, R126, R165 ;  /* 0x0000007ee2ae7224 */ /* 0x000fe200078e02a5 */
[----:B------:R-:W-:-:S02]  /*65b0*/  IADD3 R92, P0, PT, R89, R6, RZ ;  /* 0x00000006595c7210 */ /* 0x000fc40007f1e0ff */
[----:B------:R-:W-:Y:S01]  /*65c0*/  SHF.L.W.U32.HI R213, R157, 0x10, R142 ;  /* 0x000000109dd57819 */ /* 0x000fe20000010e8e */
[----:B------:R-:W-:Y:S01]  /*65d0*/  IMAD.WIDE.U32 R202, R161, R5, R18 ;  /* 0x00000005a1ca7225 */ /* 0x000fe200078e0012 */
[----:B------:R-:W-:Y:S01]  /*65e0*/  LOP3.LUT R7, R7, 0x1, RZ, 0xc0, !PT ;  /* 0x0000000107077812 */ /* 0x000fe200078ec0ff */
[----:B------:R-:W-:Y:S01]  /*65f0*/  STL [R1+0x88c], R174 ;  /* 0x00088cae01007387 */ /* 0x000fe20000100800 */
[----:B------:R-:W-:Y:S01]  /*6600*/  LOP3.LUT R16, R16, 0xfffffffe, RZ, 0xc0, !PT ;  /* 0xfffffffe10107812 */ /* 0x000fe200078ec0ff */
[----:B------:R-:W-:Y:S01]  /*6610*/  IMAD.X R93, R84, 0x1, R139, P0 ;  /* 0x00000001545d7824 */ /* 0x000fe200000e068b */
[----:B------:R-:W-:Y:S01]  /*6620*/  SHF.L.W.U32.HI R220, R142, 0x10, R157 ;  /* 0x000000108edc7819 */ /* 0x000fe20000010e9d */
[----:B------:R-:W-:Y:S01]  /*6630*/  IMAD R142, R98, R7, R45 ;  /* 0x00000007628e7224 */ /* 0x000fe200078e022d */
[----:B------:R-:W-:Y:S01]  /*6640*/  LOP3.LUT R106, R164, R106, RZ, 0x3c, !PT ;  /* 0x0000006aa46a7212 */ /* 0x000fe200078e3cff */
[----:B------:R-:W-:Y:S01]  /*6650*/  IMAD.WIDE.U32 R196, R89, R16, R92 ;  /* 0x0000001059c47225 */ /* 0x000fe200078e005c */
[----:B------:R-:W-:Y:S01]  /*6660*/  LOP3.LUT R5, R174, R104, RZ, 0x3c, !PT ;  /* 0x00000068ae057212 */ /* 0x000fe200078e3cff */
[----:B------:R1:W-:Y:S01]  /*6670*/  STL.64 [R1+0x478], R202 ;  /* 0x000478ca01007387 */ /* 0x0003e20000100a00 */
[----:B------:R-:W-:Y:S01]  /*6680*/  LOP3.LUT R101, R101, 0x1, RZ, 0xc0, !PT ;  /* 0x0000000165657812 */ /* 0x000fe200078ec0ff */
[----:B------:R-:W-:Y:S01]  /*6690*/  IMAD.SHL.U32 R7, R54, 0x2, RZ ;  /* 0x0000000236077824 */ /* 0x000fe200078e00ff */
[----:B------:R-:W-:Y:S01]  /*66a0*/  LOP3.LUT R22, R118, R131, RZ, 0x3c, !PT ;  /* 0x0000008376167212 */ /* 0x000fe200078e3cff */
[----:B------:R2:W-:Y:S01]  /*66b0*/  STL.64 [R1+0x6b8], R196 ;  /* 0x0006b8c401007387 */ /* 0x0005e20000100a00 */
[----:B------:R-:W-:Y:S01]  /*66c0*/  SHF.L.U64.HI R70, R36, 0x1, R37 ;  /* 0x0000000124467819 */ /* 0x000fe20000010225 */
[----:B------:R-:W-:Y:S01]  /*66d0*/  IMAD R101, R101, R88, RZ ;  /* 0x0000005865657224 */ /* 0x000fe200078e02ff */
[----:B------:R-:W-:Y:S01]  /*66e0*/  SHF.L.W.U32.HI R192, R106, 0x1, R5 ;  /* 0x000000016ac07819 */ /* 0x000fe20000010e05 */
[----:B------:R-:W-:Y:S01]  /*66f0*/  IMAD.SHL.U32 R93, R20, 0x2, RZ ;  /* 0x00000002145d7824 */ /* 0x000fe200078e00ff */
[----:B------:R-:W-:Y:S01]  /*6700*/  SHF.L.W.U32.HI R169, R5, 0x1, R106 ;  /* 0x0000000105a97819 */ /* 0x000fe20000010e6a */
[----:B------:R-:W-:Y:S01]  /*6710*/  IMAD.IADD R101, R43, 0x1, R101 ;  /* 0x000000012b657824 */ /* 0x000fe200078e0265 */
[----:B------:R-:W-:Y:S01]  /*6720*/  IADD3 R36, P2, PT, R39, R36, RZ ;  /* 0x0000002427247210 */ /* 0x000fe20007f5e0ff */
[----:B------:R-:W-:Y:S01]  /*6730*/  STL [R1+0x5bc], R220 ;  /* 0x0005bcdc01007387 */ /* 0x000fe20000100800 */
[----:B------:R-:W-:-:S02]  /*6740*/  LOP3.LUT R107, R107, 0x1, RZ, 0xc0, !PT ;  /* 0x000000016b6b7812 */ /* 0x000fc400078ec0ff */
[----:B------:R-:W-:Y:S01]  /*6750*/  LOP3.LUT R92, R44, R79, RZ, 0x3c, !PT ;  /* 0x0000004f2c5c7212 */ /* 0x000fe200078e3cff */
[----:B------:R-:W-:Y:S01]  /*6760*/  IMAD.X R37, R17, 0x1, R37, P2 ;  /* 0x0000000111257824 */ /* 0x000fe200010e0625 */
[----:B------:R-:W-:Y:S01]  /*6770*/  LOP3.LUT R5, R142, R4, RZ, 0x3c, !PT ;  /* 0x000000048e057212 */ /* 0x000fe200078e3cff */
[----:B------:R-:W-:Y:S01]  /*6780*/  IMAD R130, R103, R107, R9 ;  /* 0x0000006b67827224 */ /* 0x000fe200078e0209 */
[----:B------:R-:W-:Y:S01]  /*6790*/  SHF.L.W.U32.HI R23, R41, 0x8, R22 ;  /* 0x0000000829177819 */ /* 0x000fe20000010e16 */
[----:B------:R-:W-:Y:S01]  /*67a0*/  STL [R1+0x8b0], R213 ;  /* 0x0008b0d501007387 */ /* 0x000fe20000100800 */
[----:B------:R-:W-:Y:S02]  /*67b0*/  LOP3.LUT R138, R138, 0xfffffffe, RZ, 0xc0, !PT ;  /* 0xfffffffe8a8a7812 */ /* 0x000fe400078ec0ff */
[----:B------:R-:W-:Y:S02]  /*67c0*/  SHF.L.W.U32.HI R22, R22, 0x8, R41 ;  /* 0x0000000816167819 */ /* 0x000fe40000010e29 */
[----:B------:R-:W-:Y:S01]  /*67d0*/  LOP3.LUT R69, R42, R69, RZ, 0x3c, !PT ;  /* 0x000000452a457212 */ /* 0x000fe200078e3cff */
[----:B------:R-:W-:Y:S01]  /*67e0*/  IMAD.WIDE.U32 R242, R83, R138, R242 ;  /* 0x0000008a53f27225 */ /* 0x000fe200078e00f2 */
[----:B------:R-:W-:-:S02]  /*67f0*/  LOP3.LUT R18, R132, 0xfffffffe, RZ, 0xc0, !PT ;  /* 0xfffffffe84127812 */ /* 0x000fc400078ec0ff */
[----:B------:R-:W-:Y:S02]  /*6800*/  LOP3.LUT R148, R148, 0xfffffffe, RZ, 0xc0, !PT ;  /* 0xfffffffe94947812 */ /* 0x000fe400078ec0ff */
[----:B------:R-:W-:Y:S01]  /*6810*/  LOP3.LUT R102, R102, 0x1, RZ, 0xc0, !PT ;  /* 0x0000000166667812 */ /* 0x000fe200078ec0ff */
[----:B------:R-:W-:Y:S01]  /*6820*/  IMAD.WIDE.U32 R18, R39, R18, R36 ;  /* 0x0000001227127225 */ /* 0x000fe200078e0024 */
[----:B------:R-:W-:Y:S02]  /*6830*/  SHF.L.W.U32.HI R41, R5, 0x10, R92 ;  /* 0x0000001005297819 */ /* 0x000fe40000010e5c */
[----:B------:R-:W-:Y:S01]  /*6840*/  LOP3.LUT R117, R117, 0x1, RZ, 0xc0, !PT ;  /* 0x0000000175757812 */ /* 0x000fe200078ec0ff */
[----:B------:R-:W-:Y:S01]  /*6850*/  IMAD.SHL.U32 R37, R24, 0x2, RZ ;  /* 0x0000000218257824 */ /* 0x000fe200078e00ff */
[----:B------:R-:W-:Y:S01]  /*6860*/  SHF.L.W.U32.HI R92, R92, 0x10, R5 ;  /* 0x000000105c5c7819 */ /* 0x000fe20000010e05 */
[----:B------:R-:W-:Y:S01]  /*6870*/  IMAD.WIDE.U32 R48, R57, R148, R48 ;  /* 0x0000009439307225 */ /* 0x000fe200078e0030 */
[----:B------:R-:W-:-:S02]  /*6880*/  SHF.L.U64.HI R5, R75, 0x1, R74 ;  /* 0x000000014b057819 */ /* 0x000fc4000001024a */
[----:B------:R-:W-:Y:S01]  /*6890*/  LOP3.LUT R47, R47, 0xfffffffe, RZ, 0xc0, !PT ;  /* 0xfffffffe2f2f7812 */ /* 0x000fe200078ec0ff */
[----:B------:R-:W-:Y:S01]  /*68a0*/  IMAD R117, R117, R96, RZ ;  /* 0x0000006075757224 */ /* 0x000fe200078e02ff */
[----:B------:R-:W-:Y:S01]  /*68b0*/  LOP3.LUT R106, R24, R152, RZ, 0x3c, !PT ;  /* 0x00000098186a7212 */ /* 0x000fe200078e3cff */
[----:B------:R-:W-:Y:S01]  /*68c0*/  IMAD.SHL.U32 R141, R48, 0x2, RZ ;  /* 0x00000002308d7824 */ /* 0x000fe200078e00ff */
[----:B------:R-:W-:Y:S01]  /*68d0*/  LOP3.LUT R128, R151, R80, RZ, 0x3c, !PT ;  /* 0x0000005097807212 */ /* 0x000fe200078e3cff */
[----:B------:R-:W-:Y:S01]  /*68e0*/  IMAD.IADD R31, R31, 0x1, R117 ;  /* 0x000000011f1f7824 */ /* 0x000fe200078e0275 */
[----:B------:R-:W-:Y:S01]  /*68f0*/  LOP3.LUT R138, R76, R147, R133, 0x96, !PT ;  /* 0x000000934c8a7212 */ /* 0x000fe200078e9685 */
[----:B------:R-:W-:Y:S01]  /*6900*/  IMAD.SHL.U32 R147, R242, 0x2, RZ ;  /* 0x00000002f2937824 */ /* 0x000fe200078e00ff */
[----:B------:R-:W-:Y:S01]  /*6910*/  LOP3.LUT R9, R8, R105, RZ, 0x3c, !PT ;  /* 0x0000006908097212 */ /* 0x000fe200078e3cff */
[----:B------:R-:W-:Y:S01]  /*6920*/  STL [R1+0xe10], R76 ;  /* 0x000e104c01007387 */ /* 0x000fe20000100800 */
[----:B------:R-:W-:-:S02]  /*6930*/  IADD3 R36, P1, PT, R99, R8, RZ ;  /* 0x0000000863247210 */ /* 0x000fc40007f3e0ff */
[----:B------:R-:W-:Y:S01]  /*6940*/  SHF.L.U64.HI R133, R8, 0x1, R130 ;  /* 0x0000000108857819 */ /* 0x000fe20000010282 */
[----:B------:R-:W-:Y:S01]  /*6950*/  STL.64 [R1+0x5a8], R194 ;  /* 0x0005a8c201007387 */ /* 0x000fe20000100a00 */
[----:B------:R-:W-:Y:S02]  /*6960*/  LOP3.LUT R88, R101, R88, RZ, 0x3c, !PT ;  /* 0x0000005865587212 */ /* 0x000fe400078e3cff */
[----:B------:R-:W-:Y:S01]  /*6970*/  LOP3.LUT R5, R5, 0x1, RZ, 0xc0, !PT ;  /* 0x0000000105057812 */ /* 0x000fe200078ec0ff */
[----:B------:R-:W-:Y:S01]  /*6980*/  STL [R1+0x8ac], R214 ;  /* 0x0008acd601007387 */ /* 0x000fe20000100800 */
[----:B------:R-:W-:Y:S02]  /*6990*/  LOP3.LUT R8, R28, R51, RZ, 0x3c, !PT ;  /* 0x000000331c087212 */ /* 0x000fe400078e3cff */
[----:B------:R-:W-:Y:S01]  /*69a0*/  LOP3.LUT R11, R11, 0x1, RZ, 0xc0, !PT ;  /* 0x000000010b0b7812 */ /* 0x000fe200078ec0ff */
[----:B------:R-:W-:Y:S01]  /*69b0*/  IMAD R5, R62, R5, R55 ;  /* 0x000000053e057224 */ /* 0x000fe200078e0237 */
[----:B------:R-:W-:Y:S01]  /*69c0*/  SHF.L.W.U32.HI R116, R128, 0x8, R106 ;  /* 0x0000000880747819 */ /* 0x000fe20000010e6a */
[----:B------:R-:W-:Y:S01]  /*69d0*/  STL [R1+0x954], R192 ;  /* 0x000954c001007387 */ /* 0x000fe20000100800 */
[----:B------:R-:W-:-:S02]  /*69e0*/  SHF.L.W.U32.HI R104, R69, 0x8, R88 ;  /* 0x0000000845687819 */ /* 0x000fc40000010e58 */
[----:B------:R-:W-:Y:S01]  /*69f0*/  SHF.L.W.U32.HI R107, R88, 0x8, R69 ;  /* 0x00000008586b7819 */ /* 0x000fe20000010e45 */
[----:B------:R-:W-:Y:S01]  /*6a00*/  IMAD.X R69, R63, 0x1, R28, P4 ;  /* 0x000000013f457824 */ /* 0x000fe200020e061c */
[----:B------:R-:W-:Y:S01]  /*6a10*/  SHF.L.W.U32.HI R51, R111, 0x1, R8 ;  /* 0x000000016f337819 */ /* 0x000fe20000010e08 */
[----:B------:R-:W-:Y:S01]  /*6a20*/  IMAD.SHL.U32 R28, R34, 0x2, RZ ;  /* 0x00000002221c7824 */ /* 0x000fe200078e00ff */
[----:B------:R-:W-:Y:S01]  /*6a30*/  SHF.L.W.U32.HI R105, R8, 0x1, R111 ;  /* 0x0000000108697819 */ /* 0x000fe20000010e6f */
[----:B------:R-:W-:Y:S01]  /*6a40*/  IMAD.WIDE.U32 R68, R123, R47, R68 ;  /* 0x0000002f7b447225 */ /* 0x000fe200078e0044 */
[----:B------:R-:W-:Y:S01]  /*6a50*/  LOP3.LUT R88, R130, R25, RZ, 0x3c, !PT ;  /* 0x0000001982587212 */ /* 0x000fe200078e3cff */
[----:B------:R-:W-:Y:S01]  /*6a60*/  STL [R1+0x950], R169 ;  /* 0x000950a901007387 */ /* 0x000fe20000100800 */
[----:B------:R-:W-:Y:S01]  /*6a70*/  SHF.L.W.U32.HI R122, R106, 0x8, R128 ;  /* 0x000000086a7a7819 */ /* 0x000fe20000010e80 */
[----:B------:R-:W-:Y:S01]  /*6a80*/  IMAD R25, R152, R11, R35 ;  /* 0x0000000b98197224 */ /* 0x000fe200078e0223 */
[----:B------:R-:W-:Y:S01]  /*6a90*/  IADD3 R8, P2, PT, R116, R24, RZ ;  /* 0x0000001874087210 */ /* 0x000fe20007f5e0ff */
[----:B------:R-:W-:Y:S01]  /*6aa0*/  IMAD.SHL.U32 R11, R150, 0x2, RZ ;  /* 0x00000002960b7824 */ /* 0x000fe200078e00ff */
[----:B------:R-:W-:Y:S01]  /*6ab0*/  SHF.L.W.U32.HI R43, R9, 0x1, R88 ;  /* 0x00000001092b7819 */ /* 0x000fe20000010e58 */
[----:B------:R-:W-:Y:S01]  /*6ac0*/  IMAD.SHL.U32 R47, R2, 0x2, RZ ;  /* 0x00000002022f7824 */ /* 0x000fe200078e00ff */
[----:B------:R-:W-:-:S02]  /*6ad0*/  SHF.L.W.U32.HI R200, R134, 0x10, R155 ;  /* 0x0000001086c87819 */ /* 0x000fc40000010e9b */
[----:B------:R-:W-:Y:S02]  /*6ae0*/  SHF.L.W.U32.HI R207, R155, 0x10, R134 ;  /* 0x000000109bcf7819 */ /* 0x000fe40000010e86 */
[----:B------:R-:W-:Y:S01]  /*6af0*/  SHF.L.W.U32.HI R88, R88, 0x1, R9 ;  /* 0x0000000158587819 */ /* 0x000fe20000010e09 */
[----:B------:R-:W-:Y:S01]  /*6b00*/  IMAD.X R9, R122, 0x1, R151, P2 ;  /* 0x000000017a097824 */ /* 0x000fe200010e0697 */
[C---:B------:R-:W-:Y:S01]  /*6b10*/  LOP3.LUT R45, R54.reuse, R74, RZ, 0x3c, !PT ;  /* 0x0000004a362d7212 */ /* 0x040fe200078e3cff */
[----:B------:R-:W-:Y:S01]  /*6b20*/  STL [R1+0x898], R200 ;  /* 0x000898c801007387 */ /* 0x000fe20000100800 */
[----:B------:R-:W-:Y:S02]  /*6b30*/  IADD3 R16, P5, PT, R145, R54, RZ ;  /* 0x0000003691107210 */ /* 0x000fe40007fbe0ff */
[----:B------:R-:W-:Y:S01]  /*6b40*/  SHF.L.U64.HI R148, R54, 0x1, R5 ;  /* 0x0000000136947819 */ /* 0x000fe20000010205 */
[----:B------:R-:W-:Y:S01]  /*6b50*/  STL [R1+0x484], R207 ;  /* 0x000484cf01007387 */ /* 0x000fe20000100800 */
[----:B------:R-:W-:-:S02]  /*6b60*/  LOP3.LUT R37, R37, 0xfffffffe, RZ, 0xc0, !PT ;  /* 0xfffffffe25257812 */ /* 0x000fc400078ec0ff */
[----:B------:R-:W-:Y:S02]  /*6b70*/  LOP3.LUT R127, R34, R127, RZ, 0x3c, !PT ;  /* 0x0000007f227f7212 */ /* 0x000fe400078e3cff */
[----:B------:R-:W-:Y:S01]  /*6b80*/  IADD3 R54, P6, PT, R90, R34, RZ ;  /* 0x000000225a367210 */ /* 0x000fe20007fde0ff */
[----:B------:R-:W-:Y:S01]  /*6b90*/  IMAD.WIDE.U32 R182, R116, R37, R8 ;  /* 0x0000002574b67225 */ /* 0x000fe200078e0008 */
[----:B------:R-:W-:Y:S02]  /*6ba0*/  SHF.L.U64.HI R134, R34, 0x1, R25 ;  /* 0x0000000122867819 */ /* 0x000fe40000010219 */
[----:B------:R-:W-:Y:S01]  /*6bb0*/  IADD3 R34, P2, PT, R150, R50, RZ ;  /* 0x0000003296227210 */ /* 0x000fe20007f5e0ff */
[----:B------:R-:W-:Y:S01]  /*6bc0*/  IMAD.X R37, R119, 0x1, R130, P1 ;  /* 0x0000000177257824 */ /* 0x000fe200008e0682 */
[----:B------:R-:W-:Y:S01]  /*6bd0*/  LOP3.LUT R9, R11, 0xfffffffe, RZ, 0xc0, !PT ;  /* 0xfffffffe0b097812 */ /* 0x000fe200078ec0ff */
[----:B------:R-:W-:Y:S01]  /*6be0*/  IMAD.SHL.U32 R11, R61, 0x2, RZ ;  /* 0x000000023d0b7824 */ /* 0x000fe200078e00ff */
[----:B------:R-:W-:Y:S01]  /*6bf0*/  LOP3.LUT R77, R77, 0xfffffffe, RZ, 0xc0, !PT ;  /* 0xfffffffe4d4d7812 */ /* 0x000fe200078ec0ff */
[----:B------:R-:W-:Y:S01]  /*6c00*/  IMAD.X R35, R135, 0x1, R0, P2 ;  /* 0x0000000187237824 */ /* 0x000fe200010e0600 */
[----:B------:R-:W-:Y:S01]  /*6c10*/  IADD3 R8, P2, PT, R61, R97, RZ ;  /* 0x000000613d087210 */ /* 0x000fe20007f5e0ff */
[----:B------:R-:W-:Y:S01]  /*6c20*/  STL.64 [R1+0x498], R182 ;  /* 0x000498b601007387 */ /* 0x000fe20000100a00 */
[----:B------:R-:W-:Y:S01]  /*6c30*/  SHF.L.W.U32.HI R219, R30, 0x8, R31 ;  /* 0x000000081edb7819 */ /* 0x000fe20000010e1f */
[----:B------:R-:W-:Y:S01]  /*6c40*/  IMAD.WIDE.U32 R216, R50, R9, R34 ;  /* 0x0000000932d87225 */ /* 0x000fe200078e0022 */
[----:B------:R-:W-:-:S02]  /*6c50*/  LOP3.LUT R34, R11, 0xfffffffe, RZ, 0xc0, !PT ;  /* 0xfffffffe0b227812 */ /* 0x000fc400078ec0ff */
[----:B------:R-:W-:Y:S01]  /*6c60*/  SHF.L.W.U32.HI R232, R31, 0x8, R30 ;  /* 0x000000081fe87819 */ /* 0x000fe20000010e1e */
[----:B------:R-:W-:Y:S01]  /*6c70*/  IMAD.X R9, R64, 0x1, R100, P2 ;  /* 0x0000000140097824 */ /* 0x000fe200010e0664 */
[----:B------:R-:W-:Y:S01]  /*6c80*/  LOP3.LUT R96, R219, R96, RZ, 0x3c, !PT ;  /* 0x00000060db607212 */ /* 0x000fe200078e3cff */
[----:B------:R-:W-:Y:S01]  /*6c90*/  IMAD.WIDE.U32 R36, R99, R77, R36 ;  /* 0x0000004d63247225 */ /* 0x000fe200078e0024 */
[----:B------:R-:W-:Y:S01]  /*6ca0*/  LOP3.LUT R103, R232, R103, RZ, 0x3c, !PT ;  /* 0x00000067e8677212 */ /* 0x000fe200078e3cff */
[----:B------:R-:W-:Y:S01]  /*6cb0*/  STL.64 [R1+0x5d0], R216 ;  /* 0x0005d0d801007387 */ /* 0x000fe20000100a00 */
[----:B------:R-:W-:Y:S01]  /*6cc0*/  LOP3.LUT R58, R58, 0x1, RZ, 0xc0, !PT ;  /* 0x000000013a3a7812 */ /* 0x000fe200078ec0ff */
[----:B------:R-:W-:Y:S01]  /*6cd0*/  IMAD.WIDE.U32 R166, R97, R34, R8 ;  /* 0x0000002261a67225 */ /* 0x000fe200078e0008 */
[----:B------:R-:W-:Y:S01]  /*6ce0*/  LOP3.LUT R8, R5, R75, RZ, 0x3c, !PT ;  /* 0x0000004b05087212 */ /* 0x000fe200078e3cff */
[----:B------:R-:W-:Y:S01]  /*6cf0*/  STL [R1+0x634], R219 ;  /* 0x000634db01007387 */ /* 0x000fe20000100800 */
[----:B------:R-:W-:Y:S01]  /*6d00*/  SHF.L.W.U32.HI R248, R103, 0x10, R96 ;  /* 0x0000001067f87819 */ /* 0x000fe20000010e60 */
[----:B------:R-:W-:Y:S01]  /*6d10*/  IMAD R9, R102, R83, RZ ;  /* 0x0000005366097224 */ /* 0x000fe200078e02ff */
[----:B------:R-:W-:Y:S01]  /*6d20*/  SHF.L.W.U32.HI R111, R8, 0x10, R45 ;  /* 0x00000010086f7819 */ /* 0x000fe20000010e2d */
[----:B------:R-:W-:Y:S01]  /*6d30*/  IMAD.X R11, R27, 0x1, R115, P3 ;  /* 0x000000011b0b7824 */ /* 0x000fe200018e0673 */
[----:B------:R-:W-:Y:S01]  /*6d40*/  SHF.L.W.U32.HI R206, R96, 0x10, R103 ;  /* 0x0000001060ce7819 */ /* 0x000fe20000010e67 */
[----:B------:R-:W-:Y:S01]  /*6d50*/  IMAD.IADD R146, R243, 0x1, R9 ;  /* 0x00000001f3927824 */ /* 0x000fe200078e0209 */
[----:B------:R-:W-:Y:S01]  /*6d60*/  LOP3.LUT R35, R194, R154, RZ, 0x3c, !PT ;  /* 0x0000009ac2237212 */ /* 0x000fe200078e3cff */
[----:B------:R-:W-:Y:S01]  /*6d70*/  IMAD R212, R161, R58, R203 ;  /* 0x0000003aa1d47224 */ /* 0x000fe200078e02cb */
[----:B------:R-:W-:Y:S01]  /*6d80*/  LOP3.LUT R70, R70, 0x1, RZ, 0xc0, !PT ;  /* 0x0000000146467812 */ /* 0x000fe200078ec0ff */
[----:B------:R-:W-:Y:S01]  /*6d90*/  STL.64 [R1+0x490], R166 ;  /* 0x000490a601007387 */ /* 0x000fe20000100a00 */
[----:B------:R-:W-:Y:S01]  /*6da0*/  SHF.L.W.U32.HI R223, R146, 0x8, R242 ;  /* 0x0000000892df7819 */ /* 0x000fe20000010ef2 */
[----:B------:R-:W-:Y:S01]  /*6db0*/  IMAD.SHL.U32 R58, R52, 0x2, RZ ;  /* 0x00000002343a7824 */ /* 0x000fe200078e00ff */
[----:B------:R-:W-:Y:S01]  /*6dc0*/  SHF.L.W.U32.HI R228, R242, 0x8, R146 ;  /* 0x00000008f2e47819 */ /* 0x000fe20000010e92 */
[----:B------:R-:W-:Y:S01]  /*6dd0*/  IMAD R115, R70, R39, RZ ;  /* 0x0000002746737224 */ /* 0x000fe200078e02ff */
[----:B------:R-:W-:Y:S01]  /*6de0*/  LOP3.LUT R34, R223, R85, RZ, 0x3c, !PT ;  /* 0x00000055df227212 */ /* 0x000fe200078e3cff */
[----:B------:R-:W-:Y:S01]  /*6df0*/  STL [R1+0x56c], R206 ;  /* 0x00056cce01007387 */ /* 0x000fe20000100800 */
[----:B------:R-:W-:Y:S01]  /*6e00*/  LOP3.LUT R83, R228, R83, RZ, 0x3c, !PT ;  /* 0x00000053e4537212 */ /* 0x000fe200078e3cff */
[----:B------:R-:W-:Y:S01]  /*6e10*/  IMAD.IADD R115, R19, 0x1, R115 ;  /* 0x0000000113737824 */ /* 0x000fe200078e0273 */
[----:B------:R-:W-:Y:S01]  /*6e20*/  LOP3.LUT R85, R208, UR9, RZ, 0x3c, !PT ;  /* 0x00000009d0557c12 */ /* 0x000fe2000f8e3cff */
[----:B------:R-:W-:Y:S01]  /*6e30*/  STL [R1+0x504], R228 ;  /* 0x000504e401007387 */ /* 0x000fe20000100800 */
[----:B------:R-:W-:-:S02]  /*6e40*/  SHF.L.W.U32.HI R172, R34, 0x10, R83 ;  /* 0x0000001022ac7819 */ /* 0x000fc40000010e53 */
[----:B------:R-:W-:Y:S01]  /*6e50*/  SHF.L.W.U32.HI R170, R83, 0x10, R34 ;  /* 0x0000001053aa7819 */ /* 0x000fe20000010e22 */
[----:B------:R-:W-:Y:S01]  /*6e60*/  STL [R1+0x700], R232 ;  /* 0x000700e801007387 */ /* 0x000fe20000100800 */
[----:B------:R-:W-:Y:S02]  /*6e70*/  LOP3.LUT R34, R25, R81, RZ, 0x3c, !PT ;  /* 0x0000005119227212 */ /* 0x000fe400078e3cff */
[----:B------:R-:W-:Y:S01]  /*6e80*/  SHF.L.W.U32.HI R81, R45, 0x10, R8 ;  /* 0x000000102d517819 */ /* 0x000fe20000010e08 */
[----:B------:R-:W-:Y:S01]  /*6e90*/  STL [R1+0x480], R170 ;  /* 0x000480aa01007387 */ /* 0x000fe20000100800 */
[----:B------:R-:W-:Y:S02]  /*6ea0*/  LOP3.LUT R8, R78, 0x1, RZ, 0xc0, !PT ;  /* 0x000000014e087812 */ /* 0x000fe400078ec0ff */
[----:B------:R-:W-:Y:S01]  /*6eb0*/  SHF.L.U64.HI R45, R24, 0x1, R151 ;  /* 0x00000001182d7819 */ /* 0x000fe20000010297 */
[----:B------:R-:W-:Y:S01]  /*6ec0*/  STL [R1+0x874], R172 ;  /* 0x000874ac01007387 */ /* 0x000fe20000100800 */
[----:B------:R-:W-:Y:S01]  /*6ed0*/  SHF.L.W.U32.HI R77, R127, 0x1, R34 ;  /* 0x000000017f4d7819 */ /* 0x000fe20000010e22 */
[----:B------:R-:W-:Y:S01]  /*6ee0*/  IMAD R175, R176, R8, R195 ;  /* 0x00000008b0af7224 */ /* 0x000fe200078e02c3 */
[----:B------:R-:W-:Y:S01]  /*6ef0*/  SHF.L.W.U32.HI R78, R34, 0x1, R127 ;  /* 0x00000001224e7819 */ /* 0x000fe20000010e7f */
[----:B------:R-:W-:Y:S01]  /*6f00*/  IMAD.SHL.U32 R34, R76, 0x2, RZ ;  /* 0x000000024c227824 */ /* 0x000fe200078e00ff */
[----:B------:R-:W-:Y:S01]  /*6f10*/  LOP3.LUT R151, R182, R151, R80, 0x96, !PT ;  /* 0x00000097b6977212 */ /* 0x000fe200078e9650 */
[----:B------:R-:W-:Y:S01]  /*6f20*/  STL [R1+0x864], R248 ;  /* 0x000864f801007387 */ /* 0x000fe20000100800 */
[----:B------:R-:W-:-:S02]  /*6f30*/  LOP3.LUT R80, R252, UR14, RZ, 0x3c, !PT ;  /* 0x0000000efc507c12 */ /* 0x000fc4000f8e3cff */
[----:B------:R-:W-:Y:S01]  /*6f40*/  IADD3 R8, P3, PT, R85, R76, RZ ;  /* 0x0000004c55087210 */ /* 0x000fe20007f7e0ff */
[----:B------:R-:W-:Y:S01]  /*6f50*/  STL [R1+0x708], R223 ;  /* 0x000708df01007387 */ /* 0x000fe20000100800 */
[----:B------:R-:W-:Y:S02]  /*6f60*/  LOP3.LUT R34, R34, 0xfffffffe, RZ, 0xc0, !PT ;  /* 0xfffffffe22227812 */ /* 0x000fe400078ec0ff */
[----:B------:R-:W-:Y:S01]  /*6f70*/  LOP3.LUT R45, R45, 0x1, RZ, 0xc0, !PT ;  /* 0x000000012d2d7812 */ /* 0x000fe200078ec0ff */
[----:B------:R-:W-:Y:S01]  /*6f80*/  IMAD.X R9, R80, 0x1, R188, P3 ;  /* 0x0000000150097824 */ /* 0x000fe200018e06bc */
[----:B------:R-:W-:Y:S01]  /*6f90*/  LOP3.LUT R96, R175, R205, RZ, 0x3c, !PT ;  /* 0x000000cdaf607212 */ /* 0x000fe200078e3cff */
[----:B------:R-:W-:Y:S01]  /*6fa0*/  STL [R1+0x840], R175 ;  /* 0x000840af01007387 */ /* 0x000fe20000100800 */
[----:B------:R-:W-:Y:S01]  /*6fb0*/  SHF.L.W.U32.HI R237, R129, 0x10, R138 ;  /* 0x0000001081ed7819 */ /* 0x000fe20000010e8a */
[----:B------:R-:W-:Y:S01]  /*6fc0*/  IMAD.WIDE.U32 R8, R34, R85, R8 ;  /* 0x0000005522087225 */ /* 0x000fe200078e0008 */
[----:B------:R-:W-:Y:S01]  /*6fd0*/  LOP3.LUT R34, R71, 0x1, RZ, 0xc0, !PT ;  /* 0x0000000147227812 */ /* 0x000fe200078ec0ff */
[----:B------:R-:W-:Y:S01]  /*6fe0*/  STL [R1+0x84c], R212 ;  /* 0x00084cd401007387 */ /* 0x000fe20000100800 */
[----:B------:R-:W-:Y:S01]  /*6ff0*/  SHF.L.W.U32.HI R193, R138, 0x10, R129 ;  /* 0x000000108ac17819 */ /* 0x000fe20000010e81 */
[----:B------:R-:W-:Y:S01]  /*7000*/  IMAD R209, R116, R45, R183 ;  /* 0x0000002d74d17224 */ /* 0x000fe200078e02b7 */
[----:B------:R-:W-:Y:S01]  /*7010*/  SHF.L.U64.HI R45, R6, 0x1, R139 ;  /* 0x00000001062d7819 */ /* 0x000fe2000001028b */
[----:B------:R-:W-:Y:S01]  /*7020*/  IMAD R55, R34, R57, RZ ;  /* 0x0000003922377224 */ /* 0x000fe200078e02ff */
[----:B------:R-:W-:Y:S01]  /*7030*/  SHF.L.W.U32.HI R189, R35, 0x1, R96 ;  /* 0x0000000123bd7819 */ /* 0x000fe20000010e60 */
[----:B------:R-:W-:Y:S01]  /*7040*/  IMAD.SHL.U32 R129, R32, 0x2, RZ ;  /* 0x0000000220817824 */ /* 0x000fe200078e00ff */
[----:B------:R-:W-:Y:S01]  /*7050*/  LOP3.LUT R34, R45, 0x1, RZ, 0xc0, !PT ;  /* 0x000000012d227812 */ /* 0x000fe200078ec0ff */
[----:B------:R-:W-:Y:S01]  /*7060*/  IMAD.IADD R138, R49, 0x1, R55 ;  /* 0x00000001318a7824 */ /* 0x000fe200078e0237 */
[----:B------:R-:W-:Y:S01]  /*7070*/  SHF.L.W.U32.HI R185, R96, 0x1, R35 ;  /* 0x0000000160b97819 */ /* 0x000fe20000010e23 */
[----:B------:R-:W-:Y:S01]  /*7080*/  IMAD.X R55, R82, 0x1, R25, P6 ;  /* 0x0000000152377824 */ /* 0x000fe200030e0619 */
[----:B------:R-:W-:Y:S01]  /*7090*/  LOP3.LUT R152, R209, R24, R152, 0x96, !PT ;  /* 0x00000018d1987212 */ /* 0x000fe200078e9698 */
[----:B------:R-:W-:Y:S01]  /*70a0*/  IMAD R131, R89, R34, R197 ;  /* 0x0000002259837224 */ /* 0x000fe200078e02c5 */
[----:B------:R-:W-:Y:S01]  /*70b0*/  LOP3.LUT R24, R202, R159, RZ, 0x3c, !PT ;  /* 0x0000009fca187212 */ /* 0x000fe200078e3cff */
[----:B------:R-:W-:Y:S01]  /*70c0*/  STL [R1+0x578], R193 ;  /* 0x000578c101007387 */ /* 0x000fe20000100800 */
[----:B------:R-:W-:-:S02]  /*70d0*/  LOP3.LUT R35, R212, R186, RZ, 0x3c, !PT ;  /* 0x000000bad4237212 */ /* 0x000fc400078e3cff */
[----:B------:R-:W-:Y:S01]  /*70e0*/  SHF.L.W.U32.HI R233, R48, 0x8, R138 ;  /* 0x0000000830e97819 */ /* 0x000fe20000010e8a */
[----:B------:R4:W-:Y:S01]  /*70f0*/  STL [R1+0x960], R131 ;  /* 0x0009608301007387 */ /* 0x0009e20000100800 */
[----:B------:R-:W-:Y:S02]  /*7100*/  SHF.L.W.U32.HI R204, R24, 0x1, R35 ;  /* 0x0000000118cc7819 */ /* 0x000fe40000010e23 */
[----:B-1----:R-:W-:Y:S01]  /*7110*/  SHF.L.W.U32.HI R202, R35, 0x1, R24 ;  /* 0x0000000123ca7819 */ /* 0x002fe20000010e18 */
[----:B------:R-:W-:Y:S01]  /*7120*/  STL [R1+0x880], R237 ;  /* 0x000880ed01007387 */ /* 0x000fe20000100800 */
[----:B------:R-:W-:Y:S02]  /*7130*/  LOP3.LUT R24, R196, R139, RZ, 0x3c, !PT ;  /* 0x0000008bc4187212 */ /* 0x000fe400078e3cff */
[----:B------:R-:W-:Y:S01]  /*7140*/  SHF.L.W.U32.HI R244, R138, 0x8, R48 ;  /* 0x000000088af47819 */ /* 0x000fe20000010e30 */
[----:B------:R-:W-:Y:S01]  /*7150*/  STL [R1+0x638], R233 ;  /* 0x000638e901007387 */ /* 0x000fe20000100800 */
[----:B------:R-:W-:-:S02]  /*7160*/  LOP3.LUT R35, R131, R6, RZ, 0x3c, !PT ;  /* 0x0000000683237212 */ /* 0x000fc400078e3cff */
[----:B------:R-:W-:Y:S01]  /*7170*/  LOP3.LUT R57, R233, R57, RZ, 0x3c, !PT ;  /* 0x00000039e9397212 */ /* 0x000fe200078e3cff */
[----:B------:R-:W-:Y:S01]  /*7180*/  STL [R1+0x70c], R244 ;  /* 0x00070cf401007387 */ /* 0x000fe20000100800 */
[----:B------:R-:W-:Y:S02]  /*7190*/  LOP3.LUT R56, R244, R56, RZ, 0x3c, !PT ;  /* 0x00000038f4387212 */ /* 0x000fe400078e3cff */
[----:B------:R-:W-:Y:S01]  /*71a0*/  SHF.L.W.U32.HI R158, R35, 0x10, R24 ;  /* 0x00000010239e7819 */ /* 0x000fe20000010e18 */
[----:B------:R-:W-:Y:S01]  /*71b0*/  STL [R1+0x940], R189 ;  /* 0x000940bd01007387 */ /* 0x000fe20000100800 */
[----:B------:R-:W-:Y:S02]  /*71c0*/  SHF.L.W.U32.HI R218, R24, 0x10, R35 ;  /* 0x0000001018da7819 */ /* 0x000fe40000010e23 */
[----:B------:R-:W-:Y:S01]  /*71d0*/  LOP3.LUT R24, R18, R17, RZ, 0x3c, !PT ;  /* 0x0000001112187212 */ /* 0x000fe200078e3cff */
[----:B------:R-:W-:Y:S01]  /*71e0*/  IMAD.X R17, R59, 0x1, R5, P5 ;  /* 0x000000013b117824 */ /* 0x000fe200028e0605 */
[----:B------:R-:W-:Y:S01]  /*71f0*/  LOP3.LUT R39, R115, R39, RZ, 0x3c, !PT ;  /* 0x0000002773277212 */ /* 0x000fe200078e3cff */
[----:B------:R-:W-:Y:S01]  /*7200*/  STL [R1+0x858], R158 ;  /* 0x0008589e01007387 */ /* 0x000fe20000100800 */
[----:B------:R-:W-:-:S02]  /*7210*/  SHF.L.W.U32.HI R211, R56, 0x10, R57 ;  /* 0x0000001038d37819 */ /* 0x000fc40000010e39 */
[----:B------:R-:W-:Y:S01]  /*7220*/  SHF.L.W.U32.HI R215, R57, 0x10, R56 ;  /* 0x0000001039d77819 */ /* 0x000fe20000010e38 */
[----:B------:R-:W-:Y:S01]  /*7230*/  STL [R1+0x570], R218 ;  /* 0x000570da01007387 */ /* 0x000fe20000100800 */
[----:B------:R-:W-:Y:S02]  /*7240*/  SHF.L.W.U32.HI R57, R24, 0x8, R39 ;  /* 0x0000000818397819 */ /* 0x000fe40000010e27 */
[----:B------:R-:W-:Y:S01]  /*7250*/  SHF.L.W.U32.HI R56, R39, 0x8, R24 ;  /* 0x0000000827387819 */ /* 0x000fe20000010e18 */
[----:B------:R-:W-:Y:S01]  /*7260*/  STL [R1+0x884], R211 ;  /* 0x000884d301007387 */ /* 0x000fe20000100800 */
[----:B------:R-:W-:Y:S02]  /*7270*/  IADD3 R24, P5, PT, R220, R86, RZ ;  /* 0x00000056dc187210 */ /* 0x000fe40007fbe0ff */
[----:B------:R-:W-:Y:S01]  /*7280*/  LOP3.LUT R7, R7, 0xfffffffe, RZ, 0xc0, !PT ;  /* 0xfffffffe07077812 */ /* 0x000fe200078ec0ff */
[----:B------:R-:W-:Y:S01]  /*7290*/  STL [R1+0x590], R215 ;  /* 0x000590d701007387 */ /* 0x000fe20000100800 */
[----:B------:R-:W-:Y:S01]  /*72a0*/  IADD3 R126, P4, PT, R92, R79, RZ ;  /* 0x0000004f5c7e7210 */ /* 0x000fe20007f9e0ff */
[----:B------:R-:W-:Y:S01]  /*72b0*/  IMAD.X R25, R213, 0x1, R140, P5 ;  /* 0x00000001d5197824 */ /* 0x000fe200028e068c */
[----:B------:R-:W-:Y:S01]  /*72c0*/  IADD3 R34, P5, PT, R193, R60, RZ ;  /* 0x0000003cc1227210 */ /* 0x000fe20007fbe0ff */
[----:B------:R-:W-:Y:S01]  /*72d0*/  IMAD.WIDE.U32 R16, R145, R7, R16 ;  /* 0x0000000791107225 */ /* 0x000fe200078e0010 */
[--C-:B------:R-:W-:Y:S01]  /*72e0*/  SHF.L.U64.HI R45, R79, 0x1, R4.reuse ;  /* 0x000000014f2d7819 */ /* 0x100fe20000010204 */
[----:B------:R-:W-:Y:S01]  /*72f0*/  STL [R1+0x93c], R185 ;  /* 0x00093cb901007387 */ /* 0x000fe20000100800 */
[----:B------:R-:W-:Y:S01]  /*7300*/  LOP3.LUT R5, R28, 0xfffffffe, RZ, 0xc0, !PT ;  /* 0xfffffffe1c057812 */ /* 0x000fe200078ec0ff */
[----:B------:R-:W-:Y:S01]  /*7310*/  IMAD.X R127, R41, 0x1, R4, P4 ;  /* 0x00000001297f7824 */ /* 0x000fe200020e0604 */
[----:B------:R-:W-:Y:S01]  /*7320*/  IADD3 R70, P3, PT, R218, R139, RZ ;  /* 0x0000008bda467210 */ /* 0x000fe20007f7e0ff */
[----:B------:R-:W-:Y:S01]  /*7330*/  IMAD.X R35, R237, 0x1, R149, P5 ;  /* 0x00000001ed237824 */ /* 0x000fe200028e0695 */
[----:B------:R-:W-:Y:S01]  /*7340*/  IADD3 R4, P5, PT, R22, R40, RZ ;  /* 0x0000002816047210 */ /* 0x000fe20007fbe0ff */
[----:B------:R-:W-:Y:S01]  /*7350*/  IMAD.SHL.U32 R7, R40, 0x2, RZ ;  /* 0x0000000228077824 */ /* 0x000fe200078e00ff */
[----:B------:R-:W-:Y:S01]  /*7360*/  LOP3.LUT R83, R224, UR7, RZ, 0x3c, !PT ;  /* 0x00000007e0537c12 */ /* 0x000fe2000f8e3cff */
[----:B------:R-:W-:Y:S01]  /*7370*/  IMAD.WIDE.U32 R54, R90, R5, R54 ;  /* 0x000000055a367225 */ /* 0x000fe200078e0036 */
[----:B------:R-:W-:Y:S01]  /*7380*/  LOP3.LUT R19, R173, UR15, RZ, 0x3c, !PT ;  /* 0x0000000fad137c12 */ /* 0x000fe2000f8e3cff */
[----:B------:R-:W-:Y:S01]  /*7390*/  STL [R1+0x848], R209 ;  /* 0x000848d101007387 */ /* 0x000fe20000100800 */
[----:B------:R-:W-:Y:S01]  /*73a0*/  LOP3.LUT R7, R7, 0xfffffffe, RZ, 0xc0, !PT ;  /* 0xfffffffe07077812 */ /* 0x000fe200078ec0ff */
[----:B------:R-:W-:Y:S01]  /*73b0*/  IMAD.X R5, R23, 0x1, R118, P5 ;  /* 0x0000000117057824 */ /* 0x000fe200028e0676 */
[----:B------:R-:W-:Y:S01]  /*73c0*/  LOP3.LUT R96, R163, R196, RZ, 0x3c, !PT ;  /* 0x000000c4a3607212 */ /* 0x000fe200078e3cff */
[----:B------:R-:W-:Y:S01]  /*73d0*/  IMAD.X R71, R158, 0x1, R6, P3 ;  /* 0x000000019e477824 */ /* 0x000fe200018e0606 */
[----:B------:R-:W-:Y:S01]  /*73e0*/  LOP3.LUT R28, R156, R131, RZ, 0x3c, !PT ;  /* 0x000000839c1c7212 */ /* 0x000fe200078e3cff */
[----:B--2---:R-:W-:Y:S01]  /*73f0*/  IMAD.WIDE.U32 R196, R22, R7, R4 ;  /* 0x0000000716c47225 */ /* 0x004fe200078e0004 */
[----:B------:R-:W-:Y:S01]  /*7400*/  SHF.L.U64.HI R130, R139, 0x1, R6 ;  /* 0x000000018b827819 */ /* 0x000fe20000010206 */
[----:B------:R-:W-:Y:S01]  /*7410*/  STL [R1+0x944], R204 ;  /* 0x000944cc01007387 */ /* 0x000fe20000100800 */
[----:B------:R-:W-:Y:S01]  /*7420*/  SHF.L.U64.HI R49, R150, 0x1, R135 ;  /* 0x0000000196317819 */ /* 0x000fe20000010287 */
[----:B------:R-:W-:Y:S01]  /*7430*/  IMAD.MOV.U32 R6, RZ, RZ, R83 ;  /* 0x000000ffff067224 */ /* 0x000fe200078e0053 */
[----:B------:R-:W-:Y:S01]  /*7440*/  SHF.L.U64.HI R125, R2, 0x1, R3 ;  /* 0x00000001027d7819 */ /* 0x000fe20000010203 */
[----:B------:R-:W-:Y:S01]  /*7450*/  IMAD.MOV.U32 R7, RZ, RZ, R19 ;  /* 0x000000ffff077224 */ /* 0x000fe200078e0013 */
[----:B------:R-:W-:Y:S01]  /*7460*/  LOP3.LUT R49, R49, 0x1, RZ, 0xc0, !PT ;  /* 0x0000000131317812 */ /* 0x000fe200078ec0ff */
[----:B------:R-:W-:Y:S01]  /*7470*/  IMAD.MOV.U32 R4, RZ, RZ, R96 ;  /* 0x000000ffff047224 */ /* 0x000fe200078e0060 */
[----:B------:R-:W-:Y:S01]  /*7480*/  IADD3 R2, P0, PT, R105, R2, RZ ;  /* 0x0000000269027210 */ /* 0x000fe20007f1e0ff */
[----:B------:R-:W-:Y:S01]  /*7490*/  IMAD.MOV.U32 R5, RZ, RZ, R28 ;  /* 0x000000ffff057224 */ /* 0x000fe200078e001c */
[----:B------:R-:W-:Y:S01]  /*74a0*/  SHF.L.U64.HI R140, R86, 0x1, R140 ;  /* 0x00000001568c7819 */ /* 0x000fe2000001028c */
[----:B------:R-:W-:Y:S01]  /*74b0*/  IMAD R173, R50, R49, R217 ;  /* 0x0000003132ad7224 */ /* 0x000fe200078e02d9 */
[----:B----4-:R-:W-:Y:S01]  /*74c0*/  SHF.L.U64.HI R131, R48, 0x1, R138 ;  /* 0x0000000130837819 */ /* 0x010fe2000001028a */
[----:B------:R-:W-:Y:S01]  /*74d0*/  IMAD.SHL.U32 R49, R86, 0x2, RZ ;  /* 0x0000000256317824 */ /* 0x000fe200078e00ff */
[----:B------:R1:W-:Y:S01]  /*74e0*/  STL.128 [R1+0x10], R4 ;  /* 0x0000100401007387 */ /* 0x0003e20000100c00 */
[----:B------:R-:W-:Y:S01]  /*74f0*/  IMAD.X R3, R51, 0x1, R3, P0 ;  /* 0x0000000133037824 */ /* 0x000fe200000e0603 */
[----:B------:R-:W-:Y:S01]  /*7500*/  LOP3.LUT R135, R216, R135, RZ, 0x3c, !PT ;  /* 0x00000087d8877212 */ /* 0x000fe200078e3cff */
[----:B------:R-:W-:Y:S01]  /*7510*/  IMAD.SHL.U32 R139, R139, 0x2, RZ ;  /* 0x000000028b8b7824 */ /* 0x000fe200078e00ff */
[----:B------:R-:W-:Y:S01]  /*7520*/  SHF.L.U64.HI R149, R60, 0x1, R149 ;  /* 0x000000013c957819 */ /* 0x000fe20000010295 */
[----:B------:R-:W-:Y:S01]  /*7530*/  STL.64 [R1+0x610], R196 ;  /* 0x000610c401007387 */ /* 0x000fe20000100a00 */
[----:B------:R-:W-:-:S02]  /*7540*/  LOP3.LUT R133, R133, 0x1, RZ, 0xc0, !PT ;  /* 0x0000000185857812 */ /* 0x000fc400078ec0ff */
[----:B------:R-:W-:Y:S01]  /*7550*/  LOP3.LUT R149, R149, 0x1, RZ, 0xc0, !PT ;  /* 0x0000000195957812 */ /* 0x000fe200078ec0ff */
[----:B------:R-:W-:Y:S01]  /*7560*/  STL [R1+0x878], R202 ;  /* 0x000878ca01007387 */ /* 0x000fe20000100800 */
[----:B------:R-:W-:Y:S01]  /*7570*/  LOP3.LUT R124, R124, 0xfffffffe, RZ, 0xc0, !PT ;  /* 0xfffffffe7c7c7812 */ /* 0x000fe200078ec0ff */
[----:B------:R-:W-:Y:S01]  /*7580*/  IMAD R133, R133, R99, RZ ;  /* 0x0000006385857224 */ /* 0x000fe200078e02ff */
[----:B------:R-:W-:Y:S01]  /*7590*/  LOP3.LUT R95, R95, 0x1, RZ, 0xc0, !PT ;  /* 0x000000015f5f7812 */ /* 0x000fe200078ec0ff */
[----:B------:R-:W-:Y:S01]  /*75a0*/  STL [R1+0x838], R173 ;  /* 0x000838ad01007387 */ /* 0x000fe20000100800 */
[----:B------:R-:W-:Y:S01]  /*75b0*/  SHF.L.U64.HI R103, R20, 0x1, R21 ;  /* 0x0000000114677819 */ /* 0x000fe20000010215 */
[----:B------:R-:W-:Y:S01]  /*75c0*/  IMAD.IADD R37, R37, 0x1, R133 ;  /* 0x0000000125257824 */ /* 0x000fe200078e0285 */
[----:B------:R-:W-:Y:S01]  /*75d0*/  IADD3 R20, P1, PT, R88, R20, RZ ;  /* 0x0000001458147210 */ /* 0x000fe20007f3e0ff */
[----:B-1----:R-:W-:Y:S01]  /*75e0*/  IMAD.MOV.U32 R4, RZ, RZ, R193 ;  /* 0x000000ffff047224 */ /* 0x002fe200078e00c1 */
[----:B------:R-:W-:Y:S01]  /*75f0*/  SHF.L.W.U32.HI R221, R152, 0x10, R151 ;  /* 0x0000001098dd7819 */ /* 0x000fe20000010e97 */
[----:B------:R-:W-:Y:S01]  /*7600*/  IMAD.MOV.U32 R5, RZ, RZ, R237 ;  /* 0x000000ffff057224 */ /* 0x000fe200078e00ed */
[----:B------:R-:W-:Y:S01]  /*7610*/  SHF.L.W.U32.HI R198, R151, 0x10, R152 ;  /* 0x0000001097c67819 */ /* 0x000fe20000010e98 */
[----:B------:R-:W-:Y:S01]  /*7620*/  IMAD.MOV.U32 R6, RZ, RZ, R206 ;  /* 0x000000ffff067224 */ /* 0x000fe200078e00ce */
[----:B------:R-:W-:Y:S01]  /*7630*/  SHF.L.U64.HI R102, R30, 0x1, R31 ;  /* 0x000000011e667819 */ /* 0x000fe2000001021f */
[----:B------:R-:W-:Y:S01]  /*7640*/  IMAD.MOV.U32 R7, RZ, RZ, R248 ;  /* 0x000000ffff077224 */ /* 0x000fe200078e00f8 */
[----:B------:R-:W-:Y:S01]  /*7650*/  SHF.L.U64.HI R132, R32, 0x1, R33 ;  /* 0x0000000120847819 */ /* 0x000fe20000010221 */
[----:B------:R-:W-:Y:S01]  /*7660*/  IMAD.WIDE.U32 R10, R13, R124, R10 ;  /* 0x0000007c0d0a7225 */ /* 0x000fe200078e000a */
[----:B------:R-:W-:Y:S01]  /*7670*/  IADD3 R32, P2, PT, R41, R32, RZ ;  /* 0x0000002029207210 */ /* 0x000fe20007f5e0ff */
[----:B------:R-:W-:Y:S01]  /*7680*/  STL [R1+0x83c], R221 ;  /* 0x00083cdd01007387 */ /* 0x000fe20000100800 */
[----:B------:R-:W-:Y:S01]  /*7690*/  SHF.L.U64.HI R39, R52, 0x1, R53 ;  /* 0x0000000134277819 */ /* 0x000fe20000010235 */
[----:B------:R-:W-:Y:S01]  /*76a0*/  IMAD R95, R95, R13, RZ ;  /* 0x0000000d5f5f7224 */ /* 0x000fe200078e02ff */
[----:B------:R-:W-:Y:S01]  /*76b0*/  IADD3 R52, P6, PT, R77, R52, RZ ;  /* 0x000000344d347210 */ /* 0x000fe20007fde0ff */
[----:B------:R1:W-:Y:S01]  /*76c0*/  STL.128 [R1+0x300], R4 ;  /* 0x0003000401007387 */ /* 0x0003e20000100c00 */
[----:B------:R-:W-:Y:S01]  /*76d0*/  IMAD.X R21, R43, 0x1, R21, P1 ;  /* 0x000000012b157824 */ /* 0x000fe200008e0615 */
[--C-:B------:R-:W-:Y:S01]  /*76e0*/  SHF.L.U64.HI R117, R242, 0x1, R146.reuse ;  /* 0x00000001f2757819 */ /* 0x100fe20000010292 */
[----:B------:R-:W-:Y:S01]  /*76f0*/  IMAD.IADD R11, R11, 0x1, R95 ;  /* 0x000000010b0b7824 */ /* 0x000fe200078e025f */
[----:B------:R-:W-:Y:S01]  /*7700*/  LOP3.LUT R95, R44, R87, RZ, 0x3c, !PT ;  /* 0x000000572c5f7212 */ /* 0x000fe200078e3cff */
[----:B------:R-:W-:Y:S01]  /*7710*/  IMAD.SHL.U32 R124, R30, 0x2, RZ ;  /* 0x000000021e7c7824 */ /* 0x000fe200078e00ff */
[----:B------:R-:W-:Y:S01]  /*7720*/  IADD3 R30, P3, PT, R206, R30, RZ ;  /* 0x0000001ece1e7210 */ /* 0x000fe20007f7e0ff */
[----:B------:R-:W-:Y:S01]  /*7730*/  IMAD.X R33, R92, 0x1, R33, P2 ;  /* 0x000000015c217824 */ /* 0x000fe200010e0621 */
[----:B------:R-:W-:Y:S01]  /*7740*/  IADD3 R242, P4, PT, R170, R242, RZ ;  /* 0x000000f2aaf27210 */ /* 0x000fe20007f9e0ff */
[----:B------:R-:W-:Y:S01]  /*7750*/  IMAD.X R53, R78, 0x1, R53, P6 ;  /* 0x000000014e357824 */ /* 0x000fe200030e0635 */
[----:B------:R-:W-:Y:S01]  /*7760*/  LOP3.LUT R147, R147, 0xfffffffe, RZ, 0xc0, !PT ;  /* 0xfffffffe93937812 */ /* 0x000fe200078ec0ff */
[----:B------:R-:W-:Y:S01]  /*7770*/  IMAD.X R31, R248, 0x1, R31, P3 ;  /* 0x00000001f81f7824 */ /* 0x000fe200018e061f */
[----:B------:R-:W-:Y:S01]  /*7780*/  LOP3.LUT R139, R139, 0xfffffffe, RZ, 0xc0, !PT ;  /* 0xfffffffe8b8b7812 */ /* 0x000fe200078ec0ff */
[----:B------:R-:W-:Y:S01]  /*7790*/  IMAD.X R243, R172, 0x1, R146, P4 ;  /* 0x00000001acf37824 */ /* 0x000fe200020e0692 */
[----:B------:R-:W-:Y:S01]  /*77a0*/  LOP3.LUT R125, R125, 0x1, RZ, 0xc0, !PT ;  /* 0x000000017d7d7812 */ /* 0x000fe200078ec0ff */
[----:B------:R-:W-:Y:S01]  /*77b0*/  IMAD.SHL.U32 R133, R14, 0x2, RZ ;  /* 0x000000020e857824 */ /* 0x000fe200078e00ff */
[----:B------:R-:W-:Y:S01]  /*77c0*/  LOP3.LUT R140, R140, 0x1, RZ, 0xc0, !PT ;  /* 0x000000018c8c7812 */ /* 0x000fe200078ec0ff */
[----:B-1----:R-:W-:Y:S01]  /*77d0*/  IMAD.MOV.U32 R4, RZ, RZ, R207 ;  /* 0x000000ffff047224 */ /* 0x002fe200078e00cf */
[----:B------:R-:W-:Y:S01]  /*77e0*/  LOP3.LUT R134, R134, 0x1, RZ, 0xc0, !PT ;  /* 0x0000000186867812 */ /* 0x000fe200078ec0ff */
[----:B------:R-:W-:Y:S01]  /*77f0*/  IMAD.MOV.U32 R5, RZ, RZ, R200 ;  /* 0x000000ffff057224 */ /* 0x000fe200078e00c8 */
[----:B------:R-:W-:Y:S01]  /*7800*/  LOP3.LUT R150, R173, R150, RZ, 0x3c, !PT ;  /* 0x00000096ad967212 */ /* 0x000fe200078e3cff */
[----:B------:R-:W-:Y:S01]  /*7810*/  IMAD.MOV.U32 R6, RZ, RZ, R170 ;  /* 0x000000ffff067224 */ /* 0x000fe200078e00aa */
[----:B------:R-:W-:Y:S01]  /*7820*/  LOP3.LUT R59, R16, R59, RZ, 0x3c, !PT ;  /* 0x0000003b103b7212 */ /* 0x000fe200078e3cff */
[----:B------:R-:W-:Y:S01]  /*7830*/  IMAD.MOV.U32 R7, RZ, RZ, R172 ;  /* 0x000000ffff077224 */ /* 0x000fe200078e00ac */
[----:B------:R-:W-:Y:S01]  /*7840*/  LOP3.LUT R141, R141, 0xfffffffe, RZ, 0xc0, !PT ;  /* 0xfffffffe8d8d7812 */ /* 0x000fe200078ec0ff */
[----:B------:R-:W-:Y:S01]  /*7850*/  IMAD.WIDE.U32 R242, R170, R147, R242 ;  /* 0x00000093aaf27225 */ /* 0x000fe200078e00f2 */
[----:B------:R-:W-:Y:S01]  /*7860*/  LOP3.LUT R45, R45, 0x1, RZ, 0xc0, !PT ;  /* 0x000000012d2d7812 */ /* 0x000fe200078ec0ff */
[----:B------:R-:W-:Y:S01]  /*7870*/  STL [R1+0x65c], R198 ;  /* 0x00065cc601007387 */ /* 0x000fe20000100800 */
[----:B------:R-:W-:-:S02]  /*7880*/  SHF.L.W.U32.HI R153, R150, 0x10, R135 ;  /* 0x0000001096997819 */ /* 0x000fc40000010e87 */
[----:B------:R-:W-:Y:S01]  /*7890*/  SHF.L.W.U32.HI R224, R135, 0x10, R150 ;  /* 0x0000001087e07819 */ /* 0x000fe20000010e96 */
[----:B------:R1:W-:Y:S01]  /*78a0*/  STL.128 [R1+0x320], R4 ;  /* 0x0003200401007387 */ /* 0x0003e20000100c00 */
[----:B------:R-:W-:Y:S01]  /*78b0*/  LOP3.LUT R129, R129, 0xfffffffe, RZ, 0xc0, !PT ;  /* 0xfffffffe81817812 */ /* 0x000fe200078ec0ff */
[C---:B------:R-:W-:Y:S01]  /*78c0*/  IMAD.SHL.U32 R135, R108.reuse, 0x2, RZ ;  /* 0x000000026c877824 */ /* 0x040fe200078e00ff */
[----:B------:R-:W-:Y:S01]  /*78d0*/  LOP3.LUT R133, R133, 0xfffffffe, RZ, 0xc0, !PT ;  /* 0xfffffffe85857812 */ /* 0x000fe200078ec0ff */
[----:B------:R-:W-:Y:S02]  /*78e0*/  STL [R1+0x87c], R153 ;  /* 0x00087c9901007387 */ /* 0x000fe40000100800 */
[----:B------:R-:W-:Y:S01]  /*78f0*/  IMAD.WIDE.U32 R32, R41, R129, R32 ;  /* 0x0000008129207225 */ /* 0x000fe200078e0020 */
[----:B------:R-:W-:Y:S01]  /*7900*/  SHF.L.U64.HI R129, R108, 0x1, R109 ;  /* 0x000000016c817819 */ /* 0x000fe2000001026d */
[----:B------:R-:W-:Y:S01]  /*7910*/  STL [R1+0x67c], R224 ;  /* 0x00067ce001007387 */ /* 0x000fe20000100800 */
[----:B------:R-:W-:Y:S01]  /*7920*/  LOP3.LUT R135, R135, 0xfffffffe, RZ, 0xc0, !PT ;  /* 0xfffffffe87877812 */ /* 0x000fe200078ec0ff */
[----:B-1----:R-:W-:Y:S01]  /*7930*/  IMAD.MOV.U32 R4, RZ, RZ, R154 ;  /* 0x000000ffff047224 */ /* 0x002fe200078e009a */
[----:B------:R-:W-:Y:S01]  /*7940*/  LOP3.LUT R154, R91, 0x1, RZ, 0xc0, !PT ;  /* 0x000000015b9a7812 */ /* 0x000fe200078ec0ff */
[----:B------:R-:W-:Y:S01]  /*7950*/  IMAD.MOV.U32 R5, RZ, RZ, R205 ;  /* 0x000000ffff057224 */ /* 0x000fe200078e00cd */
[----:B------:R-:W-:Y:S01]  /*7960*/  LOP3.LUT R91, R49, 0xfffffffe, RZ, 0xc0, !PT ;  /* 0xfffffffe315b7812 */ /* 0x000fe200078ec0ff */
[----:B------:R-:W-:-:S02]  /*7970*/  IMAD.MOV.U32 R6, RZ, RZ, R216 ;  /* 0x000000ffff067224 */ /* 0x000fc400078e00d8 */
[----:B------:R-:W-:Y:S02]  /*7980*/  IMAD.MOV.U32 R7, RZ, RZ, R173 ;  /* 0x000000ffff077224 */ /* 0x000fe400078e00ad */
[----:B------:R-:W-:Y:S02]  /*7990*/  IMAD R49, R154, R123, RZ ;  /* 0x0000007b9a317224 */ /* 0x000fe400078e02ff */
[----:B------:R-:W-:Y:S01]  /*79a0*/  IMAD.WIDE.U32 R240, R220, R91, R24 ;  /* 0x0000005bdcf07225 */ /* 0x000fe200078e0018 */
[----:B------:R1:W-:Y:S01]  /*79b0*/  STL.128 [R1+0xf0], R4 ;  /* 0x0000f00401007387 */ /* 0x0003e20000100c00 */
[----:B------:R-:W-:Y:S02]  /*79c0*/  LOP3.LUT R91, R68, R63, RZ, 0x3c, !PT ;  /* 0x0000003f445b7212 */ /* 0x000fe400078e3cff */
[----:B------:R-:W-:Y:S01]  /*79d0*/  IMAD R234, R220, R140, R241 ;  /* 0x0000008cdcea7224 */ /* 0x000fe200078e02f1 */
[----:B------:R-:W-:Y:S01]  /*79e0*/  LOP3.LUT R136, R240, R136, RZ, 0x3c, !PT ;  /* 0x00000088f0887212 */ /* 0x000fe200078e3cff */
[----:B------:R-:W-:Y:S03]  /*79f0*/  STL.64 [R1+0x558], R240 ;  /* 0x000558f001007387 */ /* 0x000fe60000100a00 */
[----:B------:R-:W-:Y:S01]  /*7a00*/  LOP3.LUT R137, R234, R137, RZ, 0x3c, !PT ;  /* 0x00000089ea897212 */ /* 0x000fe200078e3cff */
[----:B------:R-:W-:Y:S01]  /*7a10*/  STL [R1+0x8a4], R234 ;  /* 0x0008a4ea01007387 */ /* 0x000fe20000100800 */
[----:B-1----:R-:W-:-:S02]  /*7a20*/  IMAD.MOV.U32 R4, RZ, RZ, R169 ;  /* 0x000000ffff047224 */ /* 0x002fc400078e00a9 */
[----:B------:R-:W-:Y:S02]  /*7a30*/  IMAD.MOV.U32 R5, RZ, RZ, R192 ;  /* 0x000000ffff057224 */ /* 0x000fe400078e00c0 */
[----:B------:R-:W-:Y:S02]  /*7a40*/  IMAD.MOV.U32 R6, RZ, RZ, R185 ;  /* 0x000000ffff067224 */ /* 0x000fe400078e00b9 */
[----:B------:R-:W-:-:S05]  /*7a50*/  IMAD.MOV.U32 R7, RZ, RZ, R189 ;  /* 0x000000ffff077224 */ /* 0x000fca00078e00bd */
[----:B------:R1:W-:Y:S02]  /*7a60*/  STL.128 [R1+0x1f0], R4 ;  /* 0x0001f00401007387 */ /* 0x0003e40000100c00 */
[----:B-1----:R-:W-:Y:S01]  /*7a70*/  IADD3 R4, P5, PT, R207, R73, RZ ;  /* 0x00000049cf047210 */ /* 0x002fe20007fbe0ff */
[----:B------:R-:W-:Y:S01]  /*7a80*/  IMAD.SHL.U32 R6, R73, 0x2, RZ ;  /* 0x0000000249067824 */ /* 0x000fe200078e00ff */
[----:B------:R-:W-:-:S03]  /*7a90*/  LOP3.LUT R7, R47, 0xfffffffe, RZ, 0xc0, !PT ;  /* 0xfffffffe2f077812 */ /* 0x000fc600078ec0ff */
[--C-:B------:R-:W-:Y:S01]  /*7aa0*/  IMAD.X R5, R200, 0x1, R144.reuse, P5 ;  /* 0x00000001c8057824 */ /* 0x100fe200028e0690 */
[----:B------:R-:W-:Y:S01]  /*7ab0*/  SHF.L.U64.HI R144, R73, 0x1, R144 ;  /* 0x0000000149907819 */ /* 0x000fe20000010290 */
[----:B------:R-:W-:Y:S01]  /*7ac0*/  IMAD.IADD R73, R69, 0x1, R49 ;  /* 0x0000000145497824 */ /* 0x000fe200078e0231 */
[----:B------:R-:W-:Y:S01]  /*7ad0*/  LOP3.LUT R25, R6, 0xfffffffe, RZ, 0xc0, !PT ;  /* 0xfffffffe06197812 */ /* 0x000fe200078ec0ff */
[----:B------:R-:W-:Y:S01]  /*7ae0*/  IMAD.WIDE.U32 R2, R105, R7, R2 ;  /* 0x0000000769027225 */ /* 0x000fe200078e0002 */
[----:B------:R-:W-:Y:S02]  /*7af0*/  IADD3 R86, P5, PT, R215, R48, RZ ;  /* 0x00000030d7567210 */ /* 0x000fe40007fbe0ff */
[----:B------:R-:W-:Y:S01]  /*7b00*/  LOP3.LUT R6, R73, R123, RZ, 0x3c, !PT ;  /* 0x0000007b49067212 */ /* 0x000fe200078e3cff */
[----:B------:R-:W-:Y:S01]  /*7b10*/  IMAD.WIDE.U32 R156, R207, R25, R4 ;  /* 0x00000019cf9c7225 */ /* 0x000fe200078e0004 */
[----:B------:R-:W-:Y:S02]  /*7b20*/  IADD3 R4, P0, PT, R107, R42, RZ ;  /* 0x0000002a6b047210 */ /* 0x000fe40007f1e0ff */
[----:B------:R-:W-:Y:S01]  /*7b30*/  SHF.L.W.U32.HI R47, R6, 0x8, R91 ;  /* 0x00000008062f7819 */ /* 0x000fe20000010e5b */
[----:B------:R-:W-:Y:S01]  /*7b40*/  IMAD.SHL.U32 R48, R42, 0x2, RZ ;  /* 0x000000022a307824 */ /* 0x000fe200078e00ff */
[----:B------:R-:W-:Y:S01]  /*7b50*/  SHF.L.W.U32.HI R91, R91, 0x8, R6 ;  /* 0x000000085b5b7819 */ /* 0x000fe20000010e06 */
[----:B------:R-:W-:Y:S01]  /*7b60*/  IMAD.X R5, R104, 0x1, R101, P0 ;  /* 0x0000000168057824 */ /* 0x000fe200000e0665 */
[C---:B------:R-:W-:Y:S01]  /*7b70*/  IADD3 R24, P0, PT, R219.reuse, R228, RZ ;  /* 0x000000e4db187210 */ /* 0x040fe20007f1e0ff */
[----:B------:R-:W-:Y:S01]  /*7b80*/  IMAD.SHL.U32 R7, R219, 0x2, RZ ;  /* 0x00000002db077824 */ /* 0x000fe200078e00ff */
[----:B------:R-:W-:Y:S01]  /*7b90*/  SHF.L.U64.HI R6, R61, 0x1, R64 ;  /* 0x000000013d067819 */ /* 0x000fe20000010240 */
[----:B------:R-:W-:Y:S01]  /*7ba0*/  STL.64 [R1+0x400], R156 ;  /* 0x0004009c01007387 */ /* 0x000fe20000100a00 */
[----:B------:R-:W-:Y:S01]  /*7bb0*/  LOP3.LUT R48, R48, 0xfffffffe, RZ, 0xc0, !PT ;  /* 0xfffffffe30307812 */ /* 0x000fe200078ec0ff */
[----:B------:R-:W-:Y:S01]  /*7bc0*/  IMAD.X R25, R232, 0x1, R223, P0 ;  /* 0x00000001e8197824 */ /* 0x000fe200000e06df */
[----:B------:R-:W-:-:S02]  /*7bd0*/  LOP3.LUT R7, R7, 0xfffffffe, RZ, 0xc0, !PT ;  /* 0xfffffffe07077812 */ /* 0x000fc400078ec0ff */
[----:B------:R-:W-:Y:S01]  /*7be0*/  LOP3.LUT R6, R6, 0x1, RZ, 0xc0, !PT ;  /* 0x0000000106067812 */ /* 0x000fe200078ec0ff */
[----:B------:R-:W-:Y:S01]  /*7bf0*/  IMAD.WIDE.U32 R216, R107, R48, R4 ;  /* 0x000000306bd87225 */ /* 0x000fe200078e0004 */
[----:B------:R-:W-:Y:S02]  /*7c00*/  LOP3.LUT R144, R144, 0x1, RZ, 0xc0, !PT ;  /* 0x0000000190907812 */ /* 0x000fe400078ec0ff */
[----:B------:R-:W-:Y:S01]  /*7c10*/  LOP3.LUT R64, R166, R64, RZ, 0x3c, !PT ;  /* 0x00000040a6407212 */ /* 0x000fe200078e3cff */
[----:B------:R-:W-:Y:S01]  /*7c20*/  IMAD.WIDE.U32 R24, R228, R7, R24 ;  /* 0x00000007e4187225 */ /* 0x000fe200078e0018 */
[----:B------:R-:W-:Y:S01]  /*7c30*/  LOP3.LUT R51, R2, R51, RZ, 0x3c, !PT ;  /* 0x0000003302337212 */ /* 0x000fe200078e3cff */
[----:B------:R-:W-:Y:S02]  /*7c40*/  STL.64 [R1+0x608], R216 ;  /* 0x000608d801007387 */ /* 0x000fe40000100a00 */
[----:B------:R-:W-:Y:S02]  /*7c50*/  IMAD R163, R97, R6, R167 ;  /* 0x0000000661a37224 */ /* 0x000fe400078e02a7 */
[----:B------:R-:W-:-:S02]  /*7c60*/  IMAD.MOV.U32 R4, RZ, RZ, R214 ;  /* 0x000000ffff047224 */ /* 0x000fc400078e00d6 */
[----:B------:R-:W-:Y:S01]  /*7c70*/  IMAD.MOV.U32 R5, RZ, RZ, R199 ;  /* 0x000000ffff057224 */ /* 0x000fe200078e00c7 */
[----:B------:R-:W-:Y:S01]  /*7c80*/  LOP3.LUT R61, R163, R61, RZ, 0x3c, !PT ;  /* 0x0000003da33d7212 */ /* 0x000fe200078e3cff */
[----:B------:R-:W-:Y:S01]  /*7c90*/  IMAD.MOV.U32 R6, RZ, RZ, R202 ;  /* 0x000000ffff067224 */ /* 0x000fe200078e00ca */
[----:B------:R-:W-:Y:S01]  /*7ca0*/  LOP3.LUT R102, R102, 0x1, RZ, 0xc0, !PT ;  /* 0x0000000166667812 */ /* 0x000fe200078ec0ff */
[----:B------:R-:W-:Y:S01]  /*7cb0*/  IMAD.MOV.U32 R7, RZ, RZ, R204 ;  /* 0x000000ffff077224 */ /* 0x000fe200078e00cc */
[----:B------:R-:W-:Y:S01]  /*7cc0*/  SHF.L.W.U32.HI R152, R61, 0x10, R64 ;  /* 0x000000103d987819 */ /* 0x000fe20000010e40 */
[----:B------:R-:W-:Y:S01]  /*7cd0*/  IMAD R191, R207, R144, R157 ;  /* 0x00000090cfbf7224 */ /* 0x000fe200078e029d */
[----:B------:R-:W-:Y:S01]  /*7ce0*/  SHF.L.W.U32.HI R155, R64, 0x10, R61 ;  /* 0x00000010409b7819 */ /* 0x000fe20000010e3d */
[----:B------:R-:W-:Y:S01]  /*7cf0*/  STL [R1+0x82c], R163 ;  /* 0x00082ca301007387 */ /* 0x000fe20000100800 */
[----:B------:R-:W-:Y:S02]  /*7d00*/  LOP3.LUT R61, R10, R27, RZ, 0x3c, !PT ;  /* 0x0000001b0a3d7212 */ /* 0x000fe400078e3cff */
[----:B------:R-:W-:Y:S01]  /*7d10*/  LOP3.LUT R114, R191, R114, RZ, 0x3c, !PT ;  /* 0x00000072bf727212 */ /* 0x000fe200078e3cff */
[----:B------:R1:W-:Y:S01]  /*7d20*/  STL.128 [R1+0x190], R4 ;  /* 0x0001900401007387 */ /* 0x0003e20000100c00 */
[----:B------:R-:W-:-:S02]  /*7d30*/  LOP3.LUT R132, R132, 0x1, RZ, 0xc0, !PT ;  /* 0x0000000184847812 */ /* 0x000fc400078ec0ff */
[----:B------:R-:W-:Y:S01]  /*7d40*/  LOP3.LUT R117, R117, 0x1, RZ, 0xc0, !PT ;  /* 0x0000000175757812 */ /* 0x000fe200078ec0ff */
[----:B------:R-:W-:Y:S01]  /*7d50*/  STL [R1+0x86c], R152 ;  /* 0x00086c9801007387 */ /* 0x000fe20000100800 */
[----:B------:R-:W-:Y:S02]  /*7d60*/  LOP3.LUT R130, R130, 0x1, RZ, 0xc0, !PT ;  /* 0x0000000182827812 */ /* 0x000fe400078ec0ff */
[----:B------:R-:W-:Y:S01]  /*7d70*/  LOP3.LUT R129, R129, 0x1, RZ, 0xc0, !PT ;  /* 0x0000000181817812 */ /* 0x000fe200078ec0ff */
[----:B------:R-:W-:Y:S04]  /*7d80*/  STL [R1+0x594], R155 ;  /* 0x0005949b01007387 */ /* 0x000fe80000100800 */
[----:B------:R-:W-:Y:S01]  /*7d90*/  STL [R1+0x894], R191 ;  /* 0x000894bf01007387 */ /* 0x000fe20000100800 */
[----:B-1----:R-:W-:-:S02]  /*7da0*/  IMAD.MOV.U32 R4, RZ, RZ, R159 ;  /* 0x000000ffff047224 */ /* 0x002fc400078e009f */
[----:B------:R-:W-:Y:S02]  /*7db0*/  IMAD.MOV.U32 R5, RZ, RZ, R186 ;  /* 0x000000ffff057224 */ /* 0x000fe400078e00ba */
[----:B------:R-:W-:Y:S02]  /*7dc0*/  IMAD.MOV.U32 R6, RZ, RZ, R166 ;  /* 0x000000ffff067224 */ /* 0x000fe400078e00a6 */
[----:B------:R-:W-:-:S05]  /*7dd0*/  IMAD.MOV.U32 R7, RZ, RZ, R163 ;  /* 0x000000ffff077224 */ /* 0x000fca00078e00a3 */
[----:B------:R1:W-:Y:S02]  /*7de0*/  STL.128 [R1+0x90], R4 ;  /* 0x0000900401007387 */ /* 0x0003e40000100c00 */
[----:B-1----:R-:W-:Y:S02]  /*7df0*/  IMAD.MOV.U32 R4, RZ, RZ, R220 ;  /* 0x000000ffff047224 */ /* 0x002fe400078e00dc */
[----:B------:R-:W-:Y:S02]  /*7e00*/  IMAD.MOV.U32 R5, RZ, RZ, R213 ;  /* 0x000000ffff057224 */ /* 0x000fe400078e00d5 */
[----:B------:R-:W-:Y:S02]  /*7e10*/  IMAD.MOV.U32 R6, RZ, RZ, R215 ;  /* 0x000000ffff067224 */ /* 0x000fe400078e00d7 */
[----:B------:R-:W-:-:S05]  /*7e20*/  IMAD.MOV.U32 R7, RZ, RZ, R211 ;  /* 0x000000ffff077224 */ /* 0x000fca00078e00d3 */
[----:B------:R1:W-:Y:S02]  /*7e30*/  STL.128 [R1+0x340], R4 ;  /* 0x0003400401007387 */ /* 0x0003e40000100c00 */
[----:B-1----:R-:W-:Y:S01]  /*7e40*/  IMAD.SHL.U32 R4, R60, 0x2, RZ ;  /* 0x000000023c047824 */ /* 0x002fe200078e00ff */
[----:B------:R-:W-:Y:S02]  /*7e50*/  LOP3.LUT R60, R36, R119, RZ, 0x3c, !PT ;  /* 0x00000077243c7212 */ /* 0x000fe400078e3cff */
[----:B------:R-:W-:Y:S02]  /*7e60*/  LOP3.LUT R5, R37, R99, RZ, 0x3c, !PT ;  /* 0x0000006325057212 */ /* 0x000fe400078e3cff */
[----:B------:R-:W-:Y:S02]  /*7e70*/  LOP3.LUT R4, R4, 0xfffffffe, RZ, 0xc0, !PT ;  /* 0xfffffffe04047812 */ /* 0x000fe400078ec0ff */
[----:B------:R-:W-:Y:S02]  /*7e80*/  SHF.L.W.U32.HI R49, R5, 0x8, R60 ;  /* 0x0000000805317819 */ /* 0x000fe40000010e3c */
[----:B------:R-:W-:Y:S01]  /*7e90*/  LOP3.LUT R6, R11, R13, RZ, 0x3c, !PT ;  /* 0x0000000d0b067212 */ /* 0x000fe200078e3cff */
[----:B------:R-:W-:Y:S01]  /*7ea0*/  IMAD.WIDE.U32 R166, R193, R4, R34 ;  /* 0x00000004c1a67225 */ /* 0x000fe200078e0022 */
[----:B------:R-:W-:-:S02]  /*7eb0*/  LOP3.LUT R4, R93, 0xfffffffe, RZ, 0xc0, !PT ;  /* 0xfffffffe5d047812 */ /* 0x000fc400078ec0ff */
[----:B------:R-:W-:Y:S01]  /*7ec0*/  LOP3.LUT R93, R142, R143, RZ, 0x3c, !PT ;  /* 0x0000008f8e5d7212 */ /* 0x000fe200078e3cff */
[----:B------:R-:W-:Y:S01]  /*7ed0*/  IMAD R144, R193, R149, R167 ;  /* 0x00000095c1907224 */ /* 0x000fe200078e02a7 */
[----:B------:R-:W-:Y:S01]  /*7ee0*/  SHF.L.W.U32.HI R60, R60, 0x8, R5 ;  /* 0x000000083c3c7819 */ /* 0x000fe20000010e05 */
[----:B------:R-:W2:Y:S01]  /*7ef0*/  LDL R149, [R1+0x480] ;  /* 0x0004800001957983 */ /* 0x000ea20000100800 */
[----:B------:R-:W-:Y:S01]  /*7f00*/  IMAD.SHL.U32 R5, R79, 0x2, RZ ;  /* 0x000000024f057824 */ /* 0x000fe200078e00ff */
[----:B------:R-:W-:Y:S01]  /*7f10*/  SHF.L.W.U32.HI R79, R93, 0x8, R95 ;  /* 0x000000085d4f7819 */ /* 0x000fe20000010e5f */
[----:B------:R-:W-:Y:S01]  /*7f20*/  IMAD.WIDE.U32 R20, R88, R4, R20 ;  /* 0x0000000458147225 */ /* 0x000fe200078e0014 */
[----:B------:R-:W-:Y:S01]  /*7f30*/  SHF.L.W.U32.HI R64, R6, 0x8, R61 ;  /* 0x0000000806407819 */ /* 0x000fe20000010e3d */
[----:B------:R-:W-:Y:S01]  /*7f40*/  STL.64 [R1+0x4d0], R166 ;  /* 0x0004d0a601007387 */ /* 0x000fe20000100a00 */
[----:B------:R-:W-:Y:S01]  /*7f50*/  SHF.L.W.U32.HI R61, R61, 0x8, R6 ;  /* 0x000000083d3d7819 */ /* 0x000fe20000010e06 */
[----:B------:R-:W-:Y:S01]  /*7f60*/  IMAD.SHL.U32 R6, R44, 0x2, RZ ;  /* 0x000000022c067824 */ /* 0x000fe200078e00ff */
[----:B------:R-:W-:Y:S01]  /*7f70*/  LOP3.LUT R5, R5, 0xfffffffe, RZ, 0xc0, !PT ;  /* 0xfffffffe05057812 */ /* 0x000fe200078ec0ff */
[----:B------:R-:W-:Y:S01]  /*7f80*/  STL [R1+0x830], R144 ;  /* 0x0008309001007387 */ /* 0x000fe20000100800 */
[----:B------:R-:W-:-:S02]  /*7f90*/  SHF.L.W.U32.HI R69, R95, 0x8, R93 ;  /* 0x000000085f457819 */ /* 0x000fc40000010e5d */
[----:B------:R-:W-:Y:S01]  /*7fa0*/  IADD3 R4, P0, PT, R79, R44, RZ ;  /* 0x0000002c4f047210 */ /* 0x000fe20007f1e0ff */
[----:B------:R-:W-:Y:S01]  /*7fb0*/  IMAD.WIDE.U32 R126, R92, R5, R126 ;  /* 0x000000055c7e7225 */ /* 0x000fe200078e007e */
[----:B------:R-:W-:Y:S02]  /*7fc0*/  LOP3.LUT R7, R6, 0xfffffffe, RZ, 0xc0, !PT ;  /* 0xfffffffe06077812 */ /* 0x000fe400078ec0ff */
[----:B------:R-:W-:Y:S01]  /*7fd0*/  SHF.L.U64.HI R6, R40, 0x1, R118 ;  /* 0x0000000128067819 */ /* 0x000fe20000010276 */
[----:B------:R-:W-:Y:S01]  /*7fe0*/  IMAD.X R5, R69, 0x1, R142, P0 ;  /* 0x0000000145057824 */ /* 0x000fe200000e068e */
[----:B------:R-:W-:Y:S02]  /*7ff0*/  IADD3 R34, P0, PT, R193, R207, RZ ;  /* 0x000000cfc1227210 */ /* 0x000fe40007f1e0ff */
[----:B------:R-:W-:Y:S01]  /*8000*/  LOP3.LUT R67, R166, R67, RZ, 0x3c, !PT ;  /* 0x00000043a6437212 */ /* 0x000fe200078e3cff */
[----:B------:R-:W-:Y:S01]  /*8010*/  IMAD.WIDE.U32 R238, R79, R7, R4 ;  /* 0x000000074fee7225 */ /* 0x000fe200078e0004 */
[----:B------:R-:W-:-:S02]  /*8020*/  LOP3.LUT R5, R6, 0x1, RZ, 0xc0, !PT ;  /* 0x0000000106057812 */ /* 0x000fc400078ec0ff */
[----:B------:R-:W-:Y:S01]  /*8030*/  LOP3.LUT R72, R144, R72, RZ, 0x3c, !PT ;  /* 0x0000004890487212 */ /* 0x000fe200078e3cff */
[----:B------:R-:W-:Y:S01]  /*8040*/  IMAD.SHL.U32 R4, R193, 0x2, RZ ;  /* 0x00000002c1047824 */ /* 0x000fe200078e00ff */
[----:B------:R-:W-:Y:S01]  /*8050*/  LOP3.LUT R143, R238, R142, R143, 0x96, !PT ;  /* 0x0000008eee8f7212 */ /* 0x000fe200078e968f */
[----:B------:R-:W-:Y:S01]  /*8060*/  IMAD.X R35, R237, 0x1, R200, P0 ;  /* 0x00000001ed237824 */ /* 0x000fe200000e06c8 */
[----:B------:R-:W-:Y:S01]  /*8070*/  SHF.L.W.U32.HI R235, R67, 0x1, R72 ;  /* 0x0000000143eb7819 */ /* 0x000fe20000010e48 */
[----:B------:R-:W-:Y:S01]  /*8080*/  IMAD R159, R22, R5, R197 ;  /* 0x00000005169f7224 */ /* 0x000fe200078e02c5 */
[----:B------:R-:W-:Y:S01]  /*8090*/  LOP3.LUT R4, R4, 0xfffffffe, RZ, 0xc0, !PT ;  /* 0xfffffffe04047812 */ /* 0x000fe200078ec0ff */
[----:B------:R-:W-:Y:S01]  /*80a0*/  IMAD.MOV.U32 R6, RZ, RZ, R182 ;  /* 0x000000ffff067224 */ /* 0x000fe200078e00b6 */
[----:B------:R-:W-:Y:S01]  /*80b0*/  SHF.L.W.U32.HI R197, R137, 0x1, R136 ;  /* 0x0000000189c57819 */ /* 0x000fe20000010e88 */
[----:B------:R-:W-:Y:S01]  /*80c0*/  IMAD.MOV.U32 R7, RZ, RZ, R209 ;  /* 0x000000ffff077224 */ /* 0x000fe200078e00d1 */
[----:B------:R-:W-:Y:S01]  /*80d0*/  IADD3 R108, P0, PT, R224, R108, RZ ;  /* 0x0000006ce06c7210 */ /* 0x000fe20007f1e0ff */
[----:B------:R-:W-:Y:S01]  /*80e0*/  IMAD.WIDE.U32 R34, R207, R4, R34 ;  /* 0x00000004cf227225 */ /* 0x000fe200078e0022 */
[----:B------:R-:W-:Y:S03]  /*80f0*/  STL.64 [R1+0x4c8], R238 ;  /* 0x0004c8ee01007387 */ /* 0x000fe60000100a00 */
[----:B------:R-:W-:Y:S01]  /*8100*/  IMAD.MOV.U32 R4, RZ, RZ, R196 ;  /* 0x000000ffff047224 */ /* 0x000fe200078e00c4 */
[----:B------:R-:W-:Y:S01]  /*8110*/  STL [R1+0x860], R159 ;  /* 0x0008609f01007387 */ /* 0x000fe20000100800 */
[----:B------:R-:W-:-:S02]  /*8120*/  IMAD.MOV.U32 R5, RZ, RZ, R159 ;  /* 0x000000ffff057224 */ /* 0x000fc400078e009f */
[----:B------:R-:W-:Y:S01]  /*8130*/  IMAD.X R109, R153, 0x1, R109, P0 ;  /* 0x00000001996d7824 */ /* 0x000fe200000e066d */
[----:B------:R-:W-:Y:S04]  /*8140*/  STL [R1+0x8a8], R197 ;  /* 0x0008a8c501007387 */ /* 0x000fe80000100800 */
[----:B------:R1:W-:Y:S04]  /*8150*/  STL.128 [R1+0x60], R4 ;  /* 0x0000600401007387 */ /* 0x0003e80000100c00 */
[----:B------:R-:W-:Y:S01]  /*8160*/  STL [R1+0x938], R235 ;  /* 0x000938eb01007387 */ /* 0x000fe20000100800 */
[----:B-1----:R-:W-:Y:S01]  /*8170*/  LOP3.LUT R5, R124, 0xfffffffe, RZ, 0xc0, !PT ;  /* 0xfffffffe7c057812 */ /* 0x002fe200078ec0ff */
[----:B------:R-:W-:Y:S01]  /*8180*/  IMAD.MOV.U32 R7, RZ, RZ, R158 ;  /* 0x000000ffff077224 */ /* 0x000fe200078e009e */
[----:B------:R-:W-:-:S02]  /*8190*/  LOP3.LUT R4, R148, 0x1, RZ, 0xc0, !PT ;  /* 0x0000000194047812 */ /* 0x000fc400078ec0ff */
[----:B------:R-:W-:Y:S01]  /*81a0*/  SHF.L.U64.HI R148, R74, 0x1, R75 ;  /* 0x000000014a947819 */ /* 0x000fe2000001024b */
[----:B------:R-:W-:Y:S01]  /*81b0*/  IMAD.WIDE.U32 R230, R206, R5, R30 ;  /* 0x00000005cee67225 */ /* 0x000fe200078e001e */
[----:B------:R-:W-:Y:S02]  /*81c0*/  LOP3.LUT R6, R58, 0xfffffffe, RZ, 0xc0, !PT ;  /* 0xfffffffe3a067812 */ /* 0x000fe400078ec0ff */
[----:B------:R-:W-:Y:S01]  /*81d0*/  SHF.L.U64.HI R124, R14, 0x1, R15 ;  /* 0x000000010e7c7819 */ /* 0x000fe2000001020f */
[C---:B------:R-:W-:Y:S01]  /*81e0*/  IMAD.SHL.U32 R5, R74.reuse, 0x2, RZ ;  /* 0x000000024a057824 */ /* 0x040fe200078e00ff */
[----:B------:R-:W-:Y:S01]  /*81f0*/  IADD3 R74, P2, PT, R74, R81, RZ ;  /* 0x000000514a4a7210 */ /* 0x000fe20007f5e0ff */
[----:B------:R-:W-:Y:S01]  /*8200*/  IMAD R4, R4, R145, RZ ;  /* 0x0000009104047224 */ /* 0x000fe200078e02ff */
[----:B------:R-:W-:Y:S01]  /*8210*/  IADD3 R14, P1, PT, R155, R14, RZ ;  /* 0x0000000e9b0e7210 */ /* 0x000fe20007f3e0ff */
[----:B------:R-:W-:Y:S01]  /*8220*/  IMAD.WIDE.U32 R52, R77, R6, R52 ;  /* 0x000000064d347225 */ /* 0x000fe200078e0034 */
[----:B------:R-:W-:Y:S01]  /*8230*/  LOP3.LUT R5, R5, 0xfffffffe, RZ, 0xc0, !PT ;  /* 0xfffffffe05057812 */ /* 0x000fe200078ec0ff */
[----:B------:R-:W-:Y:S02]  /*8240*/  STL.64 [R1+0x4b0], R230 ;  /* 0x0004b0e601007387 */ /* 0x000fe40000100a00 */
[----:B------:R-:W-:Y:S01]  /*8250*/  IMAD.X R75, R75, 0x1, R111, P2 ;  /* 0x000000014b4b7824 */ /* 0x000fe200010e066f */
[----:B------:R-:W-:Y:S01]  /*8260*/  IADD3 R30, P2, PT, R206, R170, RZ ;  /* 0x000000aace1e7210 */ /* 0x000fe20007f5e0ff */
[----:B------:R-:W-:Y:S01]  /*8270*/  IMAD.IADD R48, R17, 0x1, R4 ;  /* 0x0000000111307824 */ /* 0x000fe200078e0204 */
[----:B------:R-:W-:Y:S01]  /*8280*/  LOP3.LUT R4, R196, R118, RZ, 0x3c, !PT ;  /* 0x00000076c4047212 */ /* 0x000fe200078e3cff */
[----:B------:R-:W-:Y:S01]  /*8290*/  IMAD.WIDE.U32 R74, R81, R5, R74 ;  /* 0x00000005514a7225 */ /* 0x000fe200078e004a */
[----:B------:R-:W-:-:S02]  /*82a0*/  LOP3.LUT R5, R159, R40, RZ, 0x3c, !PT ;  /* 0x000000289f057212 */ /* 0x000fc400078e3cff */
[----:B------:R-:W-:Y:S01]  /*82b0*/  SHF.L.U64.HI R17, R44, 0x1, R142 ;  /* 0x000000012c117819 */ /* 0x000fe2000001028e */
[----:B------:R-:W-:Y:S01]  /*82c0*/  IMAD.SHL.U32 R6, R206, 0x2, RZ ;  /* 0x00000002ce067824 */ /* 0x000fe200078e00ff */
[----:B------:R-:W-:Y:S01]  /*82d0*/  SHF.L.W.U32.HI R210, R5, 0x10, R4 ;  /* 0x0000001005d27819 */ /* 0x000fe20000010e04 */
[----:B------:R-:W-:Y:S01]  /*82e0*/  IMAD.X R31, R248, 0x1, R172, P2 ;  /* 0x00000001f81f7824 */ /* 0x000fe200010e06ac */
[----:B------:R-:W-:Y:S01]  /*82f0*/  SHF.L.W.U32.HI R199, R4, 0x10, R5 ;  /* 0x0000001004c77819 */ /* 0x000fe20000010e05 */
[----:B------:R-:W-:Y:S01]  /*8300*/  IMAD.X R15, R152, 0x1, R15, P1 ;  /* 0x00000001980f7824 */ /* 0x000fe200008e060f */
[----:B------:R-:W-:Y:S01]  /*8310*/  SHF.L.U64.HI R4, R42, 0x1, R101 ;  /* 0x000000012a047819 */ /* 0x000fe20000010265 */
[----:B------:R-:W-:Y:S01]  /*8320*/  STL [R1+0x888], R210 ;  /* 0x000888d201007387 */ /* 0x000fe20000100800 */
[----:B------:R-:W-:Y:S01]  /*8330*/  LOP3.LUT R5, R6, 0xfffffffe, RZ, 0xc0, !PT ;  /* 0xfffffffe06057812 */ /* 0x000fe200078ec0ff */
[----:B------:R-:W-:Y:S01]  /*8340*/  IMAD.MOV.U32 R6, RZ, RZ, R218 ;  /* 0x000000ffff067224 */ /* 0x000fe200078e00da */
[----:B------:R-:W-:Y:S01]  /*8350*/  LOP3.LUT R4, R4, 0x1, RZ, 0xc0, !PT ;  /* 0x0000000104047812 */ /* 0x000fe200078ec0ff */
[----:B------:R-:W-:Y:S01]  /*8360*/  STL [R1+0x668], R199 ;  /* 0x000668c701007387 */ /* 0x000fe20000100800 */
[----:B------:R-:W-:Y:S01]  /*8370*/  LOP3.LUT R17, R17, 0x1, RZ, 0xc0, !PT ;  /* 0x0000000111117812 */ /* 0x000fe200078ec0ff */
[----:B------:R-:W-:Y:S01]  /*8380*/  IMAD.WIDE.U32 R30, R170, R5, R30 ;  /* 0x00000005aa1e7225 */ /* 0x000fe200078e001e */
[----:B------:R-:W-:-:S02]  /*8390*/  LOP3.LUT R145, R48, R145, RZ, 0x3c, !PT ;  /* 0x0000009130917212 */ /* 0x000fc400078e3cff */
[----:B------:R-:W-:Y:S01]  /*83a0*/  SHF.L.W.U32.HI R196, R136, 0x1, R137 ;  /* 0x0000000188c47819 */ /* 0x000fe20000010e89 */
[----:B------:R-:W-:Y:S01]  /*83b0*/  IMAD R170, R107, R4, R217 ;  /* 0x000000046baa7224 */ /* 0x000fe200078e02d9 */
[----:B------:R-:W-:Y:S01]  /*83c0*/  SHF.L.W.U32.HI R58, R59, 0x8, R145 ;  /* 0x000000083b3a7819 */ /* 0x000fe20000010e91 */
[----:B------:R-:W-:Y:S01]  /*83d0*/  IMAD.MOV.U32 R4, RZ, RZ, R155 ;  /* 0x000000ffff047224 */ /* 0x000fe200078e009b */
[----:B------:R-:W-:Y:S01]  /*83e0*/  SHF.L.W.U32.HI R59, R145, 0x8, R59 ;  /* 0x00000008913b7819 */ /* 0x000fe20000010e3b */
[----:B------:R-:W-:Y:S02]  /*83f0*/  IMAD.MOV.U32 R5, RZ, RZ, R152 ;  /* 0x000000ffff057224 */ /* 0x000fe400078e0098 */
[----:B--2---:R-:W-:-:S03]  /*8400*/  IMAD R245, R149, R117, R243 ;  /* 0x0000007595f57224 */ /* 0x004fc600078e02f3 */
[----:B------:R1:W-:Y:S01]  /*8410*/  STL.128 [R1+0x390], R4 ;  /* 0x0003900401007387 */ /* 0x0003e20000100c00 */
[----:B------:R-:W-:Y:S01]  /*8420*/  IMAD R229, R79, R17, R239 ;  /* 0x000000114fe57224 */ /* 0x000fe200078e02ef */
[----:B------:R-:W-:Y:S01]  /*8430*/  LOP3.LUT R17, R12, R81, RZ, 0x3c, !PT ;  /* 0x000000510c117212 */ /* 0x000fe200078e3cff */
[----:B------:R-:W-:Y:S01]  /*8440*/  IMAD.SHL.U32 R136, R126, 0x2, RZ ;  /* 0x000000027e887824 */ /* 0x000fe200078e00ff */
[----:B------:R-:W-:Y:S01]  /*8450*/  SHF.L.U64.HI R117, R101, 0x1, R42 ;  /* 0x0000000165757819 */ /* 0x000fe2000001022a */
[----:B------:R-:W-:Y:S01]  /*8460*/  STL [R1+0x824], R170 ;  /* 0x000824aa01007387 */ /* 0x000fe20000100800 */
[----:B------:R-:W-:-:S03]  /*8470*/  LOP3.LUT R124, R124, 0x1, RZ, 0xc0, !PT ;  /* 0x000000017c7c7812 */ /* 0x000fc600078ec0ff */
[----:B------:R-:W-:Y:S01]  /*8480*/  STL [R1+0x958], R196 ;  /* 0x000958c401007387 */ /* 0x000fe20000100800 */
[----:B-1----:R-:W-:Y:S02]  /*8490*/  IMAD.MOV.U32 R6, RZ, RZ, R190 ;  /* 0x000000ffff067224 */ /* 0x002fe400078e00be */
[----:B------:R-:W-:Y:S02]  /*84a0*/  IMAD.MOV.U32 R7, RZ, RZ, R162 ;  /* 0x000000ffff077224 */ /* 0x000fe400078e00a2 */
[----:B------:R-:W-:Y:S02]  /*84b0*/  IMAD.MOV.U32 R4, RZ, RZ, R216 ;  /* 0x000000ffff047224 */ /* 0x000fe400078e00d8 */
[----:B------:R-:W-:Y:S01]  /*84c0*/  IMAD.MOV.U32 R5, RZ, RZ, R170 ;  /* 0x000000ffff057224 */ /* 0x000fe200078e00aa */
[----:B------:R-:W-:Y:S04]  /*84d0*/  STL [R1+0x85c], R229 ;  /* 0x00085ce501007387 */ /* 0x000fe80000100800 */
[----:B------:R1:W-:Y:S02]  /*84e0*/  STL.128 [R1+0x70], R4 ;  /* 0x0000700401007387 */ /* 0x0003e40000100c00 */
[----:B-1----:R-:W-:Y:S01]  /*84f0*/  IMAD.WIDE.U32 R4, R218, R139, R70 ;  /* 0x0000008bda047225 */ /* 0x002fe200078e0046 */
[----:B------:R-:W-:-:S02]  /*8500*/  LOP3.LUT R6, R229, R44, R87, 0x96, !PT ;  /* 0x0000002ce5067212 */ /* 0x000fc400078e9657 */
[----:B------:R-:W-:Y:S01]  /*8510*/  LOP3.LUT R44, R20, R43, RZ, 0x3c, !PT ;  /* 0x0000002b142c7212 */ /* 0x000fe200078e3cff */
[----:B------:R-:W-:Y:S01]  /*8520*/  IMAD.SHL.U32 R7, R18, 0x2, RZ ;  /* 0x0000000212077824 */ /* 0x000fe200078e00ff */
[----:B------:R1:W-:Y:S01]  /*8530*/  STL.64 [R1+0x4b8], R4 ;  /* 0x0004b80401007387 */ /* 0x0003e20000100a00 */
[----:B------:R-:W-:Y:S01]  /*8540*/  IMAD.X R87, R211, 0x1, R138, P5 ;  /* 0x00000001d3577824 */ /* 0x000fe200028e068a */
[----:B------:R-:W-:Y:S02]  /*8550*/  SHF.L.W.U32.HI R190, R143, 0x10, R6 ;  /* 0x000000108fbe7819 */ /* 0x000fe40000010e06 */
[----:B------:R-:W-:Y:S01]  /*8560*/  LOP3.LUT R7, R7, 0xfffffffe, RZ, 0xc0, !PT ;  /* 0xfffffffe07077812 */ /* 0x000fe200078ec0ff */
[----:B------:R-:W-:Y:S01]  /*8570*/  IMAD.WIDE.U32 R150, R215, R141, R86 ;  /* 0x0000008dd7967225 */ /* 0x000fe200078e0056 */
[----:B------:R-:W-:Y:S01]  /*8580*/  LOP3.LUT R117, R117, 0x1, RZ, 0xc0, !PT ;  /* 0x0000000175757812 */ /* 0x000fe200078ec0ff */
[----:B------:R-:W-:Y:S01]  /*8590*/  STL [R1+0x5ac], R190 ;  /* 0x0005acbe01007387 */ /* 0x000fe20000100800 */
[----:B-1----:R-:W-:Y:S01]  /*85a0*/  IADD3 R4, P2, PT, R56, R18, RZ ;  /* 0x0000001238047210 */ /* 0x002fe20007f5e0ff */
[----:B------:R-:W-:-:S02]  /*85b0*/  IMAD R138, R206, R102, R231 ;  /* 0x00000066ce8a7224 */ /* 0x000fc400078e02e7 */
[----:B------:R-:W-:Y:S02]  /*85c0*/  STL.64 [R1+0x4f0], R150 ;  /* 0x0004f09601007387 */ /* 0x000fe40000100a00 */
[----:B------:R-:W-:Y:S02]  /*85d0*/  IMAD.X R5, R57, 0x1, R115, P2 ;  /* 0x0000000139057824 */ /* 0x000fe400010e0673 */
[----:B------:R-:W-:Y:S01]  /*85e0*/  IMAD.WIDE.U32 R70, R56, R7, R4 ;  /* 0x0000000738467225 */ /* 0x000fe200078e0004 */
[----:B------:R-:W-:Y:S02]  /*85f0*/  LOP3.LUT R4, R126, R98, RZ, 0x3c, !PT ;  /* 0x000000627e047212 */ /* 0x000fe400078e3cff */
[----:B------:R-:W-:Y:S01]  /*8600*/  LOP3.LUT R7, R156, R120, RZ, 0x3c, !PT ;  /* 0x000000789c077212 */ /* 0x000fe200078e3cff */
[----:B------:R-:W-:Y:S01]  /*8610*/  IMAD R5, R125, R105, RZ ;  /* 0x000000697d057224 */ /* 0x000fe200078e02ff */
[----:B------:R1:W-:Y:S01]  /*8620*/  STL.64 [R1+0x4a8], R70 ;  /* 0x0004a84601007387 */ /* 0x0003e20000100a00 */
[----:B------:R-:W-:Y:S01]  /*8630*/  IMAD R125, R134, R90, RZ ;  /* 0x0000005a867d7224 */ /* 0x000fe200078e02ff */
[----:B------:R-:W-:Y:S01]  /*8640*/  SHF.L.W.U32.HI R137, R114, 0x1, R7 ;  /* 0x0000000172897819 */ /* 0x000fe20000010e07 */
[----:B------:R-:W-:Y:S01]  /*8650*/  IMAD.IADD R98, R3, 0x1, R5 ;  /* 0x0000000103627824 */ /* 0x000fe200078e0205 */
[----:B------:R-:W-:Y:S01]  /*8660*/  SHF.L.U64.HI R3, R76, 0x1, R188 ;  /* 0x000000014c037819 */ /* 0x000fe200000102bc */
[----:B------:R-:W-:Y:S01]  /*8670*/  IMAD.IADD R125, R55, 0x1, R125 ;  /* 0x00000001377d7824 */ /* 0x000fe200078e027d */
[----:B------:R-:W-:Y:S01]  /*8680*/  SHF.L.W.U32.HI R5, R7, 0x1, R114 ;  /* 0x0000000107057819 */ /* 0x000fe20000010e72 */
[----:B------:R-:W-:Y:S01]  /*8690*/  IMAD.SHL.U32 R134, R74, 0x2, RZ ;  /* 0x000000024a867824 */ /* 0x000fe200078e00ff */
[----:B------:R-:W-:Y:S01]  /*86a0*/  LOP3.LUT R3, R3, 0x1, RZ, 0xc0, !PT ;  /* 0x0000000103037812 */ /* 0x000fe200078ec0ff */
[----:B------:R-:W-:Y:S01]  /*86b0*/  IMAD R102, R132, R41, RZ ;  /* 0x0000002984667224 */ /* 0x000fe200078e02ff */
[----:B------:R-:W-:Y:S01]  /*86c0*/  LOP3.LUT R7, R170, R42, RZ, 0x3c, !PT ;  /* 0x0000002aaa077212 */ /* 0x000fe200078e3cff */
[----:B------:R2:W-:Y:S01]  /*86d0*/  STL [R1+0x94c], R5 ;  /* 0x00094c0501007387 */ /* 0x0005e20000100800 */
[----:B------:R-:W-:Y:S01]  /*86e0*/  LOP3.LUT R105, R98, R105, RZ, 0x3c, !PT ;  /* 0x0000006962697212 */ /* 0x000fe200078e3cff */
[----:B------:R-:W-:Y:S01]  /*86f0*/  IMAD R3, R3, R85, RZ ;  /* 0x0000005503037224 */ /* 0x000fe200078e02ff */
[----:B------:R-:W-:Y:S01]  /*8700*/  SHF.L.W.U32.HI R157, R54, 0x8, R125 ;  /* 0x00000008369d7819 */ /* 0x000fe20000010e7d */
[----:B-1----:R-:W-:Y:S01]  /*8710*/  IMAD R71, R92, R45, R127 ;  /* 0x0000002d5c477224 */ /* 0x002fe200078e027f */
[----:B------:R-:W-:Y:S01]  /*8720*/  SHF.L.W.U32.HI R45, R51, 0x8, R105 ;  /* 0x00000008332d7819 */ /* 0x000fe20000010e69 */
[----:B------:R-:W-:Y:S01]  /*8730*/  IMAD.IADD R9, R9, 0x1, R3 ;  /* 0x0000000109097824 */ /* 0x000fe200078e0203 */
[----:B------:R-:W-:Y:S01]  /*8740*/  SHF.L.W.U32.HI R140, R125, 0x8, R54 ;  /* 0x000000087d8c7819 */ /* 0x000fe20000010e36 */
[----:B------:R-:W-:Y:S01]  /*8750*/  IMAD.SHL.U32 R3, R180, 0x2, RZ ;  /* 0x00000002b4037824 */ /* 0x000fe200078e00ff */
[----:B------:R-:W-:Y:S01]  /*8760*/  SHF.L.W.U32.HI R51, R105, 0x8, R51 ;  /* 0x0000000869337819 */ /* 0x000fe20000010e33 */
[----:B------:R-:W-:Y:S01]  /*8770*/  STL [R1+0x7d0], R138 ;  /* 0x0007d08a01007387 */ /* 0x000fe20000100800 */
[----:B--2---:R-:W-:-:S02]  /*8780*/  LOP3.LUT R5, R216, R101, RZ, 0x3c, !PT ;  /* 0x00000065d8057212 */ /* 0x004fc400078e3cff */
[----:B------:R-:W-:Y:S01]  /*8790*/  IADD3 R70, P3, PT, R66, R126, RZ ;  /* 0x0000007e42467210 */ /* 0x000fe20007f7e0ff */
[----:B------:R-:W-:Y:S01]  /*87a0*/  STL [R1+0x714], R137 ;  /* 0x0007148901007387 */ /* 0x000fe20000100800 */
[----:B------:R-:W-:Y:S02]  /*87b0*/  SHF.L.W.U32.HI R141, R7, 0x10, R5 ;  /* 0x00000010078d7819 */ /* 0x000fe40000010e05 */
[----:B------:R-:W-:Y:S01]  /*87c0*/  SHF.L.W.U32.HI R156, R6, 0x10, R143 ;  /* 0x00000010069c7819 */ /* 0x000fe20000010e8f */
[----:B------:R-:W-:Y:S01]  /*87d0*/  IMAD.SHL.U32 R6, R128, 0x2, RZ ;  /* 0x0000000280067824 */ /* 0x000fe200078e00ff */
[----:B------:R-:W-:Y:S02]  /*87e0*/  SHF.L.W.U32.HI R145, R5, 0x10, R7 ;  /* 0x0000001005917819 */ /* 0x000fe40000010e07 */
[----:B------:R-:W-:Y:S01]  /*87f0*/  LOP3.LUT R55, R74, R62, RZ, 0x3c, !PT ;  /* 0x0000003e4a377212 */ /* 0x000fe200078e3cff */
[----:B------:R-:W-:Y:S01]  /*8800*/  IMAD.IADD R102, R33, 0x1, R102 ;  /* 0x0000000121667824 */ /* 0x000fe200078e0266 */
[----:B------:R-:W-:Y:S01]  /*8810*/  LOP3.LUT R5, R9, R209, RZ, 0x3c, !PT ;  /* 0x000000d109057212 */ /* 0x000fe200078e3cff */
[----:B------:R-:W2:Y:S01]  /*8820*/  LDL.64 R142, [R1+0x4a8] ;  /* 0x0004a800018e7983 */ /* 0x000ea20000100a00 */
[----:B------:R-:W-:Y:S01]  /*8830*/  LOP3.LUT R105, R121, R111, RZ, 0x3c, !PT ;  /* 0x0000006f79697212 */ /* 0x000fe200078e3cff */
[----:B------:R-:W-:Y:S01]  /*8840*/  IMAD.SHL.U32 R127, R54, 0x2, RZ ;  /* 0x00000002367f7824 */ /* 0x000fe200078e00ff */
[----:B------:R-:W-:Y:S01]  /*8850*/  SHF.L.U64.HI R120, R126, 0x1, R71 ;  /* 0x000000017e787819 */ /* 0x000fe20000010247 */
[----:B------:R-:W-:Y:S01]  /*8860*/  STL [R1+0x854], R141 ;  /* 0x0008548d01007387 */ /* 0x000fe20000100800 */
[----:B------:R-:W-:-:S02]  /*8870*/  LOP3.LUT R46, R71, R46, RZ, 0x3c, !PT ;  /* 0x0000002e472e7212 */ /* 0x000fc400078e3cff */
[--C-:B------:R-:W-:Y:S01]  /*8880*/  SHF.L.U64.HI R126, R180, 0x1, R168.reuse ;  /* 0x00000001b47e7819 */ /* 0x100fe200000102a8 */
[----:B------:R-:W-:Y:S01]  /*8890*/  STL [R1+0x664], R145 ;  /* 0x0006649101007387 */ /* 0x000fe20000100800 */
[----:B------:R-:W-:Y:S02]  /*88a0*/  LOP3.LUT R7, R8, R182, RZ, 0x3c, !PT ;  /* 0x000000b608077212 */ /* 0x000fe400078e3cff */
[----:B------:R-:W-:Y:S01]  /*88b0*/  IADD3 R86, P2, PT, R5, R180, RZ ;  /* 0x000000b405567210 */ /* 0x000fe20007f5e0ff */
[----:B------:R-:W-:Y:S01]  /*88c0*/  STL [R1+0x6e4], R157 ;  /* 0x0006e49d01007387 */ /* 0x000fe20000100800 */
[----:B------:R-:W-:Y:S02]  /*88d0*/  LOP3.LUT R90, R157, R90, RZ, 0x3c, !PT ;  /* 0x0000005a9d5a7212 */ /* 0x000fe400078e3cff */
[----:B------:R-:W-:Y:S01]  /*88e0*/  LOP3.LUT R82, R140, R82, RZ, 0x3c, !PT ;  /* 0x000000528c527212 */ /* 0x000fe200078e3cff */
[----:B------:R-:W-:Y:S01]  /*88f0*/  IMAD.X R87, R7, 0x1, R168, P2 ;  /* 0x0000000107577824 */ /* 0x000fe200010e06a8 */
[----:B------:R-:W-:Y:S01]  /*8900*/  SHF.L.W.U32.HI R216, R72, 0x1, R67 ;  /* 0x0000000148d87819 */ /* 0x000fe20000010e43 */
[----:B------:R-:W-:Y:S01]  /*8910*/  STL [R1+0x6ec], R140 ;  /* 0x0006ec8c01007387 */ /* 0x000fe20000100800 */
[----:B------:R-:W-:-:S02]  /*8920*/  SHF.L.W.U32.HI R72, R105, 0x8, R17 ;  /* 0x0000000869487819 */ /* 0x000fc40000010e11 */
[----:B------:R-:W-:Y:S01]  /*8930*/  SHF.L.W.U32.HI R67, R4, 0x1, R46 ;  /* 0x0000000104437819 */ /* 0x000fe20000010e2e */
[----:B------:R-:W-:Y:S01]  /*8940*/  STL [R1+0x870], R156 ;  /* 0x0008709c01007387 */ /* 0x000fe20000100800 */
[----:B------:R-:W-:Y:S02]  /*8950*/  LOP3.LUT R126, R126, 0x1, RZ, 0xc0, !PT ;  /* 0x000000017e7e7812 */ /* 0x000fe400078ec0ff */
[----:B------:R-:W-:Y:S02]  /*8960*/  LOP3.LUT R3, R3, 0xfffffffe, RZ, 0xc0, !PT ;  /* 0xfffffffe03037812 */ /* 0x000fe400078ec0ff */
[----:B------:R-:W-:Y:S01]  /*8970*/  LOP3.LUT R6, R6, 0xfffffffe, RZ, 0xc0, !PT ;  /* 0xfffffffe06067812 */ /* 0x000fe200078ec0ff */
[-C--:B------:R-:W-:Y:S01]  /*8980*/  IMAD R126, R126, R5.reuse, RZ ;  /* 0x000000057e7e7224 */ /* 0x080fe200078e02ff */
[----:B------:R-:W-:Y:S01]  /*8990*/  SHF.L.W.U32.HI R46, R46, 0x1, R4 ;  /* 0x000000012e2e7819 */ /* 0x000fe20000010e04 */
[----:B------:R-:W-:Y:S01]  /*89a0*/  IMAD.SHL.U32 R4, R12, 0x2, RZ ;  /* 0x000000020c047824 */ /* 0x000fe200078e00ff */
[----:B------:R-:W-:Y:S01]  /*89b0*/  SHF.L.W.U32.HI R172, R82, 0x10, R90 ;  /* 0x0000001052ac7819 */ /* 0x000fe20000010e5a */
[----:B------:R-:W-:Y:S01]  /*89c0*/  IMAD.WIDE.U32 R86, R3, R5, R86 ;  /* 0x0000000503567225 */ /* 0x000fe200078e0056 */
[----:B------:R-:W-:Y:S01]  /*89d0*/  SHF.L.W.U32.HI R139, R90, 0x10, R82 ;  /* 0x000000105a8b7819 */ /* 0x000fe20000010e52 */
[----:B------:R-:W-:Y:S01]  /*89e0*/  STL [R1+0x868], R216 ;  /* 0x000868d801007387 */ /* 0x000fe20000100800 */
[----:B------:R-:W-:Y:S01]  /*89f0*/  SHF.L.W.U32.HI R90, R17, 0x8, R105 ;  /* 0x00000008115a7819 */ /* 0x000fe20000010e69 */
[----:B------:R-:W-:Y:S01]  /*8a00*/  IMAD.SHL.U32 R5, R63, 0x2, RZ ;  /* 0x000000023f057824 */ /* 0x000fe200078e00ff */
[----:B------:R-:W-:Y:S01]  /*8a10*/  IADD3 R246, P4, PT, R72, R12, RZ ;  /* 0x0000000c48f67210 */ /* 0x000fe20007f9e0ff */
[----:B------:R-:W-:Y:S01]  /*8a20*/  IMAD.WIDE.U32 R182, R155, R133, R14 ;  /* 0x000000859bb67225 */ /* 0x000fe200078e000e */
[----:B------:R-:W-:Y:S01]  /*8a30*/  LOP3.LUT R4, R4, 0xfffffffe, RZ, 0xc0, !PT ;  /* 0xfffffffe04047812 */ /* 0x000fe200078ec0ff */
[----:B------:R-:W4:Y:S01]  /*8a40*/  LDL.64 R132, [R1+0x4b8] ;  /* 0x0004b80001847983 */ /* 0x000f220000100a00 */
[----:B------:R-:W-:Y:S01]  /*8a50*/  IADD3 R250, P2, PT, R63, R91, RZ ;  /* 0x0000005b3ffa7210 */ /* 0x000fe20007f5e0ff */
[----:B------:R-:W-:Y:S01]  /*8a60*/  IMAD.X R247, R90, 0x1, R121, P4 ;  /* 0x000000015af77824 */ /* 0x000fe200020e0679 */
[----:B------:R-:W-:-:S02]  /*8a70*/  LOP3.LUT R5, R5, 0xfffffffe, RZ, 0xc0, !PT ;  /* 0xfffffffe05057812 */ /* 0x000fc400078ec0ff */
[----:B------:R-:W-:Y:S01]  /*8a80*/  SHF.L.W.U32.HI R158, R32, 0x8, R102 ;  /* 0x00000008209e7819 */ /* 0x000fe20000010e66 */
[----:B------:R-:W-:Y:S01]  /*8a90*/  IMAD.WIDE.U32 R246, R72, R4, R246 ;  /* 0x0000000448f67225 */ /* 0x000fe200078e00f6 */
[----:B------:R-:W-:Y:S01]  /*8aa0*/  IADD3 R4, P5, PT, R198, R128, RZ ;  /* 0x00000080c6047210 */ /* 0x000fe20007fbe0ff */
[----:B------:R-:W-:Y:S01]  /*8ab0*/  STL [R1+0x654], R139 ;  /* 0x0006548b01007387 */ /* 0x000fe20000100800 */
[----:B------:R-:W-:Y:S01]  /*8ac0*/  LOP3.LUT R82, R103, 0x1, RZ, 0xc0, !PT ;  /* 0x0000000167527812 */ /* 0x000fe200078ec0ff */
[----:B------:R-:W-:Y:S01]  /*8ad0*/  IMAD.X R251, R123, 0x1, R47, P2 ;  /* 0x000000017bfb7824 */ /* 0x000fe200010e062f */
[----:B------:R-:W-:Y:S01]  /*8ae0*/  LOP3.LUT R3, R148, 0x1, RZ, 0xc0, !PT ;  /* 0x0000000194037812 */ /* 0x000fe200078ec0ff */
[----:B------:R-:W-:Y:S01]  /*8af0*/  IMAD.SHL.U32 R14, R119, 0x2, RZ ;  /* 0x00000002770e7824 */ /* 0x000fe200078e00ff */
[----:B------:R-:W-:Y:S01]  /*8b00*/  SHF.L.W.U32.HI R217, R102, 0x8, R32 ;  /* 0x0000000866d97819 */ /* 0x000fe20000010e20 */
[----:B------:R-:W-:Y:S01]  /*8b10*/  IMAD.WIDE.U32 R250, R91, R5, R250 ;  /* 0x000000055bfa7225 */ /* 0x000fe200078e00fa */
[----:B------:R-:W-:Y:S01]  /*8b20*/  LOP3.LUT R41, R158, R41, RZ, 0x3c, !PT ;  /* 0x000000299e297212 */ /* 0x000fe200078e3cff */
[----:B------:R-:W-:Y:S01]  /*8b30*/  STL [R1+0x810], R172 ;  /* 0x000810ac01007387 */ /* 0x000fe20000100800 */
[--C-:B------:R-:W-:Y:S01]  /*8b40*/  SHF.L.U64.HI R128, R128, 0x1, R106.reuse ;  /* 0x0000000180807819 */ /* 0x100fe2000001026a */
[----:B------:R-:W-:Y:S01]  /*8b50*/  IMAD.X R5, R221, 0x1, R106, P5 ;  /* 0x00000001dd057824 */ /* 0x000fe200028e066a */
[----:B------:R-:W-:Y:S01]  /*8b60*/  SHF.L.U64.HI R103, R54, 0x1, R125 ;  /* 0x0000000136677819 */ /* 0x000fe2000001027d */
[----:B------:R-:W-:Y:S01]  /*8b70*/  IMAD R82, R82, R88, RZ ;  /* 0x0000005852527224 */ /* 0x000fe200078e02ff */
[----:B------:R-:W-:Y:S01]  /*8b80*/  IADD3 R62, P2, PT, R139, R54, RZ ;  /* 0x000000368b3e7210 */ /* 0x000fe20007f5e0ff */
[----:B------:R-:W-:-:S04]  /*8b90*/  IMAD.WIDE.U32 R166, R198, R6, R4 ;  /* 0x00000006c6a67225 */ /* 0x000fc800078e0004 */
[----:B------:R-:W-:Y:S01]  /*8ba0*/  IMAD R3, R81, R3, R75 ;  /* 0x0000000351037224 */ /* 0x000fe200078e024b */
[----:B------:R-:W-:Y:S01]  /*8bb0*/  LOP3.LUT R14, R14, 0xfffffffe, RZ, 0xc0, !PT ;  /* 0xfffffffe0e0e7812 */ /* 0x000fe200078ec0ff */
[----:B------:R-:W-:Y:S01]  /*8bc0*/  IMAD.IADD R82, R21, 0x1, R82 ;  /* 0x0000000115527824 */ /* 0x000fe200078e0252 */
[----:B------:R-:W-:Y:S01]  /*8bd0*/  LOP3.LUT R92, R217, R92, RZ, 0x3c, !PT ;  /* 0x0000005cd95c7212 */ /* 0x000fe200078e3cff */
[----:B------:R-:W-:Y:S01]  /*8be0*/  IMAD.WIDE.U32 R6, R224, R135, R108 ;  /* 0x00000087e0067225 */ /* 0x000fe200078e006c */
[----:B------:R-:W-:Y:S01]  /*8bf0*/  SHF.L.U64.HI R114, R74, 0x1, R3 ;  /* 0x000000014a727819 */ /* 0x000fe20000010203 */
[----:B------:R-:W5:Y:S01]  /*8c00*/  LDL.64 R108, [R1+0x500] ;  /* 0x00050000016c7983 */ /* 0x000f620000100a00 */
[----:B------:R-:W-:Y:S01]  /*8c10*/  LOP3.LUT R88, R82, R88, RZ, 0x3c, !PT ;  /* 0x0000005852587212 */ /* 0x000fe200078e3cff */
[----:B------:R-:W-:Y:S01]  /*8c20*/  IMAD.MOV.U32 R4, RZ, RZ, R198 ;  /* 0x000000ffff047224 */ /* 0x000fe200078e00c6 */
[----:B------:R-:W-:Y:S01]  /*8c30*/  SHF.L.U64.HI R106, R118, 0x1, R40 ;  /* 0x00000001766a7819 */ /* 0x000fe20000010228 */
[----:B------:R1:W-:Y:S01]  /*8c40*/  STL.64 [R1+0x5f8], R6 ;  /* 0x0005f80601007387 */ /* 0x0003e20000100a00 */
[----:B------:R-:W-:Y:S01]  /*8c50*/  IMAD.MOV.U32 R5, RZ, RZ, R221 ;  /* 0x000000ffff057224 */ /* 0x000fe200078e00dd */
[----:B------:R-:W-:-:S02]  /*8c60*/  SHF.L.W.U32.HI R43, R44, 0x8, R88 ;  /* 0x000000082c2b7819 */ /* 0x000fc40000010e58 */
[----:B------:R-:W-:Y:S01]  /*8c70*/  SHF.L.W.U32.HI R44, R88, 0x8, R44 ;  /* 0x00000008582c7819 */ /* 0x000fe20000010e2c */
[----:B------:R-:W-:Y:S01]  /*8c80*/  IMAD.X R71, R65, 0x1, R71, P3 ;  /* 0x0000000141477824 */ /* 0x000fe200018e0647 */
[----:B------:R-:W-:Y:S02]  /*8c90*/  IADD3 R88, P4, PT, R113, R74, RZ ;  /* 0x0000004a71587210 */ /* 0x000fe40007f9e0ff */
[----:B------:R-:W-:Y:S02]  /*8ca0*/  SHF.L.U64.HI R33, R219, 0x1, R232 ;  /* 0x00000001db217819 */ /* 0x000fe400000102e8 */
[----:B------:R-:W-:Y:S02]  /*8cb0*/  LOP3.LUT R127, R127, 0xfffffffe, RZ, 0xc0, !PT ;  /* 0xfffffffe7f7f7812 */ /* 0x000fe400078ec0ff */
[----:B------:R-:W-:Y:S01]  /*8cc0*/  LOP3.LUT R97, R182, R97, RZ, 0x3c, !PT ;  /* 0x00000061b6617212 */ /* 0x000fe200078e3cff */
[----:B-1----:R-:W-:Y:S01]  /*8cd0*/  IMAD.MOV.U32 R6, RZ, RZ, R139 ;  /* 0x000000ffff067224 */ /* 0x002fe200078e008b */
[----:B------:R-:W-:Y:S01]  /*8ce0*/  IADD3 R74, P0, PT, R199, R118, RZ ;  /* 0x00000076c74a7210 */ /* 0x000fe20007f1e0ff */
[----:B------:R-:W-:-:S02]  /*8cf0*/  IMAD.MOV.U32 R7, RZ, RZ, R172 ;  /* 0x000000ffff077224 */ /* 0x000fc400078e00ac */
[----:B----4-:R-:W-:-:S03]  /*8d00*/  IMAD R222, R218, R130, R133 ;  /* 0x00000082dade7224 */ /* 0x010fc600078e0285 */
[----:B------:R1:W-:Y:S01]  /*8d10*/  STL.128 [R1+0x360], R4 ;  /* 0x0003600401007387 */ /* 0x0003e20000100c00 */
[----:B------:R-:W-:-:S03]  /*8d20*/  IMAD.X R75, R210, 0x1, R40, P0 ;  /* 0x00000001d24b7824 */ /* 0x000fc600000e0628 */
[----:B------:R-:W-:Y:S01]  /*8d30*/  STL.64 [R1+0x530], R182 ;  /* 0x000530b601007387 */ /* 0x000fe20000100a00 */
[----:B------:R-:W-:Y:S02]  /*8d40*/  LOP3.LUT R128, R128, 0x1, RZ, 0xc0, !PT ;  /* 0x0000000180807812 */ /* 0x000fe400078ec0ff */
[----:B------:R-:W-:Y:S01]  /*8d50*/  LOP3.LUT R116, R166, R116, RZ, 0x3c, !PT ;  /* 0x00000074a6747212 */ /* 0x000fe200078e3cff */
[----:B------:R-:W-:Y:S01]  /*8d60*/  STL.64 [R1+0x5e0], R166 ;  /* 0x0005e0a601007387 */ /* 0x000fe20000100a00 */
[----:B-1----:R-:W-:Y:S02]  /*8d70*/  IMAD.MOV.U32 R4, RZ, RZ, R224 ;  /* 0x000000ffff047224 */ /* 0x002fe400078e00e0 */
[----:B------:R-:W-:Y:S02]  /*8d80*/  IMAD.MOV.U32 R5, RZ, RZ, R153 ;  /* 0x000000ffff057224 */ /* 0x000fe400078e0099 */
[----:B------:R-:W-:Y:S02]  /*8d90*/  IMAD.MOV.U32 R6, RZ, RZ, R145 ;  /* 0x000000ffff067224 */ /* 0x000fe400078e0091 */
[----:B------:R-:W-:-:S05]  /*8da0*/  IMAD.MOV.U32 R7, RZ, RZ, R141 ;  /* 0x000000ffff077224 */ /* 0x000fca00078e008d */
[----:B------:R1:W-:Y:S02]  /*8db0*/  STL.128 [R1+0x3f0], R4 ;  /* 0x0003f00401007387 */ /* 0x0003e40000100c00 */
[C---:B-1----:R-:W-:Y:S01]  /*8dc0*/  IMAD.SHL.U32 R7, R27.reuse, 0x2, RZ ;  /* 0x000000021b077824 */ /* 0x042fe200078e00ff */
[----:B------:R-:W-:-:S04]  /*8dd0*/  IADD3 R4, P0, PT, R27, R61, RZ ;  /* 0x0000003d1b047210 */ /* 0x000fc80007f1e0ff */
[----:B------:R-:W-:Y:S01]  /*8de0*/  LOP3.LUT R7, R7, 0xfffffffe, RZ, 0xc0, !PT ;  /* 0xfffffffe07077812 */ /* 0x000fe200078ec0ff */
[----:B------:R-:W-:Y:S01]  /*8df0*/  IMAD.X R5, R13, 0x1, R64, P0 ;  /* 0x000000010d057824 */ /* 0x000fe200000e0640 */
[----:B------:R-:W-:-:S03]  /*8e00*/  IADD3 R6, P0, PT, R119, R60, RZ ;  /* 0x0000003c77067210 */ /* 0x000fc60007f1e0ff */
[----:B------:R-:W-:-:S04]  /*8e10*/  IMAD.WIDE.U32 R146, R61, R7, R4 ;  /* 0x000000073d927225 */ /* 0x000fc800078e0004 */
[----:B------:R-:W-:Y:S02]  /*8e20*/  IMAD.X R7, R99, 0x1, R49, P0 ;  /* 0x0000000163077824 */ /* 0x000fe400000e0631 */
[----:B------:R-:W-:Y:S01]  /*8e30*/  IMAD.WIDE.U32 R180, R60, R14, R6 ;  /* 0x0000000e3cb47225 */ /* 0x000fe200078e0006 */
[----:B------:R-:W-:Y:S02]  /*8e40*/  LOP3.LUT R6, R39, 0x1, RZ, 0xc0, !PT ;  /* 0x0000000127067812 */ /* 0x000fe400078ec0ff */
[----:B------:R-:W-:Y:S02]  /*8e50*/  LOP3.LUT R4, R230, R219, RZ, 0x3c, !PT ;  /* 0x000000dbe6047212 */ /* 0x000fe400078e3cff */
[----:B------:R-:W-:Y:S01]  /*8e60*/  LOP3.LUT R5, R138, R232, RZ, 0x3c, !PT ;  /* 0x000000e88a057212 */ /* 0x000fe200078e3cff */
[----:B------:R-:W-:-:S03]  /*8e70*/  IMAD R6, R6, R77, RZ ;  /* 0x0000004d06067224 */ /* 0x000fc600078e02ff */
[----:B------:R-:W-:Y:S01]  /*8e80*/  SHF.L.W.U32.HI R203, R4, 0x1, R5 ;  /* 0x0000000104cb7819 */ /* 0x000fe20000010e05 */
[----:B------:R-:W-:Y:S01]  /*8e90*/  IMAD.IADD R53, R53, 0x1, R6 ;  /* 0x0000000135357824 */ /* 0x000fe200078e0206 */
[----:B------:R-:W-:Y:S01]  /*8ea0*/  SHF.L.W.U32.HI R208, R5, 0x1, R4 ;  /* 0x0000000105d07819 */ /* 0x000fe20000010e04 */
[----:B------:R-:W4:Y:S01]  /*8eb0*/  LDL.64 R6, [R1+0x400] ;  /* 0x0004000001067983 */ /* 0x000f220000100a00 */
[----:B------:R-:W-:Y:S02]  /*8ec0*/  LOP3.LUT R4, R242, R228, RZ, 0x3c, !PT ;  /* 0x000000e4f2047212 */ /* 0x000fe400078e3cff */
[----:B------:R-:W-:Y:S02]  /*8ed0*/  LOP3.LUT R5, R245, R223, RZ, 0x3c, !PT ;  /* 0x000000dff5057212 */ /* 0x000fe400078e3cff */
[----:B------:R-:W-:Y:S02]  /*8ee0*/  SHF.L.W.U32.HI R153, R92, 0x10, R41 ;  /* 0x000000105c997819 */ /* 0x000fe40000010e29 */
[----:B------:R-:W-:-:S02]  /*8ef0*/  SHF.L.W.U32.HI R152, R41, 0x10, R92 ;  /* 0x0000001029987819 */ /* 0x000fc40000010e5c */
[----:B------:R-:W-:Y:S02]  /*8f00*/  LOP3.LUT R29, R3, R29, RZ, 0x3c, !PT ;  /* 0x0000001d031d7212 */ /* 0x000fe400078e3cff */
[----:B------:R-:W-:Y:S02]  /*8f10*/  SHF.L.W.U32.HI R186, R4, 0x1, R5 ;  /* 0x0000000104ba7819 */ /* 0x000fe40000010e05 */
[----:B------:R-:W-:Y:S02]  /*8f20*/  SHF.L.W.U32.HI R201, R5, 0x1, R4 ;  /* 0x0000000105c97819 */ /* 0x000fe40000010e04 */
[----:B------:R-:W-:Y:S02]  /*8f30*/  LOP3.LUT R41, R52, R78, RZ, 0x3c, !PT ;  /* 0x0000004e34297212 */ /* 0x000fe400078e3cff */
[----:B------:R-:W-:Y:S02]  /*8f40*/  LOP3.LUT R4, R53, R77, RZ, 0x3c, !PT ;  /* 0x0000004d35047212 */ /* 0x000fe400078e3cff */
[----:B------:R-:W-:-:S02]  /*8f50*/  SHF.L.W.U32.HI R39, R55, 0x1, R29 ;  /* 0x0000000137277819 */ /* 0x000fc40000010e1d */
[----:B------:R-:W-:Y:S02]  /*8f60*/  SHF.L.W.U32.HI R40, R29, 0x1, R55 ;  /* 0x000000011d287819 */ /* 0x000fe40000010e37 */
[----:B------:R-:W-:Y:S02]  /*8f70*/  SHF.L.W.U32.HI R29, R4, 0x8, R41 ;  /* 0x00000008041d7819 */ /* 0x000fe40000010e29 */
[----:B------:R-:W-:Y:S02]  /*8f80*/  SHF.L.W.U32.HI R41, R41, 0x8, R4 ;  /* 0x0000000829297819 */ /* 0x000fe40000010e04 */
[----:B------:R-:W3:Y:S01]  /*8f90*/  LDL.64 R4, [R1+0x4d0] ;  /* 0x0004d00001047983 */ /* 0x000ee20000100a00 */
[----:B------:R-:W-:Y:S02]  /*8fa0*/  LOP3.LUT R14, R136, 0xfffffffe, RZ, 0xc0, !PT ;  /* 0xfffffffe880e7812 */ /* 0x000fe400078ec0ff */
[----:B------:R-:W-:Y:S01]  /*8fb0*/  LOP3.LUT R33, R33, 0x1, RZ, 0xc0, !PT ;  /* 0x0000000121217812 */ /* 0x000fe200078ec0ff */
[----:B------:R-:W5:Y:S02]  /*8fc0*/  LDL R136, [R1+0x94c] ;  /* 0x00094c0001887983 */ /* 0x000f640000100800 */
[----:B------:R-:W-:Y:S01]  /*8fd0*/  IMAD.WIDE.U32 R14, R66, R14, R70 ;  /* 0x0000000e420e7225 */ /* 0x000fe200078e0046 */
[----:B------:R-:W-:-:S05]  /*8fe0*/  IADD3 R70, P0, PT, R145, R101, RZ ;  /* 0x0000006591467210 */ /* 0x000fca0007f1e0ff */
[----:B------:R-:W-:Y:S01]  /*8ff0*/  IMAD.X R71, R141, 0x1, R42, P0 ;  /* 0x000000018d477824 */ /* 0x000fe200000e062a */
[----:B------:R-:W-:-:S04]  /*9000*/  SHF.L.U64.HI R42, R18, 0x1, R115 ;  /* 0x00000001122a7819 */ /* 0x000fc80000010273 */
[----:B------:R-:W-:Y:S01]  /*9010*/  LOP3.LUT R42, R42, 0x1, RZ, 0xc0, !PT ;  /* 0x000000012a2a7812 */ /* 0x000fe200078ec0ff */
[----:B------:R-:W-:Y:S01]  /*9020*/  IMAD R33, R33, R228, RZ ;  /* 0x000000e421217224 */ /* 0x000fe200078e02ff */
[----:B------:R-:W-:-:S03]  /*9030*/  LOP3.LUT R130, R246, R121, R111, 0x96, !PT ;  /* 0x00000079f6827212 */ /* 0x000fc600078e966f */
[----:B------:R-:W-:Y:S01]  /*9040*/  IMAD.IADD R25, R25, 0x1, R33 ;  /* 0x0000000119197824 */ /* 0x000fe200078e0221 */
[----:B------:R-:W-:-:S04]  /*9050*/  SHF.L.U64.HI R121, R12, 0x1, R121 ;  /* 0x000000010c797819 */ /* 0x000fc80000010279 */
[----:B------:R-:W-:Y:S02]  /*9060*/  LOP3.LUT R121, R121, 0x1, RZ, 0xc0, !PT ;  /* 0x0000000179797812 */ /* 0x000fe400078ec0ff */
[----:B------:R-:W-:Y:S02]  /*9070*/  LOP3.LUT R33, R134, 0xfffffffe, RZ, 0xc0, !PT ;  /* 0xfffffffe86217812 */ /* 0x000fe400078ec0ff */
[----:B------:R-:W5:Y:S01]  /*9080*/  LDL.64 R134, [R1+0x5f8] ;  /* 0x0005f80001867983 */ /* 0x000f620000100a00 */
[----:B----4-:R-:W-:Y:S01]  /*9090*/  IMAD.MOV.U32 R7, RZ, RZ, R187 ;  /* 0x000000ffff077224 */ /* 0x010fe200078e00bb */
[C---:B---3--:R-:W-:Y:S01]  /*90a0*/  IADD3 R54, P0, PT, R4.reuse, R6, RZ ;  /* 0x0000000604367210 */ /* 0x048fe20007f1e0ff */
[----:B------:R-:W-:-:S04]  /*90b0*/  IMAD.SHL.U32 R4, R4, 0x2, RZ ;  /* 0x0000000204047824 */ /* 0x000fc800078e00ff */
[----:B------:R-:W-:Y:S01]  /*90c0*/  IMAD.X R55, R191, 0x1, R144, P0 ;  /* 0x00000001bf377824 */ /* 0x000fe200000e0690 */
[----:B------:R-:W-:Y:S01]  /*90d0*/  LOP3.LUT R4, R4, 0xfffffffe, RZ, 0xc0, !PT ;  /* 0xfffffffe04047812 */ /* 0x000fe200078ec0ff */
[----:B------:R-:W-:-:S04]  /*90e0*/  IMAD.MOV.U32 R5, RZ, RZ, R222 ;  /* 0x000000ffff057224 */ /* 0x000fc800078e00de */
[----:B------:R-:W-:-:S04]  /*90f0*/  IMAD.WIDE.U32 R54, R4, R6, R54 ;  /* 0x0000000604367225 */ /* 0x000fc800078e0036 */
[----:B------:R-:W-:Y:S02]  /*9100*/  IMAD.MOV.U32 R6, RZ, RZ, R178 ;  /* 0x000000ffff067224 */ /* 0x000fe400078e00b2 */
[----:B------:R-:W-:Y:S02]  /*9110*/  IMAD.MOV.U32 R4, RZ, RZ, R132 ;  /* 0x000000ffff047224 */ /* 0x000fe400078e0084 */
[----:B--2---:R-:W-:-:S03]  /*9120*/  IMAD R132, R56, R42, R143 ;  /* 0x0000002a38847224 */ /* 0x004fc600078e028f */
[----:B------:R5:W-:Y:S01]  /*9130*/  STL.128 [R1+0x290], R4 ;  /* 0x0002900401007387 */ /* 0x000be20000100c00 */
[----:B------:R-:W-:Y:S02]  /*9140*/  IMAD R187, R72, R121, R247 ;  /* 0x0000007948bb7224 */ /* 0x000fe400078e02f7 */
[----:B-----5:R-:W-:Y:S02]  /*9150*/  IMAD.MOV.U32 R6, RZ, RZ, R108 ;  /* 0x000000ffff067224 */ /* 0x020fe400078e006c */
[----:B------:R-:W-:Y:S02]  /*9160*/  IMAD.MOV.U32 R7, RZ, RZ, R168 ;  /* 0x000000ffff077224 */ /* 0x000fe400078e00a8 */
[----:B------:R-:W-:Y:S02]  /*9170*/  IMAD.MOV.U32 R4, RZ, RZ, R142 ;  /* 0x000000ffff047224 */ /* 0x000fe400078e008e */
[----:B------:R-:W-:-:S05]  /*9180*/  IMAD.MOV.U32 R5, RZ, RZ, R132 ;  /* 0x000000ffff057224 */ /* 0x000fca00078e0084 */
[----:B------:R1:W-:Y:S02]  /*9190*/  STL.128 [R1+0x40], R4 ;  /* 0x0000400401007387 */ /* 0x0003e40000100c00 */
[----:B-1----:R-:W-:Y:S01]  /*91a0*/  LOP3.LUT R4, R25, R140, RZ, 0x3c, !PT ;  /* 0x0000008c19047212 */ /* 0x002fe200078e3cff */
[C---:B------:R-:W-:Y:S01]  /*91b0*/  IMAD.SHL.U32 R6, R233.reuse, 0x2, RZ ;  /* 0x00000002e9067824 */ /* 0x040fe200078e00ff */
[C---:B------:R-:W-:Y:S02]  /*91c0*/  SHF.L.U64.HI R7, R233.reuse, 0x1, R244 ;  /* 0x00000001e9077819 */ /* 0x040fe400000102f4 */
[----:B------:R-:W-:Y:S02]  /*91d0*/  LOP3.LUT R5, R24, R157, RZ, 0x3c, !PT ;  /* 0x0000009d18057212 */ /* 0x000fe400078e3cff */
[----:B------:R-:W-:Y:S02]  /*91e0*/  IADD3 R108, P0, PT, R233, R4, RZ ;  /* 0x00000004e96c7210 */ /* 0x000fe40007f1e0ff */
[----:B------:R-:W-:-:S02]  /*91f0*/  LOP3.LUT R7, R7, 0x1, RZ, 0xc0, !PT ;  /* 0x0000000107077812 */ /* 0x000fc400078ec0ff */
[----:B------:R-:W-:Y:S01]  /*9200*/  LOP3.LUT R6, R6, 0xfffffffe, RZ, 0xc0, !PT ;  /* 0xfffffffe06067812 */ /* 0x000fe200078ec0ff */
[----:B------:R-:W-:Y:S01]  /*9210*/  IMAD.X R109, R244, 0x1, R5, P0 ;  /* 0x00000001f46d7824 */ /* 0x000fe200000e0605 */
[----:B------:R-:W-:Y:S02]  /*9220*/  LOP3.LUT R5, R131, 0x1, RZ, 0xc0, !PT ;  /* 0x0000000183057812 */ /* 0x000fe400078ec0ff */
[----:B------:R-:W-:Y:S01]  /*9230*/  LOP3.LUT R131, R187, R12, R81, 0x96, !PT ;  /* 0x0000000cbb837212 */ /* 0x000fe200078e9651 */
[-C--:B------:R-:W-:Y:S02]  /*9240*/  IMAD R81, R7, R4.reuse, RZ ;  /* 0x0000000407517224 */ /* 0x080fe400078e02ff */
[----:B------:R-:W-:Y:S02]  /*9250*/  IMAD.WIDE.U32 R108, R6, R4, R108 ;  /* 0x00000004066c7225 */ /* 0x000fe400078e006c */
[----:B------:R-:W2:Y:S01]  /*9260*/  LDL.64 R6, [R1+0x4b8] ;  /* 0x0004b80001067983 */ /* 0x000ea20000100a00 */
[----:B------:R-:W-:Y:S01]  /*9270*/  LOP3.LUT R84, R222, R84, RZ, 0x3c, !PT ;  /* 0x00000054de547212 */ /* 0x000fe200078e3cff */
[----:B------:R-:W-:Y:S01]  /*9280*/  IMAD R218, R215, R5, R151 ;  /* 0x00000005d7da7224 */ /* 0x000fe200078e0297 */
[----:B------:R-:W-:-:S02]  /*9290*/  LOP3.LUT R4, R142, R115, RZ, 0x3c, !PT ;  /* 0x000000738e047212 */ /* 0x000fc400078e3cff */
[----:B------:R-:W-:Y:S01]  /*92a0*/  LOP3.LUT R5, R132, R18, RZ, 0x3c, !PT ;  /* 0x0000001284057212 */ /* 0x000fe200078e3cff */
[----:B------:R-:W-:Y:S01]  /*92b0*/  IMAD.SHL.U32 R111, R32, 0x2, RZ ;  /* 0x00000002206f7824 */ /* 0x000fe200078e00ff */
[----:B------:R-:W-:Y:S02]  /*92c0*/  IADD3 R12, P1, PT, R152, R32, RZ ;  /* 0x00000020980c7210 */ /* 0x000fe40007f3e0ff */
[----:B------:R-:W-:Y:S02]  /*92d0*/  SHF.L.W.U32.HI R154, R5, 0x10, R4 ;  /* 0x00000010059a7819 */ /* 0x000fe40000010e04 */
[----:B------:R-:W-:Y:S01]  /*92e0*/  SHF.L.W.U32.HI R236, R4, 0x10, R5 ;  /* 0x0000001004ec7819 */ /* 0x000fe20000010e05 */
[----:B------:R-:W-:-:S05]  /*92f0*/  IMAD.SHL.U32 R42, R230, 0x2, RZ ;  /* 0x00000002e62a7824 */ /* 0x000fca00078e00ff */
[----:B------:R-:W-:Y:S02]  /*9300*/  LOP3.LUT R42, R42, 0xfffffffe, RZ, 0xc0, !PT ;  /* 0xfffffffe2a2a7812 */ /* 0x000fe400078ec0ff */
[----:B--2---:R-:W-:-:S04]  /*9310*/  LOP3.LUT R89, R6, R89, RZ, 0x3c, !PT ;  /* 0x0000005906597212 */ /* 0x004fc800078e3cff */
[----:B------:R-:W-:Y:S02]  /*9320*/  SHF.L.W.U32.HI R227, R89, 0x1, R84 ;  /* 0x0000000159e37819 */ /* 0x000fe40000010e54 */
[----:B------:R-:W-:Y:S01]  /*9330*/  SHF.L.W.U32.HI R225, R84, 0x1, R89 ;  /* 0x0000000154e17819 */ /* 0x000fe20000010e59 */
[----:B------:R-:W-:Y:S01]  /*9340*/  IMAD.X R89, R112, 0x1, R3, P4 ;  /* 0x0000000170597824 */ /* 0x000fe200020e0603 */
[----:B------:R-:W-:Y:S01]  /*9350*/  SHF.L.U64.HI R3, R32, 0x1, R102 ;  /* 0x0000000120037819 */ /* 0x000fe20000010266 */
[----:B------:R-:W-:Y:S01]  /*9360*/  IMAD.WIDE.U32 R32, R113, R33, R88 ;  /* 0x0000002171207225 */ /* 0x000fe200078e0058 */
[----:B------:R-:W-:Y:S02]  /*9370*/  LOP3.LUT R6, R150, R233, RZ, 0x3c, !PT ;  /* 0x000000e996067212 */ /* 0x000fe400078e3cff */
[----:B------:R-:W-:Y:S01]  /*9380*/  LOP3.LUT R7, R218, R244, RZ, 0x3c, !PT ;  /* 0x000000f4da077212 */ /* 0x000fe200078e3cff */
[----:B------:R-:W-:Y:S01]  /*9390*/  IMAD.SHL.U32 R89, R16, 0x2, RZ ;  /* 0x0000000210597824 */ /* 0x000fe200078e00ff */
[----:B------:R-:W-:Y:S01]  /*93a0*/  IADD3 R4, P4, PT, R59, R16, RZ ;  /* 0x000000103b047210 */ /* 0x000fe20007f9e0ff */
[----:B------:R-:W-:Y:S01]  /*93b0*/  IMAD.SHL.U32 R88, R118, 0x2, RZ ;  /* 0x0000000276587824 */ /* 0x000fe200078e00ff */
[----:B------:R-:W-:-:S02]  /*93c0*/  SHF.L.W.U32.HI R133, R6, 0x1, R7 ;  /* 0x0000000106857819 */ /* 0x000fc40000010e07 */
[----:B------:R-:W-:Y:S01]  /*93d0*/  SHF.L.W.U32.HI R168, R7, 0x1, R6 ;  /* 0x0000000107a87819 */ /* 0x000fe20000010e06 */
[----:B------:R-:W-:Y:S01]  /*93e0*/  IMAD.X R5, R58, 0x1, R48, P4 ;  /* 0x000000013a057824 */ /* 0x000fe200020e0630 */
[----:B------:R-:W-:Y:S02]  /*93f0*/  LOP3.LUT R89, R89, 0xfffffffe, RZ, 0xc0, !PT ;  /* 0xfffffffe59597812 */ /* 0x000fe400078ec0ff */
[----:B------:R-:W-:Y:S02]  /*9400*/  IADD3 R6, P5, PT, R230, R242, RZ ;  /* 0x000000f2e6067210 */ /* 0x000fe40007fbe0ff */
[----:B------:R-:W-:Y:S01]  /*9410*/  LOP3.LUT R88, R88, 0xfffffffe, RZ, 0xc0, !PT ;  /* 0xfffffffe58587812 */ /* 0x000fe200078ec0ff */
[----:B------:R-:W-:-:S04]  /*9420*/  IMAD.WIDE.U32 R4, R59, R89, R4 ;  /* 0x000000593b047225 */ /* 0x000fc800078e0004 */
[----:B------:R-:W-:Y:S01]  /*9430*/  IMAD.X R7, R245, 0x1, R138, P5 ;  /* 0x00000001f5077824 */ /* 0x000fe200028e068a */
[----:B------:R1:W-:Y:S01]  /*9440*/  STL.64 [R1+0x6b0], R4 ;  /* 0x0006b00401007387 */ /* 0x0003e20000100a00 */
[----:B------:R-:W-:-:S04]  /*9450*/  IMAD.WIDE.U32 R230, R199, R88, R74 ;  /* 0x00000058c7e67225 */ /* 0x000fc800078e004a */
[----:B------:R-:W-:-:S04]  /*9460*/  IMAD.WIDE.U32 R74, R42, R242, R6 ;  /* 0x000000f22a4a7225 */ /* 0x000fc800078e0006 */
[----:B------:R-:W-:Y:S02]  /*9470*/  IMAD.MOV.U32 R6, RZ, RZ, R208 ;  /* 0x000000ffff067224 */ /* 0x000fe400078e00d0 */
[----:B------:R-:W-:Y:S02]  /*9480*/  IMAD.MOV.U32 R7, RZ, RZ, R203 ;  /* 0x000000ffff077224 */ /* 0x000fe400078e00cb */
[----:B-1----:R-:W-:Y:S02]  /*9490*/  IMAD.MOV.U32 R4, RZ, RZ, R216 ;  /* 0x000000ffff047224 */ /* 0x002fe400078e00d8 */
[----:B------:R-:W-:Y:S01]  /*94a0*/  IMAD.MOV.U32 R5, RZ, RZ, R235 ;  /* 0x000000ffff057224 */ /* 0x000fe200078e00eb */
[----:B------:R-:W-:-:S04]  /*94b0*/  SHF.L.U64.HI R42, R63, 0x1, R123 ;  /* 0x000000013f2a7819 */ /* 0x000fc8000001027b */
[----:B------:R1:W-:Y:S01]  /*94c0*/  STL.128 [R1+0x180], R4 ;  /* 0x0001800401007387 */ /* 0x0003e20000100c00 */
[----:B------:R-:W-:Y:S02]  /*94d0*/  LOP3.LUT R42, R42, 0x1, RZ, 0xc0, !PT ;  /* 0x000000012a2a7812 */ /* 0x000fe400078ec0ff */
[----:B------:R-:W-:-:S03]  /*94e0*/  SHF.L.U64.HI R88, R193, 0x1, R237 ;  /* 0x00000001c1587819 */ /* 0x000fc600000102ed */
[----:B------:R-:W-:Y:S02]  /*94f0*/  IMAD R193, R91, R42, R251 ;  /* 0x0000002a5bc17224 */ /* 0x000fe400078e02fb */
[----:B-1----:R-:W-:Y:S02]  /*9500*/  IMAD.MOV.U32 R4, RZ, RZ, R190 ;  /* 0x000000ffff047224 */ /* 0x002fe400078e00be */
[----:B------:R-:W-:Y:S02]  /*9510*/  IMAD.MOV.U32 R5, RZ, RZ, R156 ;  /* 0x000000ffff057224 */ /* 0x000fe400078e009c */
[----:B------:R-:W-:Y:S02]  /*9520*/  IMAD.MOV.U32 R6, RZ, RZ, R152 ;  /* 0x000000ffff067224 */ /* 0x000fe400078e0098 */
[----:B------:R-:W-:-:S05]  /*9530*/  IMAD.MOV.U32 R7, RZ, RZ, R153 ;  /* 0x000000ffff077224 */ /* 0x000fca00078e0099 */
[----:B------:R1:W-:Y:S01]  /*9540*/  STL.128 [R1+0x350], R4 ;  /* 0x0003500401007387 */ /* 0x0003e20000100c00 */
[----:B------:R-:W-:Y:S01]  /*9550*/  LOP3.LUT R88, R88, 0x1, RZ, 0xc0, !PT ;  /* 0x0000000158587812 */ /* 0x000fe200078ec0ff */
[----:B------:R-:W-:-:S04]  /*9560*/  IMAD R237, R224, R129, R135 ;  /* 0x00000081e0ed7224 */ /* 0x000fc800078e0287 */
[----:B------:R-:W-:Y:S01]  /*9570*/  IMAD R42, R88, R207, RZ ;  /* 0x000000cf582a7224 */ /* 0x000fe200078e02ff */
[----:B------:R-:W-:Y:S01]  /*9580*/  SHF.L.U64.HI R118, R220, 0x1, R213 ;  /* 0x00000001dc767819 */ /* 0x000fe200000102d5 */
[----:B------:R-:W2:Y:S01]  /*9590*/  LDL.64 R88, [R1+0x478] ;  /* 0x0004780001587983 */ /* 0x000ea20000100a00 */
[----:B-1----:R-:W-:Y:S02]  /*95a0*/  IMAD.MOV.U32 R4, RZ, RZ, R137 ;  /* 0x000000ffff047224 */ /* 0x002fe400078e0089 */
[----:B------:R-:W-:Y:S02]  /*95b0*/  IMAD.MOV.U32 R5, RZ, RZ, R136 ;  /* 0x000000ffff057224 */ /* 0x000fe400078e0088 */
[----:B------:R-:W-:Y:S02]  /*95c0*/  IMAD.MOV.U32 R6, RZ, RZ, R201 ;  /* 0x000000ffff067224 */ /* 0x000fe400078e00c9 */
[----:B------:R-:W-:-:S05]  /*95d0*/  IMAD.MOV.U32 R7, RZ, RZ, R186 ;  /* 0x000000ffff077224 */ /* 0x000fca00078e00ba */
[----:B------:R1:W-:Y:S01]  /*95e0*/  STL.128 [R1+0x1a0], R4 ;  /* 0x0001a00401007387 */ /* 0x0003e20000100c00 */
[----:B------:R-:W-:Y:S02]  /*95f0*/  IMAD.IADD R42, R35, 0x1, R42 ;  /* 0x00000001232a7824 */ /* 0x000fe400078e022a */
[----:B-1----:R-:W-:Y:S02]  /*9600*/  IMAD.MOV.U32 R4, RZ, RZ, R228 ;  /* 0x000000ffff047224 */ /* 0x002fe400078e00e4 */
[----:B------:R-:W-:Y:S02]  /*9610*/  IMAD.MOV.U32 R5, RZ, RZ, R223 ;  /* 0x000000ffff057224 */ /* 0x000fe400078e00df */
[----:B------:R-:W-:Y:S02]  /*9620*/  IMAD.MOV.U32 R6, RZ, RZ, R250 ;  /* 0x000000ffff067224 */ /* 0x000fe400078e00fa */
[----:B------:R-:W-:-:S05]  /*9630*/  IMAD.MOV.U32 R7, RZ, RZ, R193 ;  /* 0x000000ffff077224 */ /* 0x000fca00078e00c1 */
[----:B------:R1:W-:Y:S01]  /*9640*/  STL.128 [R1+0xa0], R4 ;  /* 0x0000a00401007387 */ /* 0x0003e20000100c00 */
[----:B------:R-:W-:Y:S02]  /*9650*/  IMAD.SHL.U32 R35, R220, 0x2, RZ ;  /* 0x00000002dc237824 */ /* 0x000fe400078e00ff */
[----:B-1----:R-:W-:Y:S02]  /*9660*/  IMAD.MOV.U32 R4, RZ, RZ, R194 ;  /* 0x000000ffff047224 */ /* 0x002fe400078e00c2 */
[----:B------:R-:W-:Y:S02]  /*9670*/  IMAD.MOV.U32 R5, RZ, RZ, R175 ;  /* 0x000000ffff057224 */ /* 0x000fe400078e00af */
[----:B------:R-:W-:Y:S02]  /*9680*/  IMAD.MOV.U32 R6, RZ, RZ, R134 ;  /* 0x000000ffff067224 */ /* 0x000fe400078e0086 */
[----:B------:R-:W-:-:S05]  /*9690*/  IMAD.MOV.U32 R7, RZ, RZ, R237 ;  /* 0x000000ffff077224 */ /* 0x000fca00078e00ed */
[----:B------:R1:W-:Y:S01]  /*96a0*/  STL.128 [R1+0x270], R4 ;  /* 0x0002700401007387 */ /* 0x0003e20000100c00 */
[----:B------:R-:W-:Y:S02]  /*96b0*/  LOP3.LUT R118, R118, 0x1, RZ, 0xc0, !PT ;  /* 0x0000000176767812 */ /* 0x000fe400078ec0ff */
[----:B------:R-:W-:Y:S02]  /*96c0*/  LOP3.LUT R35, R35, 0xfffffffe, RZ, 0xc0, !PT ;  /* 0xfffffffe23237812 */ /* 0x000fe400078ec0ff */
[----:B-1----:R-:W-:Y:S01]  /*96d0*/  LOP3.LUT R7, R42, R221, RZ, 0x3c, !PT ;  /* 0x000000dd2a077212 */ /* 0x002fe200078e3cff */
[----:B------:R-:W-:Y:S01]  /*96e0*/  IMAD.SHL.U32 R6, R2, 0x2, RZ ;  /* 0x0000000202067824 */ /* 0x000fe200078e00ff */
[----:B------:R-:W-:Y:S02]  /*96f0*/  LOP3.LUT R5, R34, R198, RZ, 0x3c, !PT ;  /* 0x000000c622057212 */ /* 0x000fe400078e3cff */
[----:B------:R-:W-:Y:S02]  /*9700*/  IADD3 R220, P5, PT, R220, R7, RZ ;  /* 0x00000007dcdc7210 */ /* 0x000fe40007fbe0ff */
[----:B------:R-:W-:-:S02]  /*9710*/  IADD3 R4, P4, PT, R51, R2, RZ ;  /* 0x0000000233047210 */ /* 0x000fc40007f9e0ff */
[----:B------:R-:W-:Y:S01]  /*9720*/  LOP3.LUT R6, R6, 0xfffffffe, RZ, 0xc0, !PT ;  /* 0xfffffffe06067812 */ /* 0x000fe200078ec0ff */
[----:B------:R-:W-:Y:S02]  /*9730*/  IMAD.X R221, R213, 0x1, R5, P5 ;  /* 0x00000001d5dd7824 */ /* 0x000fe400028e0605 */
[----:B------:R-:W-:Y:S02]  /*9740*/  IMAD.X R5, R45, 0x1, R98, P4 ;  /* 0x000000012d057824 */ /* 0x000fe400020e0662 */
[-C--:B------:R-:W-:Y:S02]  /*9750*/  IMAD R118, R118, R7.reuse, RZ ;  /* 0x0000000776767224 */ /* 0x080fe400078e02ff */
[----:B------:R-:W-:-:S04]  /*9760*/  IMAD.WIDE.U32 R220, R35, R7, R220 ;  /* 0x0000000723dc7225 */ /* 0x000fc800078e00dc */
[----:B------:R-:W-:Y:S02]  /*9770*/  IMAD.WIDE.U32 R6, R51, R6, R4 ;  /* 0x0000000633067225 */ /* 0x000fe400078e0004 */
[----:B------:R-:W3:Y:S01]  /*9780*/  LDL.64 R4, [R1+0x6a0] ;  /* 0x0006a00001047983 */ /* 0x000ee20000100a00 */
[----:B------:R-:W-:Y:S02]  /*9790*/  LOP3.LUT R123, R250, R123, RZ, 0x3c, !PT ;  /* 0x0000007bfa7b7212 */ /* 0x000fe400078e3cff */
[----:B------:R-:W-:-:S04]  /*97a0*/  LOP3.LUT R63, R193, R63, RZ, 0x3c, !PT ;  /* 0x0000003fc13f7212 */ /* 0x000fc800078e3cff */
[----:B------:R-:W-:Y:S02]  /*97b0*/  SHF.L.W.U32.HI R35, R63, 0x10, R123 ;  /* 0x000000103f237819 */ /* 0x000fe40000010e7b */
[----:B------:R-:W-:Y:S01]  /*97c0*/  SHF.L.W.U32.HI R138, R123, 0x10, R63 ;  /* 0x000000107b8a7819 */ /* 0x000fe20000010e3f */
[----:B------:R-:W-:Y:S01]  /*97d0*/  IMAD.X R63, R172, 0x1, R125, P2 ;  /* 0x00000001ac3f7824 */ /* 0x000fe200010e067d */
[----:B------:R1:W-:Y:S01]  /*97e0*/  STL.64 [R1+0x6a8], R6 ;  /* 0x0006a80601007387 */ /* 0x0003e20000100a00 */
[----:B------:R-:W-:Y:S02]  /*97f0*/  LOP3.LUT R50, R134, R50, RZ, 0x3c, !PT ;  /* 0x0000003286327212 */ /* 0x000fe400078e3cff */
[----:B------:R-:W-:Y:S01]  /*9800*/  LOP3.LUT R0, R237, R0, RZ, 0x3c, !PT ;  /* 0x00000000ed007212 */ /* 0x000fe200078e3cff */
[----:B------:R4:W-:Y:S01]  /*9810*/  STL [R1+0x820], R35 ;  /* 0x0008202301007387 */ /* 0x0009e20000100800 */
[----:B-1----:R-:W-:Y:S01]  /*9820*/  IMAD.WIDE.U32 R6, R139, R127, R62 ;  /* 0x0000007f8b067225 */ /* 0x002fe200078e003e */
[----:B------:R-:W-:-:S03]  /*9830*/  SHF.L.U64.HI R62, R206, 0x1, R248 ;  /* 0x00000001ce3e7819 */ /* 0x000fc600000102f8 */
[----:B----4-:R-:W-:Y:S01]  /*9840*/  IMAD.IADD R35, R87, 0x1, R126 ;  /* 0x0000000157237824 */ /* 0x010fe200078e027e */
[----:B------:R1:W-:Y:S01]  /*9850*/  STL.64 [R1+0x5d8], R6 ;  /* 0x0005d80601007387 */ /* 0x0003e20000100a00 */
[----:B------:R-:W-:Y:S02]  /*9860*/  SHF.L.W.U32.HI R224, R50, 0x1, R0 ;  /* 0x0000000132e07819 */ /* 0x000fe40000010e00 */
[----:B------:R-:W-:Y:S01]  /*9870*/  SHF.L.W.U32.HI R213, R0, 0x1, R50 ;  /* 0x0000000100d57819 */ /* 0x000fe20000010e32 */
[----:B------:R-:W-:Y:S01]  /*9880*/  IMAD R206, R155, R124, R183 ;  /* 0x0000007c9bce7224 */ /* 0x000fe200078e02b7 */
[----:B------:R-:W-:Y:S02]  /*9890*/  LOP3.LUT R62, R62, 0x1, RZ, 0xc0, !PT ;  /* 0x000000013e3e7812 */ /* 0x000fe400078ec0ff */
[----:B-1----:R-:W-:-:S04]  /*98a0*/  SHF.L.U64.HI R6, R27, 0x1, R13 ;  /* 0x000000011b067819 */ /* 0x002fc8000001020d */
[----:B------:R-:W-:Y:S01]  /*98b0*/  LOP3.LUT R6, R6, 0x1, RZ, 0xc0, !PT ;  /* 0x0000000106067812 */ /* 0x000fe200078ec0ff */
[----:B------:R-:W-:Y:S02]  /*98c0*/  IMAD.MOV.U32 R7, RZ, RZ, R206 ;  /* 0x000000ffff077224 */ /* 0x000fe400078e00ce */
[----:B------:R-:W-:Y:S02]  /*98d0*/  IMAD R62, R62, R149, RZ ;  /* 0x000000953e3e7224 */ /* 0x000fe400078e02ff */
[----:B------:R-:W-:Y:S02]  /*98e0*/  IMAD R124, R61, R6, R147 ;  /* 0x000000063d7c7224 */ /* 0x000fe400078e0293 */
[----:B------:R-:W-:Y:S02]  /*98f0*/  IMAD.MOV.U32 R6, RZ, RZ, R182 ;  /* 0x000000ffff067224 */ /* 0x000fe400078e00b6 */
[----:B------:R-:W-:Y:S01]  /*9900*/  IMAD.SHL.U32 R101, R101, 0x2, RZ ;  /* 0x0000000265657824 */ /* 0x000fe200078e00ff */
[----:B------:R-:W-:Y:S01]  /*9910*/  SHF.L.U64.HI R63, R119, 0x1, R99 ;  /* 0x00000001773f7819 */ /* 0x000fe20000010263 */
[----:B------:R-:W-:-:S03]  /*9920*/  IMAD.IADD R31, R31, 0x1, R62 ;  /* 0x000000011f1f7824 */ /* 0x000fc600078e023e */
[----:B------:R-:W-:Y:S02]  /*9930*/  LOP3.LUT R101, R101, 0xfffffffe, RZ, 0xc0, !PT ;  /* 0xfffffffe65657812 */ /* 0x000fe400078ec0ff */
[----:B------:R-:W-:Y:S02]  /*9940*/  LOP3.LUT R63, R63, 0x1, RZ, 0xc0, !PT ;  /* 0x000000013f3f7812 */ /* 0x000fe400078ec0ff */
[----:B------:R-:W-:Y:S02]  /*9950*/  LOP3.LUT R62, R31, R172, RZ, 0x3c, !PT ;  /* 0x000000ac1f3e7212 */ /* 0x000fe400078e3cff */
[----:B------:R-:W-:Y:S02]  /*9960*/  SHF.L.W.U32.HI R148, R131, 0x10, R130 ;  /* 0x0000001083947819 */ /* 0x000fe40000010e82 */
[----:B------:R-:W-:Y:S01]  /*9970*/  SHF.L.W.U32.HI R143, R130, 0x10, R131 ;  /* 0x00000010828f7819 */ /* 0x000fe20000010e83 */
[----:B------:R-:W-:Y:S01]  /*9980*/  IMAD.WIDE.U32 R130, R145, R101, R70 ;  /* 0x0000006591827225 */ /* 0x000fe200078e0046 */
[----:B------:R-:W-:-:S02]  /*9990*/  LOP3.LUT R70, R30, R139, RZ, 0x3c, !PT ;  /* 0x0000008b1e467212 */ /* 0x000fc400078e3cff */
[----:B------:R-:W-:Y:S01]  /*99a0*/  LOP3.LUT R100, R206, R100, RZ, 0x3c, !PT ;  /* 0x00000064ce647212 */ /* 0x000fe200078e3cff */
[----:B------:R-:W-:-:S03]  /*99b0*/  IMAD R126, R60, R63, R181 ;  /* 0x0000003f3c7e7224 */ /* 0x000fc600078e02b5 */
[----:B------:R-:W-:Y:S02]  /*99c0*/  SHF.L.W.U32.HI R183, R97, 0x1, R100 ;  /* 0x0000000161b77819 */ /* 0x000fe40000010e64 */
[----:B------:R-:W-:Y:S01]  /*99d0*/  SHF.L.W.U32.HI R182, R100, 0x1, R97 ;  /* 0x0000000164b67819 */ /* 0x000fe20000010e61 */
[----:B------:R-:W-:Y:S02]  /*99e0*/  IMAD R141, R198, R128, R167 ;  /* 0x00000080c68d7224 */ /* 0x000fe400078e02a7 */
[----:B------:R-:W4:Y:S01]  /*99f0*/  LDL.64 R128, [R1+0x6b0] ;  /* 0x0006b00001807983 */ /* 0x000f220000100a00 */
[----:B------:R-:W-:-:S03]  /*9a00*/  LOP3.LUT R99, R180, R99, RZ, 0x3c, !PT ;  /* 0x00000063b4637212 */ /* 0x000fc600078e3cff */
[----:B------:R-:W-:Y:S01]  /*9a10*/  STL.64 [R1+0x470], R180 ;  /* 0x000470b401007387 */ /* 0x000fe20000100a00 */
[----:B------:R-:W-:Y:S02]  /*9a20*/  LOP3.LUT R119, R126, R119, RZ, 0x3c, !PT ;  /* 0x000000777e777212 */ /* 0x000fe400078e3cff */
[----:B------:R-:W-:Y:S02]  /*9a30*/  SHF.L.U64.HI R97, R115, 0x1, R18 ;  /* 0x0000000173617819 */ /* 0x000fe40000010212 */
[----:B------:R-:W-:Y:S02]  /*9a40*/  SHF.L.W.U32.HI R127, R99, 0x10, R119 ;  /* 0x00000010637f7819 */ /* 0x000fe40000010e77 */
[----:B---3--:R-:W-:Y:S02]  /*9a50*/  LOP3.LUT R50, R86, UR9, R4, 0x96, !PT ;  /* 0x0000000956327c12 */ /* 0x008fe4000f8e9604 */
[----:B------:R-:W-:Y:S01]  /*9a60*/  LOP3.LUT R4, R35, UR14, R252, 0x96, !PT ;  /* 0x0000000e23047c12 */ /* 0x000fe2000f8e96fc */
[----:B------:R-:W-:-:S03]  /*9a70*/  IMAD.MOV.U32 R5, RZ, RZ, R212 ;  /* 0x000000ffff057224 */ /* 0x000fc600078e00d4 */
[----:B------:R-:W-:Y:S02]  /*9a80*/  SHF.L.W.U32.HI R0, R4, 0x8, R50 ;  /* 0x0000000804007819 */ /* 0x000fe40000010e32 */
[----:B------:R-:W-:Y:S01]  /*9a90*/  SHF.L.W.U32.HI R50, R50, 0x8, R4 ;  /* 0x0000000832327819 */ /* 0x000fe20000010e04 */
[----:B--2---:R-:W-:-:S05]  /*9aa0*/  IMAD.MOV.U32 R4, RZ, RZ, R88 ;  /* 0x000000ffff047224 */ /* 0x004fca00078e0058 */
[----:B------:R1:W-:Y:S01]  /*9ab0*/  STL.128 [R1+0x210], R4 ;  /* 0x0002100401007387 */ /* 0x0003e20000100c00 */
[----:B------:R-:W-:Y:S01]  /*9ac0*/  IADD3 R88, P2, PT, R215, R62, RZ ;  /* 0x0000003ed7587210 */ /* 0x000fe20007f5e0ff */
[----:B-1----:R-:W-:Y:S02]  /*9ad0*/  IMAD.MOV.U32 R4, RZ, RZ, R233 ;  /* 0x000000ffff047224 */ /* 0x002fe400078e00e9 */
[----:B------:R-:W-:Y:S02]  /*9ae0*/  IMAD.MOV.U32 R5, RZ, RZ, R244 ;  /* 0x000000ffff057224 */ /* 0x000fe400078e00f4 */
[----:B------:R-:W-:Y:S02]  /*9af0*/  IMAD.MOV.U32 R6, RZ, RZ, R146 ;  /* 0x000000ffff067224 */ /* 0x000fe400078e0092 */
[----:B------:R-:W-:-:S05]  /*9b00*/  IMAD.MOV.U32 R7, RZ, RZ, R124 ;  /* 0x000000ffff077224 */ /* 0x000fca00078e007c */
[----:B------:R1:W-:Y:S01]  /*9b10*/  STL.128 [R1+0xc0], R4 ;  /* 0x0000c00401007387 */ /* 0x0003e20000100c00 */
[----:B------:R-:W-:Y:S01]  /*9b20*/  IMAD.X R89, R211, 0x1, R70, P2 ;  /* 0x00000001d3597824 */ /* 0x000fe200010e0646 */
[----:B------:R-:W-:Y:S01]  /*9b30*/  IADD3 R100, P2, PT, R236, R115, RZ ;  /* 0x00000073ec647210 */ /* 0x000fe20007f5e0ff */
[----:B-1----:R-:W-:Y:S02]  /*9b40*/  IMAD.MOV.U32 R4, RZ, RZ, R197 ;  /* 0x000000ffff047224 */ /* 0x002fe400078e00c5 */
[----:B------:R-:W-:Y:S02]  /*9b50*/  IMAD.MOV.U32 R5, RZ, RZ, R196 ;  /* 0x000000ffff057224 */ /* 0x000fe400078e00c4 */
[----:B------:R-:W-:Y:S02]  /*9b60*/  IMAD.MOV.U32 R6, RZ, RZ, R168 ;  /* 0x000000ffff067224 */ /* 0x000fe400078e00a8 */
[----:B------:R-:W-:-:S05]  /*9b70*/  IMAD.MOV.U32 R7, RZ, RZ, R133 ;  /* 0x000000ffff077224 */ /* 0x000fca00078e0085 */
[----:B------:R1:W-:Y:S01]  /*9b80*/  STL.128 [R1+0x1c0], R4 ;  /* 0x0001c00401007387 */ /* 0x0003e20000100c00 */
[----:B------:R-:W-:Y:S02]  /*9b90*/  IMAD.X R101, R154, 0x1, R18, P2 ;  /* 0x000000019a657824 */ /* 0x000fe400010e0612 */
[----:B-1----:R-:W-:Y:S02]  /*9ba0*/  IMAD.MOV.U32 R4, RZ, RZ, R219 ;  /* 0x000000ffff047224 */ /* 0x002fe400078e00db */
[----:B------:R-:W-:Y:S02]  /*9bb0*/  IMAD.MOV.U32 R5, RZ, RZ, R232 ;  /* 0x000000ffff057224 */ /* 0x000fe400078e00e8 */
[----:B------:R-:W-:Y:S02]  /*9bc0*/  IMAD.MOV.U32 R6, RZ, RZ, R180 ;  /* 0x000000ffff067224 */ /* 0x000fe400078e00b4 */
[----:B------:R-:W-:-:S05]  /*9bd0*/  IMAD.MOV.U32 R7, RZ, RZ, R126 ;  /* 0x000000ffff077224 */ /* 0x000fca00078e007e */
[----:B------:R1:W-:Y:S02]  /*9be0*/  STL.128 [R1+0x80], R4 ;  /* 0x0000800401007387 */ /* 0x0003e40000100c00 */
[----:B-1----:R-:W-:Y:S01]  /*9bf0*/  IMAD.SHL.U32 R6, R20, 0x2, RZ ;  /* 0x0000000214067824 */ /* 0x002fe200078e00ff */
[----:B------:R-:W-:-:S04]  /*9c00*/  IADD3 R4, P2, PT, R44, R20, RZ ;  /* 0x000000142c047210 */ /* 0x000fc80007f5e0ff */
[----:B------:R-:W-:Y:S01]  /*9c10*/  LOP3.LUT R7, R6, 0xfffffffe, RZ, 0xc0, !PT ;  /* 0xfffffffe06077812 */ /* 0x000fe200078ec0ff */
[----:B------:R-:W-:-:S04]  /*9c20*/  IMAD.X R5, R43, 0x1, R82, P2 ;  /* 0x000000012b057824 */ /* 0x000fc800010e0652 */
[----:B------:R-:W-:Y:S01]  /*9c30*/  IMAD.WIDE.U32 R180, R44, R7, R4 ;  /* 0x000000072cb47225 */ /* 0x000fe200078e0004 */
[----:B------:R-:W-:-:S05]  /*9c40*/  IADD3 R4, P2, PT, R190, R93, RZ ;  /* 0x0000005dbe047210 */ /* 0x000fca0007f5e0ff */
[----:B------:R-:W-:Y:S01]  /*9c50*/  IMAD.X R5, R156, 0x1, R95, P2 ;  /* 0x000000019c057824 */ /* 0x000fe200010e065f */
[----:B------:R-:W-:Y:S02]  /*9c60*/  IADD3 R70, P2, PT, R83, R246, RZ ;  /* 0x000000f653467210 */ /* 0x000fe40007f5e0ff */
[----:B------:R-:W-:Y:S02]  /*9c70*/  SHF.L.W.U32.HI R219, R119, 0x10, R99 ;  /* 0x0000001077db7819 */ /* 0x000fe40000010e63 */
[----:B------:R-:W-:Y:S01]  /*9c80*/  SHF.L.U64.HI R99, R83, 0x1, R19 ;  /* 0x0000000153637819 */ /* 0x000fe20000010213 */
[----:B------:R-:W-:Y:S02]  /*9c90*/  IMAD.X R71, R19, 0x1, R187, P2 ;  /* 0x0000000113477824 */ /* 0x000fe400010e06bb */
[----:B------:R-:W2:Y:S01]  /*9ca0*/  LDL.64 R18, [R1+0x470] ;  /* 0x0004700001127983 */ /* 0x000ea20000100a00 */
[----:B------:R-:W-:Y:S02]  /*9cb0*/  LOP3.LUT R122, R141, R122, RZ, 0x3c, !PT ;  /* 0x0000007a8d7a7212 */ /* 0x000fe400078e3cff */
[----:B------:R-:W-:-:S02]  /*9cc0*/  LOP3.LUT R13, R146, R13, RZ, 0x3c, !PT ;  /* 0x0000000d920d7212 */ /* 0x000fc400078e3cff */
[----:B------:R-:W-:Y:S02]  /*9cd0*/  LOP3.LUT R27, R124, R27, RZ, 0x3c, !PT ;  /* 0x0000001b7c1b7212 */ /* 0x000fe400078e3cff */
[----:B------:R-:W-:Y:S02]  /*9ce0*/  SHF.L.W.U32.HI R142, R116, 0x1, R122 ;  /* 0x00000001748e7819 */ /* 0x000fe40000010e7a */
[----:B------:R-:W-:Y:S02]  /*9cf0*/  SHF.L.W.U32.HI R135, R122, 0x1, R116 ;  /* 0x000000017a877819 */ /* 0x000fe40000010e74 */
[----:B------:R-:W-:Y:S02]  /*9d00*/  SHF.L.W.U32.HI R122, R27, 0x10, R13 ;  /* 0x000000101b7a7819 */ /* 0x000fe40000010e0d */
[----:B------:R-:W-:Y:S01]  /*9d10*/  SHF.L.W.U32.HI R125, R13, 0x10, R27 ;  /* 0x000000100d7d7819 */ /* 0x000fe20000010e1b */
[----:B------:R-:W-:Y:S01]  /*9d20*/  IMAD.SHL.U32 R13, R93, 0x2, RZ ;  /* 0x000000025d0d7824 */ /* 0x000fe200078e00ff */
[C---:B------:R-:W-:Y:S01]  /*9d30*/  SHF.L.U64.HI R116, R215.reuse, 0x1, R211 ;  /* 0x00000001d7747819 */ /* 0x040fe200000102d3 */
[----:B------:R-:W-:Y:S01]  /*9d40*/  IMAD.SHL.U32 R63, R215, 0x2, RZ ;  /* 0x00000002d73f7824 */ /* 0x000fe200078e00ff */
[----:B------:R-:W-:Y:S01]  /*9d50*/  LOP3.LUT R120, R120, 0x1, RZ, 0xc0, !PT ;  /* 0x0000000178787812 */ /* 0x000fe200078ec0ff */
[C---:B------:R-:W-:Y:S01]  /*9d60*/  IMAD.SHL.U32 R21, R26.reuse, 0x2, RZ ;  /* 0x000000021a157824 */ /* 0x040fe200078e00ff */
[----:B------:R-:W-:-:S02]  /*9d70*/  SHF.L.U64.HI R92, R26, 0x1, R94 ;  /* 0x000000011a5c7819 */ /* 0x000fc4000001025e */
[----:B------:R-:W-:Y:S02]  /*9d80*/  LOP3.LUT R13, R13, 0xfffffffe, RZ, 0xc0, !PT ;  /* 0xfffffffe0d0d7812 */ /* 0x000fe400078ec0ff */
[----:B------:R-:W-:Y:S02]  /*9d90*/  IADD3 R26, P3, PT, R46, R26, RZ ;  /* 0x0000001a2e1a7210 */ /* 0x000fe40007f7e0ff */
[----:B------:R-:W-:Y:S02]  /*9da0*/  LOP3.LUT R116, R116, 0x1, RZ, 0xc0, !PT ;  /* 0x0000000174747812 */ /* 0x000fe400078ec0ff */
[----:B------:R-:W-:Y:S01]  /*9db0*/  LOP3.LUT R63, R63, 0xfffffffe, RZ, 0xc0, !PT ;  /* 0xfffffffe3f3f7812 */ /* 0x000fe200078ec0ff */
[----:B------:R-:W-:Y:S02]  /*9dc0*/  IMAD R6, R120, R66, RZ ;  /* 0x0000004278067224 */ /* 0x000fe400078e02ff */
[----:B------:R-:W-:Y:S01]  /*9dd0*/  IMAD.WIDE.U32 R232, R190, R13, R4 ;  /* 0x0000000dbee87225 */ /* 0x000fe200078e0004 */
[----:B------:R-:W-:-:S03]  /*9de0*/  LOP3.LUT R106, R106, 0x1, RZ, 0xc0, !PT ;  /* 0x000000016a6a7812 */ /* 0x000fc600078ec0ff */
[-C--:B------:R-:W-:Y:S02]  /*9df0*/  IMAD R116, R116, R62.reuse, RZ ;  /* 0x0000003e74747224 */ /* 0x080fe400078e02ff */
[----:B------:R-:W-:-:S04]  /*9e00*/  IMAD.WIDE.U32 R88, R63, R62, R88 ;  /* 0x0000003e3f587225 */ /* 0x000fc800078e0058 */
[----:B------:R-:W-:Y:S01]  /*9e10*/  IMAD.X R27, R67, 0x1, R94, P3 ;  /* 0x00000001431b7824 */ /* 0x000fe200018e065e */
[C---:B------:R-:W-:Y:S01]  /*9e20*/  IADD3 R62, P3, PT, R216.reuse, R137, RZ ;  /* 0x00000089d83e7210 */ /* 0x040fe20007f7e0ff */
[----:B------:R-:W-:Y:S02]  /*9e30*/  IMAD.SHL.U32 R4, R83, 0x2, RZ ;  /* 0x0000000253047824 */ /* 0x000fe400078e00ff */
[----:B------:R-:W-:Y:S02]  /*9e40*/  IMAD.SHL.U32 R5, R216, 0x2, RZ ;  /* 0x00000002d8057824 */ /* 0x000fe400078e00ff */
[----:B------:R-:W-:Y:S01]  /*9e50*/  IMAD.IADD R15, R15, 0x1, R6 ;  /* 0x000000010f0f7824 */ /* 0x000fe200078e0206 */
[----:B------:R-:W-:Y:S01]  /*9e60*/  LOP3.LUT R4, R4, 0xfffffffe, RZ, 0xc0, !PT ;  /* 0xfffffffe04047812 */ /* 0x000fe200078ec0ff */
[----:B------:R-:W-:Y:S01]  /*9e70*/  IMAD.X R63, R235, 0x1, R136, P3 ;  /* 0x00000001eb3f7824 */ /* 0x000fe200018e0688 */
[----:B------:R-:W-:Y:S01]  /*9e80*/  LOP3.LUT R5, R5, 0xfffffffe, RZ, 0xc0, !PT ;  /* 0xfffffffe05057812 */ /* 0x000fe200078ec0ff */
[----:B------:R-:W-:Y:S01]  /*9e90*/  IMAD R123, R199, R106, R231 ;  /* 0x0000006ac77b7224 */ /* 0x000fe200078e02e7 */
[----:B------:R-:W-:-:S02]  /*9ea0*/  LOP3.LUT R6, R14, R65, RZ, 0x3c, !PT ;  /* 0x000000410e067212 */ /* 0x000fc400078e3cff */
[----:B------:R-:W-:Y:S01]  /*9eb0*/  LOP3.LUT R7, R15, R66, RZ, 0x3c, !PT ;  /* 0x000000420f077212 */ /* 0x000fe200078e3cff */
[----:B------:R-:W-:Y:S01]  /*9ec0*/  IMAD.WIDE.U32 R70, R4, R246, R70 ;  /* 0x000000f604467225 */ /* 0x000fe200078e0046 */
[----:B------:R-:W-:Y:S02]  /*9ed0*/  SHF.L.U64.HI R120, R93, 0x1, R95 ;  /* 0x000000015d787819 */ /* 0x000fe4000001025f */
[----:B------:R-:W-:Y:S01]  /*9ee0*/  SHF.L.W.U32.HI R95, R7, 0x8, R6 ;  /* 0x00000008075f7819 */ /* 0x000fe20000010e06 */
[----:B------:R-:W-:Y:S01]  /*9ef0*/  IMAD.WIDE.U32 R62, R137, R5, R62 ;  /* 0x00000005893e7225 */ /* 0x000fe200078e003e */
[----:B------:R-:W-:-:S03]  /*9f00*/  SHF.L.W.U32.HI R94, R6, 0x8, R7 ;  /* 0x00000008065e7819 */ /* 0x000fc60000010e07 */
[----:B------:R-:W-:Y:S02]  /*9f10*/  IMAD.MOV.U32 R6, RZ, RZ, R166 ;  /* 0x000000ffff067224 */ /* 0x000fe400078e00a6 */
[----:B------:R-:W-:Y:S02]  /*9f20*/  IMAD.MOV.U32 R7, RZ, RZ, R141 ;  /* 0x000000ffff077224 */ /* 0x000fe400078e008d */
[----:B------:R-:W-:Y:S02]  /*9f30*/  IMAD.MOV.U32 R4, RZ, RZ, R230 ;  /* 0x000000ffff047224 */ /* 0x000fe400078e00e6 */
[----:B------:R-:W-:Y:S01]  /*9f40*/  IMAD.MOV.U32 R5, RZ, RZ, R123 ;  /* 0x000000ffff057224 */ /* 0x000fe200078e007b */
[----:B------:R-:W-:-:S04]  /*9f50*/  SHF.L.U64.HI R84, R110, 0x1, R38 ;  /* 0x000000016e547819 */ /* 0x000fc80000010226 */
[----:B------:R1:W-:Y:S01]  /*9f60*/  STL.128 [R1+0x2e0], R4 ;  /* 0x0002e00401007387 */ /* 0x0003e20000100c00 */
[----:B------:R-:W-:Y:S01]  /*9f70*/  IMAD.SHL.U32 R121, R110, 0x2, RZ ;  /* 0x000000026e797824 */ /* 0x000fe200078e00ff */
[----:B------:R-:W-:Y:S01]  /*9f80*/  IADD3 R110, P0, PT, R39, R110, RZ ;  /* 0x0000006e276e7210 */ /* 0x000fe20007f1e0ff */
[C---:B------:R-:W-:Y:S01]  /*9f90*/  IMAD.SHL.U32 R87, R36.reuse, 0x2, RZ ;  /* 0x0000000224577824 */ /* 0x040fe200078e00ff */
[----:B------:R-:W-:Y:S01]  /*9fa0*/  SHF.L.U64.HI R83, R36, 0x1, R37 ;  /* 0x0000000124537819 */ /* 0x000fe20000010225 */
[----:B------:R4:W-:Y:S01]  /*9fb0*/  STL [R1+0x534], R127 ;  /* 0x0005347f01007387 */ /* 0x0009e20000100800 */
[----:B------:R-:W-:Y:S02]  /*9fc0*/  IADD3 R36, P2, PT, R127, R36, RZ ;  /* 0x000000247f247210 */ /* 0x000fe40007f5e0ff */
[----:B-1----:R-:W-:-:S04]  /*9fd0*/  SHF.L.U64.HI R4, R16, 0x1, R48 ;  /* 0x0000000110047819 */ /* 0x002fc80000010230 */
[----:B------:R-:W-:Y:S01]  /*9fe0*/  LOP3.LUT R4, R4, 0x1, RZ, 0xc0, !PT ;  /* 0x0000000104047812 */ /* 0x000fe200078ec0ff */
[----:B------:R-:W-:Y:S01]  /*9ff0*/  IMAD.SHL.U32 R6, R78, 0x2, RZ ;  /* 0x000000024e067824 */ /* 0x000fe200078e00ff */
[----:B------:R-:W-:Y:S01]  /*a000*/  LOP3.LUT R5, R111, 0xfffffffe, RZ, 0xc0, !PT ;  /* 0xfffffffe6f057812 */ /* 0x000fe200078ec0ff */
[----:B------:R-:W-:Y:S02]  /*a010*/  IMAD.X R111, R40, 0x1, R38, P0 ;  /* 0x00000001286f7824 */ /* 0x000fe400000e0626 */
[----:B----4-:R-:W-:Y:S01]  /*a020*/  IMAD R127, R59, R4, R129 ;  /* 0x000000043b7f7224 */ /* 0x010fe200078e0281 */
[----:B------:R-:W-:Y:S01]  /*a030*/  IADD3 R4, P0, PT, R78, R41, RZ ;  /* 0x000000294e047210 */ /* 0x000fe20007f1e0ff */
[----:B------:R-:W-:Y:S01]  /*a040*/  IMAD.X R13, R153, 0x1, R102, P1 ;  /* 0x00000001990d7824 */ /* 0x000fe200008e0666 */
[----:B------:R-:W-:Y:S01]  /*a050*/  STL [R1+0x818], R153 ;  /* 0x0008189901007387 */ /* 0x000fe20000100800 */
[----:B------:R-:W-:-:S03]  /*a060*/  LOP3.LUT R6, R6, 0xfffffffe, RZ, 0xc0, !PT ;  /* 0xfffffffe06067812 */ /* 0x000fc600078ec0ff */
[----:B------:R1:W-:Y:S01]  /*a070*/  STL [R1+0x588], R152 ;  /* 0x0005889801007387 */ /* 0x0003e20000100800 */
[----:B------:R-:W-:Y:S02]  /*a080*/  LOP3.LUT R22, R230, R22, RZ, 0x3c, !PT ;  /* 0x00000016e6167212 */ /* 0x000fe400078e3cff */
[----:B------:R-:W-:Y:S01]  /*a090*/  LOP3.LUT R23, R123, R23, RZ, 0x3c, !PT ;  /* 0x000000177b177212 */ /* 0x000fe200078e3cff */
[----:B-1----:R-:W-:-:S04]  /*a0a0*/  IMAD.WIDE.U32 R152, R152, R5, R12 ;  /* 0x0000000598987225 */ /* 0x002fc800078e000c */
[----:B------:R-:W-:Y:S02]  /*a0b0*/  IMAD.X R5, R77, 0x1, R29, P0 ;  /* 0x000000014d057824 */ /* 0x000fe400000e061d */
[----:B------:R-:W-:Y:S01]  /*a0c0*/  IMAD.WIDE.U32 R4, R41, R6, R4 ;  /* 0x0000000629047225 */ /* 0x000fe200078e0004 */
[----:B------:R-:W-:Y:S02]  /*a0d0*/  SHF.L.W.U32.HI R211, R22, 0x1, R23 ;  /* 0x0000000116d37819 */ /* 0x000fe40000010e17 */
[----:B------:R-:W-:Y:S01]  /*a0e0*/  SHF.L.W.U32.HI R215, R23, 0x1, R22 ;  /* 0x0000000117d77819 */ /* 0x000fe20000010e16 */
[----:B------:R-:W-:Y:S01]  /*a0f0*/  IMAD.IADD R38, R109, 0x1, R81 ;  /* 0x000000016d267824 */ /* 0x000fe200078e0251 */
[----:B------:R1:W-:Y:S01]  /*a100*/  STL.64 [R1+0x5e8], R4 ;  /* 0x0005e80401007387 */ /* 0x0003e20000100a00 */
[----:B------:R-:W-:Y:S02]  /*a110*/  IADD3 R22, P1, PT, R208, R201, RZ ;  /* 0x000000c9d0167210 */ /* 0x000fe40007f3e0ff */
[----:B------:R-:W-:-:S02]  /*a120*/  LOP3.LUT R102, R108, R228, RZ, 0x3c, !PT ;  /* 0x000000e46c667212 */ /* 0x000fc400078e3cff */
[----:B------:R-:W-:Y:S01]  /*a130*/  LOP3.LUT R7, R128, R48, RZ, 0x3c, !PT ;  /* 0x0000003080077212 */ /* 0x000fe200078e3cff */
[----:B------:R-:W-:Y:S02]  /*a140*/  IMAD.X R23, R203, 0x1, R186, P1 ;  /* 0x00000001cb177824 */ /* 0x000fe400008e06ba */
[----:B-1----:R-:W-:Y:S01]  /*a150*/  IMAD.SHL.U32 R4, R208, 0x2, RZ ;  /* 0x00000002d0047824 */ /* 0x002fe200078e00ff */
[----:B------:R-:W-:Y:S02]  /*a160*/  LOP3.LUT R5, R38, R223, RZ, 0x3c, !PT ;  /* 0x000000df26057212 */ /* 0x000fe400078e3cff */
[----:B------:R-:W-:Y:S02]  /*a170*/  LOP3.LUT R12, R127, R16, RZ, 0x3c, !PT ;  /* 0x000000107f0c7212 */ /* 0x000fe400078e3cff */
[----:B------:R-:W-:Y:S01]  /*a180*/  LOP3.LUT R4, R4, 0xfffffffe, RZ, 0xc0, !PT ;  /* 0xfffffffe04047812 */ /* 0x000fe200078ec0ff */
[----:B------:R1:W-:Y:S01]  /*a190*/  STL [R1+0x7fc], R123 ;  /* 0x0007fc7b01007387 */ /* 0x0003e20000100800 */
[----:B------:R-:W-:-:S02]  /*a1a0*/  SHF.L.W.U32.HI R81, R5, 0x8, R102 ;  /* 0x0000000805517819 */ /* 0x000fc40000010e66 */
[----:B------:R-:W-:Y:S01]  /*a1b0*/  SHF.L.W.U32.HI R155, R7, 0x10, R12 ;  /* 0x00000010079b7819 */ /* 0x000fe20000010e0c */
[----:B------:R-:W-:Y:S01]  /*a1c0*/  IMAD.WIDE.U32 R22, R201, R4, R22 ;  /* 0x00000004c9167225 */ /* 0x000fe200078e0016 */
[----:B------:R-:W-:-:S03]  /*a1d0*/  SHF.L.W.U32.HI R102, R102, 0x8, R5 ;  /* 0x0000000866667819 */ /* 0x000fc60000010e05 */
[----:B------:R-:W-:Y:S01]  /*a1e0*/  IMAD.MOV.U32 R4, RZ, RZ, R182 ;  /* 0x000000ffff047224 */ /* 0x000fe200078e00b6 */
[----:B-1----:R-:W-:Y:S01]  /*a1f0*/  SHF.L.W.U32.HI R123, R12, 0x10, R7 ;  /* 0x000000100c7b7819 */ /* 0x002fe20000010e07 */
[----:B------:R-:W-:Y:S02]  /*a200*/  IMAD.MOV.U32 R7, RZ, RZ, R227 ;  /* 0x000000ffff077224 */ /* 0x000fe400078e00e3 */
[----:B------:R-:W-:Y:S01]  /*a210*/  IMAD.MOV.U32 R5, RZ, RZ, R183 ;  /* 0x000000ffff057224 */ /* 0x000fe200078e00b7 */
[----:B------:R-:W-:Y:S02]  /*a220*/  LOP3.LUT R109, R128, UR10, RZ, 0x3c, !PT ;  /* 0x0000000a806d7c12 */ /* 0x000fe4000f8e3cff */
[----:B------:R-:W-:Y:S02]  /*a230*/  LOP3.LUT R13, R127, UR11, RZ, 0x3c, !PT ;  /* 0x0000000b7f0d7c12 */ /* 0x000fe4000f8e3cff */
[----:B------:R-:W-:Y:S01]  /*a240*/  LOP3.LUT R121, R121, 0xfffffffe, RZ, 0xc0, !PT ;  /* 0xfffffffe79797812 */ /* 0x000fe200078ec0ff */
[----:B------:R-:W-:-:S04]  /*a250*/  IMAD.SHL.U32 R115, R115, 0x2, RZ ;  /* 0x0000000273737824 */ /* 0x000fc800078e00ff */
[----:B------:R-:W-:-:S04]  /*a260*/  IMAD.WIDE.U32 R110, R39, R121, R110 ;  /* 0x00000079276e7225 */ /* 0x000fc800078e006e */
[----:B------:R-:W-:Y:S01]  /*a270*/  IMAD R121, R145, R117, R131 ;  /* 0x0000007591797224 */ /* 0x000fe200078e0283 */
[----:B------:R-:W-:Y:S01]  /*a280*/  LOP3.LUT R115, R115, 0xfffffffe, RZ, 0xc0, !PT ;  /* 0xfffffffe73737812 */ /* 0x000fe200078ec0ff */
[----:B------:R-:W-:Y:S01]  /*a290*/  STL.64 [R1+0x600], R130 ;  /* 0x0006008201007387 */ /* 0x000fe20000100a00 */
[C---:B--2---:R-:W-:Y:S01]  /*a2a0*/  IMAD.SHL.U32 R6, R18.reuse, 0x2, RZ ;  /* 0x0000000212067824 */ /* 0x044fe200078e00ff */
[----:B------:R-:W-:-:S04]  /*a2b0*/  IADD3 R18, P0, PT, R18, R250, RZ ;  /* 0x000000fa12127210 */ /* 0x000fc80007f1e0ff */
[----:B------:R-:W-:Y:S01]  /*a2c0*/  LOP3.LUT R6, R6, 0xfffffffe, RZ, 0xc0, !PT ;  /* 0xfffffffe06067812 */ /* 0x000fe200078ec0ff */
[----:B------:R-:W-:-:S04]  /*a2d0*/  IMAD.X R19, R193, 0x1, R126, P0 ;  /* 0x00000001c1137824 */ /* 0x000fc800000e067e */
[----:B------:R-:W-:-:S04]  /*a2e0*/  IMAD.WIDE.U32 R18, R6, R250, R18 ;  /* 0x000000fa06127225 */ /* 0x000fc800078e0012 */
[----:B------:R-:W-:-:S05]  /*a2f0*/  IMAD.MOV.U32 R6, RZ, RZ, R225 ;  /* 0x000000ffff067224 */ /* 0x000fca00078e00e1 */
[----:B------:R1:W-:Y:S02]  /*a300*/  STL.128 [R1+0x110], R4 ;  /* 0x0001100401007387 */ /* 0x0003e40000100c00 */
[----:B-1----:R-:W-:Y:S02]  /*a310*/  IMAD.MOV.U32 R6, RZ, RZ, R236 ;  /* 0x000000ffff067224 */ /* 0x002fe400078e00ec */
        /* <DEDUP_REMOVED lines=12> */
[----:B------:R-:W-:Y:S02]  /*a3e0*/  IMAD.MOV.U32 R5, RZ, RZ, R121 ;  /* 0x000000ffff057224 */ /* 0x000fe400078e0079 */
[----:B------:R-:W-:-:S02]  /*a3f0*/  IMAD.WIDE.U32 R130, R236, R115, R100 ;  /* 0x00000073ec827225 */ /* 0x000fc400078e0064 */
[----:B------:R-:W2:Y:S04]  /*a400*/  LDL.64 R100, [R1+0x6a8] ;  /* 0x0006a80001647983 */ /* 0x000ea80000100a00 */
[----:B------:R1:W-:Y:S04]  /*a410*/  STL.128 [R1+0x2f0], R4 ;  /* 0x0002f00401007387 */ /* 0x0003e80000100c00 */
[----:B-1----:R-:W3:Y:S01]  /*a420*/  LDL.64 R6, [R1+0x5d8] ;  /* 0x0005d80001067983 */ /* 0x002ee20000100a00 */
[----:B------:R-:W-:Y:S02]  /*a430*/  SHF.L.U64.HI R12, R2, 0x1, R98 ;  /* 0x00000001020c7819 */ /* 0x000fe40000010262 */
[----:B------:R-:W-:-:S02]  /*a440*/  LOP3.LUT R114, R114, 0x1, RZ, 0xc0, !PT ;  /* 0x0000000172727812 */ /* 0x000fc400078ec0ff */
[----:B------:R-:W-:Y:S02]  /*a450*/  LOP3.LUT R12, R12, 0x1, RZ, 0xc0, !PT ;  /* 0x000000010c0c7812 */ /* 0x000fe400078ec0ff */
[----:B------:R-:W-:Y:S01]  /*a460*/  LOP3.LUT R4, R103, 0x1, RZ, 0xc0, !PT ;  /* 0x0000000167047812 */ /* 0x000fe200078ec0ff */
[----:B------:R-:W-:-:S04]  /*a470*/  IMAD R114, R114, R113, RZ ;  /* 0x0000007172727224 */ /* 0x000fc800078e02ff */
[----:B------:R-:W-:Y:S01]  /*a480*/  IMAD.IADD R103, R33, 0x1, R114 ;  /* 0x0000000121677824 */ /* 0x000fe200078e0272 */
[----:B------:R1:W-:Y:S04]  /*a490*/  STL [R1+0x930], R203 ;  /* 0x000930cb01007387 */ /* 0x0003e80000100800 */
[----:B------:R-:W-:Y:S01]  /*a4a0*/  SHF.L.W.U32.HI R165, R103, 0x8, R32 ;  /* 0x0000000867a57819 */ /* 0x000fe20000010e20 */
[----:B------:R-:W4:Y:S01]  /*a4b0*/  LDL.64 R114, [R1+0x400] ;  /* 0x0004000001727983 */ /* 0x000f220000100a00 */
[----:B------:R-:W-:Y:S02]  /*a4c0*/  SHF.L.W.U32.HI R164, R32, 0x8, R103 ;  /* 0x0000000820a47819 */ /* 0x000fe40000010e67 */
[----:B------:R-:W-:Y:S02]  /*a4d0*/  LOP3.LUT R112, R165, R112, RZ, 0x3c, !PT ;  /* 0x00000070a5707212 */ /* 0x000fe400078e3cff */
[----:B------:R-:W-:-:S04]  /*a4e0*/  LOP3.LUT R113, R164, R113, RZ, 0x3c, !PT ;  /* 0x00000071a4717212 */ /* 0x000fc800078e3cff */
[----:B------:R-:W-:Y:S02]  /*a4f0*/  SHF.L.W.U32.HI R228, R112, 0x10, R113 ;  /* 0x0000001070e47819 */ /* 0x000fe40000010e71 */
[----:B------:R-:W-:Y:S02]  /*a500*/  SHF.L.W.U32.HI R252, R113, 0x10, R112 ;  /* 0x0000001071fc7819 */ /* 0x000fe40000010e70 */
[----:B------:R-:W5:Y:S01]  /*a510*/  LDL.64 R112, [R1+0x4d0] ;  /* 0x0004d00001707983 */ /* 0x000f620000100a00 */
[----:B--2---:R-:W-:Y:S02]  /*a520*/  IMAD R174, R51, R12, R101 ;  /* 0x0000000c33ae7224 */ /* 0x004fe400078e0265 */
[----:B---3--:R-:W-:Y:S01]  /*a530*/  IMAD R145, R139, R4, R7 ;  /* 0x000000048b917224 */ /* 0x008fe200078e0207 */
[----:B------:R-:W-:Y:S02]  /*a540*/  LOP3.LUT R5, R6, R157, RZ, 0x3c, !PT ;  /* 0x0000009d06057212 */ /* 0x000fe400078e3cff */
[----:B------:R-:W-:-:S02]  /*a550*/  LOP3.LUT R6, R174, R2, RZ, 0x3c, !PT ;  /* 0x00000002ae067212 */ /* 0x000fc400078e3cff */
[----:B------:R-:W-:Y:S02]  /*a560*/  LOP3.LUT R7, R145, R140, RZ, 0x3c, !PT ;  /* 0x0000008c91077212 */ /* 0x000fe400078e3cff */
[----:B------:R-:W-:Y:S02]  /*a570*/  LOP3.LUT R4, R100, R98, RZ, 0x3c, !PT ;  /* 0x0000006264047212 */ /* 0x000fe400078e3cff */
[----:B------:R-:W-:Y:S02]  /*a580*/  SHF.L.W.U32.HI R139, R5, 0x1, R7 ;  /* 0x00000001058b7819 */ /* 0x000fe40000010e07 */
[----:B-1----:R-:W-:Y:S02]  /*a590*/  SHF.L.W.U32.HI R203, R6, 0x10, R4 ;  /* 0x0000001006cb7819 */ /* 0x002fe40000010e04 */
[----:B------:R-:W-:Y:S02]  /*a5a0*/  SHF.L.W.U32.HI R117, R4, 0x10, R6 ;  /* 0x0000001004757819 */ /* 0x000fe40000010e06 */
[----:B------:R-:W-:-:S02]  /*a5b0*/  SHF.L.W.U32.HI R134, R7, 0x1, R5 ;  /* 0x0000000107867819 */ /* 0x000fc40000010e05 */
[----:B------:R-:W2:Y:S01]  /*a5c0*/  LDL.64 R6, [R1+0x600] ;  /* 0x0006000001067983 */ /* 0x000ea20000100a00 */
[----:B------:R-:W-:Y:S01]  /*a5d0*/  SHF.L.U64.HI R4, R20, 0x1, R82 ;  /* 0x0000000114047819 */ /* 0x000fe20000010252 */
[----:B------:R-:W-:Y:S01]  /*a5e0*/  IMAD.IADD R221, R221, 0x1, R118 ;  /* 0x00000001dddd7824 */ /* 0x000fe200078e0276 */
[----:B------:R-:W-:Y:S02]  /*a5f0*/  LOP3.LUT R104, R121, R104, RZ, 0x3c, !PT ;  /* 0x0000006879687212 */ /* 0x000fe400078e3cff */
[----:B------:R-:W-:Y:S01]  /*a600*/  LOP3.LUT R248, R220, R207, RZ, 0x3c, !PT ;  /* 0x000000cfdcf87212 */ /* 0x000fe200078e3cff */
[----:B------:R1:W-:Y:S01]  /*a610*/  STL [R1+0x778], R126 ;  /* 0x0007787e01007387 */ /* 0x0003e20000100800 */
[----:B------:R-:W-:Y:S02]  /*a620*/  LOP3.LUT R4, R4, 0x1, RZ, 0xc0, !PT ;  /* 0x0000000104047812 */ /* 0x000fe400078ec0ff */
[----:B------:R-:W-:Y:S01]  /*a630*/  LOP3.LUT R5, R221, R200, RZ, 0x3c, !PT ;  /* 0x000000c8dd057212 */ /* 0x000fe200078e3cff */
[----:B------:R-:W-:Y:S01]  /*a640*/  IMAD.SHL.U32 R106, R10, 0x2, RZ ;  /* 0x000000020a6a7824 */ /* 0x000fe200078e00ff */
[----:B------:R-:W-:Y:S01]  /*a650*/  IADD3 R12, P0, PT, R109, R96, RZ ;  /* 0x000000606d0c7210 */ /* 0x000fe20007f1e0ff */
[----:B------:R3:W-:Y:S01]  /*a660*/  STL [R1+0x58c], R125 ;  /* 0x00058c7d01007387 */ /* 0x0007e20000100800 */
[----:B-----5:R-:W-:-:S02]  /*a670*/  SHF.L.U64.HI R33, R112, 0x1, R144 ;  /* 0x0000000170217819 */ /* 0x020fc40000010290 */
[----:B-1----:R-:W-:Y:S02]  /*a680*/  SHF.L.W.U32.HI R126, R5, 0x8, R248 ;  /* 0x00000008057e7819 */ /* 0x002fe40000010ef8 */
[----:B------:R-:W-:Y:S01]  /*a690*/  SHF.L.U64.HI R93, R10, 0x1, R11 ;  /* 0x000000010a5d7819 */ /* 0x000fe2000001020b */
[----:B------:R-:W-:Y:S01]  /*a6a0*/  IMAD.X R13, R13, 0x1, R28, P0 ;  /* 0x000000010d0d7824 */ /* 0x000fe200000e061c */
[----:B------:R-:W-:Y:S01]  /*a6b0*/  SHF.L.W.U32.HI R248, R248, 0x8, R5 ;  /* 0x00000008f8f87819 */ /* 0x000fe20000010e05 */
[----:B------:R-:W-:Y:S01]  /*a6c0*/  STL [R1+0x7c0], R141 ;  /* 0x0007c08d01007387 */ /* 0x000fe20000100800 */
[----:B------:R-:W-:Y:S02]  /*a6d0*/  LOP3.LUT R33, R33, 0x1, RZ, 0xc0, !PT ;  /* 0x0000000121217812 */ /* 0x000fe400078ec0ff */
[----:B------:R-:W-:Y:S02]  /*a6e0*/  IADD3 R10, P3, PT, R125, R10, RZ ;  /* 0x0000000a7d0a7210 */ /* 0x000fe40007f7e0ff */
[----:B------:R-:W-:Y:S01]  /*a6f0*/  SHF.L.U64.HI R223, R240, 0x1, R234 ;  /* 0x00000001f0df7819 */ /* 0x000fe200000102ea */
[----:B---3--:R-:W3:Y:S01]  /*a700*/  LDL R125, [R1+0x820] ;  /* 0x00082000017d7983 */ /* 0x008ee20000100800 */
[----:B------:R-:W-:Y:S01]  /*a710*/  SHF.L.U64.HI R28, R96, 0x1, R28 ;  /* 0x00000001601c7819 */ /* 0x000fe2000001021c */
[----:B----4-:R-:W-:Y:S01]  /*a720*/  IMAD R33, R33, R114, RZ ;  /* 0x0000007221217224 */ /* 0x010fe200078e02ff */
[----:B------:R-:W-:Y:S01]  /*a730*/  LOP3.LUT R101, R174, UR13, RZ, 0x3c, !PT ;  /* 0x0000000dae657c12 */ /* 0x000fe2000f8e3cff */
[----:B------:R-:W4:Y:S01]  /*a740*/  LDL.64 R114, [R1+0x5e8] ;  /* 0x0005e80001727983 */ /* 0x000f220000100a00 */
[----:B--2---:R-:W-:Y:S01]  /*a750*/  LOP3.LUT R107, R6, R107, RZ, 0x3c, !PT ;  /* 0x0000006b066b7212 */ /* 0x004fe200078e3cff */
[----:B------:R-:W-:Y:S01]  /*a760*/  IMAD.MOV.U32 R7, RZ, RZ, R188 ;  /* 0x000000ffff077224 */ /* 0x000fe200078e00bc */
[----:B------:R-:W-:-:S02]  /*a770*/  LOP3.LUT R120, R120, 0x1, RZ, 0xc0, !PT ;  /* 0x0000000178787812 */ /* 0x000fc400078ec0ff */
[----:B------:R-:W-:Y:S02]  /*a780*/  LOP3.LUT R21, R21, 0xfffffffe, RZ, 0xc0, !PT ;  /* 0xfffffffe15157812 */ /* 0x000fe400078ec0ff */
[----:B------:R-:W-:Y:S02]  /*a790*/  LOP3.LUT R79, R232, R79, RZ, 0x3c, !PT ;  /* 0x0000004fe84f7212 */ /* 0x000fe400078e3cff */
[----:B------:R-:W-:Y:S01]  /*a7a0*/  LOP3.LUT R92, R92, 0x1, RZ, 0xc0, !PT ;  /* 0x000000015c5c7812 */ /* 0x000fe200078ec0ff */
[----:B------:R-:W-:Y:S01]  /*a7b0*/  IMAD.SHL.U32 R119, R68, 0x2, RZ ;  /* 0x0000000244777824 */ /* 0x000fe200078e00ff */
[----:B------:R-:W-:Y:S01]  /*a7c0*/  SHF.L.W.U32.HI R200, R107, 0x1, R104 ;  /* 0x000000016bc87819 */ /* 0x000fe20000010e68 */
[----:B------:R-:W-:Y:S01]  /*a7d0*/  STL [R1+0x804], R154 ;  /* 0x0008049a01007387 */ /* 0x000fe20000100800 */
[----:B------:R-:W-:Y:S01]  /*a7e0*/  SHF.L.W.U32.HI R207, R104, 0x1, R107 ;  /* 0x0000000168cf7819 */ /* 0x000fe20000010e6b */
[----:B------:R-:W-:Y:S02]  /*a7f0*/  IMAD R107, R44, R4, R181 ;  /* 0x000000042c6b7224 */ /* 0x000fe400078e02b5 */
[----:B------:R-:W-:Y:S01]  /*a800*/  IMAD.MOV.U32 R6, RZ, RZ, R76 ;  /* 0x000000ffff067224 */ /* 0x000fe200078e004c */
[----:B------:R-:W-:Y:S01]  /*a810*/  STL [R1+0x7cc], R121 ;  /* 0x0007cc7901007387 */ /* 0x000fe20000100800 */
[----:B------:R-:W-:-:S02]  /*a820*/  IMAD.MOV.U32 R4, RZ, RZ, R180 ;  /* 0x000000ffff047224 */ /* 0x000fc400078e00b4 */
[----:B------:R-:W-:Y:S01]  /*a830*/  IMAD.MOV.U32 R5, RZ, RZ, R107 ;  /* 0x000000ffff057224 */ /* 0x000fe200078e006b */
[----:B------:R-:W-:Y:S04]  /*a840*/  STL.64 [R1+0x510], R180 ;  /* 0x000510b401007387 */ /* 0x000fe80000100a00 */
[----:B------:R1:W-:Y:S01]  /*a850*/  STL.128 [R1], R4 ;  /* 0x0000000401007387 */ /* 0x0003e20000100c00 */
[----:B------:R-:W-:Y:S01]  /*a860*/  IMAD.IADD R188, R55, 0x1, R33 ;  /* 0x0000000137bc7824 */ /* 0x000fe200078e0221 */
[----:B------:R-:W-:Y:S01]  /*a870*/  LOP3.LUT R223, R223, 0x1, RZ, 0xc0, !PT ;  /* 0x00000001dfdf7812 */ /* 0x000fe200078ec0ff */
[----:B------:R-:W-:Y:S01]  /*a880*/  IMAD R244, R190, R120, R233 ;  /* 0x00000078bef47224 */ /* 0x000fe200078e02e9 */
[----:B------:R-:W2:Y:S01]  /*a890*/  LDL R112, [R1+0x588] ;  /* 0x0005880001707983 */ /* 0x000ea20000100800 */
[----:B------:R-:W-:Y:S01]  /*a8a0*/  IMAD.WIDE.U32 R26, R46, R21, R26 ;  /* 0x000000152e1a7225 */ /* 0x000fe200078e001a */
[----:B------:R-:W-:-:S02]  /*a8b0*/  LOP3.LUT R119, R119, 0xfffffffe, RZ, 0xc0, !PT ;  /* 0xfffffffe77777812 */ /* 0x000fc400078ec0ff */
[----:B------:R-:W5:Y:S01]  /*a8c0*/  LDL R76, [R1+0x58c] ;  /* 0x00058c00014c7983 */ /* 0x000f620000100800 */
[----:B------:R-:W-:-:S03]  /*a8d0*/  IMAD.IADD R89, R89, 0x1, R116 ;  /* 0x0000000159597824 */ /* 0x000fc600078e0274 */
[----:B------:R-:W5:Y:S01]  /*a8e0*/  LDL R118, [R1+0x534] ;  /* 0x0005340001767983 */ /* 0x000f620000100800 */
[----:B-1----:R-:W-:Y:S01]  /*a8f0*/  IMAD.SHL.U32 R4, R96, 0x2, RZ ;  /* 0x0000000260047824 */ /* 0x002fe200078e00ff */
[----:B------:R-:W-:Y:S01]  /*a900*/  LOP3.LUT R96, R100, UR8, RZ, 0x3c, !PT ;  /* 0x0000000864607c12 */ /* 0x000fe2000f8e3cff */
[----:B------:R-:W-:Y:S02]  /*a910*/  IMAD.MOV.U32 R6, RZ, RZ, R85 ;  /* 0x000000ffff067224 */ /* 0x000fe400078e0055 */
[----:B------:R-:W-:Y:S01]  /*a920*/  IMAD.MOV.U32 R7, RZ, RZ, R80 ;  /* 0x000000ffff077224 */ /* 0x000fe200078e0050 */
[----:B------:R-:W-:Y:S01]  /*a930*/  LOP3.LUT R33, R4, 0xfffffffe, RZ, 0xc0, !PT ;  /* 0xfffffffe04217812 */ /* 0x000fe200078ec0ff */
[----:B------:R-:W-:Y:S02]  /*a940*/  IMAD.MOV.U32 R4, RZ, RZ, R96 ;  /* 0x000000ffff047224 */ /* 0x000fe400078e0060 */
[----:B------:R-:W-:Y:S02]  /*a950*/  IMAD.MOV.U32 R5, RZ, RZ, R101 ;  /* 0x000000ffff057224 */ /* 0x000fe400078e0065 */
[----:B------:R-:W-:Y:S01]  /*a960*/  IMAD R92, R92, R46, RZ ;  /* 0x0000002e5c5c7224 */ /* 0x000fe200078e02ff */
[C---:B------:R-:W-:Y:S01]  /*a970*/  SHF.L.U64.HI R55, R32.reuse, 0x1, R103 ;  /* 0x0000000120377819 */ /* 0x040fe20000010267 */
[----:B------:R-:W-:Y:S01]  /*a980*/  IMAD.SHL.U32 R104, R32, 0x2, RZ ;  /* 0x0000000220687824 */ /* 0x000fe200078e00ff */
[----:B------:R1:W-:Y:S04]  /*a990*/  STL.128 [R1+0x20], R4 ;  /* 0x0000200401007387 */ /* 0x0003e80000100c00 */
[----:B------:R-:W-:Y:S04]  /*a9a0*/  STL [R1+0x918], R183 ;  /* 0x000918b701007387 */ /* 0x000fe80000100800 */
[----:B------:R-:W-:Y:S04]  /*a9b0*/  STL [R1+0x808], R182 ;  /* 0x000808b601007387 */ /* 0x000fe80000100800 */
[----:B------:R0:W-:Y:S01]  /*a9c0*/  STL.64 [R1+0xea8], R182 ;  /* 0x000ea8b601007387 */ /* 0x0001e20000100a00 */
[----:B-1----:R-:W-:-:S03]  /*a9d0*/  LOP3.LUT R4, R188, R141, RZ, 0x3c, !PT ;  /* 0x0000008dbc047212 */ /* 0x002fc600078e3cff */
[----:B------:R-:W5:Y:S04]  /*a9e0*/  LDL R120, [R1+0x6fc] ;  /* 0x0006fc0001787983 */ /* 0x000f680000100800 */
[----:B------:R-:W4:Y:S01]  /*a9f0*/  LDL R141, [R1+0x874] ;  /* 0x00087400018d7983 */ /* 0x000f220000100800 */
[----:B------:R-:W-:Y:S01]  /*aa00*/  LOP3.LUT R5, R54, R166, RZ, 0x3c, !PT ;  /* 0x000000a636057212 */ /* 0x000fe200078e3cff */
[----:B------:R-:W-:Y:S01]  /*aa10*/  IMAD.SHL.U32 R7, R240, 0x2, RZ ;  /* 0x00000002f0077824 */ /* 0x000fe200078e00ff */
[----:B------:R-:W-:Y:S02]  /*aa20*/  IADD3 R166, P0, PT, R4, R240, RZ ;  /* 0x000000f004a67210 */ /* 0x000fe40007f1e0ff */
[----:B------:R-:W-:Y:S01]  /*aa30*/  SHF.L.U64.HI R21, R68, 0x1, R73 ;  /* 0x0000000144157819 */ /* 0x000fe20000010249 */
[----:B------:R-:W-:Y:S01]  /*aa40*/  IMAD.IADD R100, R27, 0x1, R92 ;  /* 0x000000011b647824 */ /* 0x000fe200078e025c */
[----:B------:R-:W-:Y:S01]  /*aa50*/  LOP3.LUT R7, R7, 0xfffffffe, RZ, 0xc0, !PT ;  /* 0xfffffffe07077812 */ /* 0x000fe200078ec0ff */
[----:B------:R-:W-:Y:S01]  /*aa60*/  IMAD.X R167, R5, 0x1, R234, P0 ;  /* 0x0000000105a77824 */ /* 0x000fe200000e06ea */
[----:B------:R-:W-:Y:S01]  /*aa70*/  LOP3.LUT R6, R107, R20, RZ, 0x3c, !PT ;  /* 0x000000146b067212 */ /* 0x000fe200078e3cff */
[-C--:B------:R-:W-:Y:S01]  /*aa80*/  IMAD R223, R223, R4.reuse, RZ ;  /* 0x00000004dfdf7224 */ /* 0x080fe200078e02ff */
[----:B------:R-:W-:Y:S01]  /*aa90*/  LOP3.LUT R67, R26, R67, RZ, 0x3c, !PT ;  /* 0x000000431a437212 */ /* 0x000fe200078e3cff */
[----:B------:R-:W-:Y:S01]  /*aaa0*/  IMAD.WIDE.U32 R166, R7, R4, R166 ;  /* 0x0000000407a67225 */ /* 0x000fe200078e00a6 */
[----:B------:R-:W-:Y:S01]  /*aab0*/  LOP3.LUT R4, R244, R69, RZ, 0x3c, !PT ;  /* 0x00000045f4047212 */ /* 0x000fe200078e3cff */
[----:B0-----:R-:W5:Y:S03]  /*aac0*/  LDL.64 R182, [R1+0x510] ;  /* 0x0005100001b67983 */ /* 0x001f660000100a00 */
[----:B------:R-:W-:-:S02]  /*aad0*/  SHF.L.W.U32.HI R144, R79, 0x1, R4 ;  /* 0x000000014f907819 */ /* 0x000fc40000010e04 */
[----:B------:R-:W-:Y:S02]  /*aae0*/  SHF.L.W.U32.HI R4, R4, 0x1, R79 ;  /* 0x0000000104047819 */ /* 0x000fe40000010e4f */
[----:B------:R-:W-:Y:S01]  /*aaf0*/  IADD3 R68, P4, PT, R138, R68, RZ ;  /* 0x000000448a447210 */ /* 0x000fe20007f9e0ff */
[----:B------:R-:W-:Y:S01]  /*ab00*/  IMAD.SHL.U32 R7, R105, 0x2, RZ ;  /* 0x0000000269077824 */ /* 0x000fe200078e00ff */
[----:B------:R-:W-:Y:S01]  /*ab10*/  LOP3.LUT R5, R180, R82, RZ, 0x3c, !PT ;  /* 0x00000052b4057212 */ /* 0x000fe200078e3cff */
[----:B------:R0:W-:Y:S02]  /*ab20*/  STL [R1+0x7c8], R4 ;  /* 0x0007c80401007387 */ /* 0x0001e40000100800 */
[----:B---3--:R-:W-:Y:S01]  /*ab30*/  IMAD.X R69, R125, 0x1, R73, P4 ;  /* 0x000000017d457824 */ /* 0x008fe200020e0649 */
[----:B------:R-:W-:Y:S02]  /*ab40*/  SHF.L.W.U32.HI R154, R6, 0x10, R5 ;  /* 0x00000010069a7819 */ /* 0x000fe40000010e05 */
[----:B------:R-:W-:-:S02]  /*ab50*/  SHF.L.W.U32.HI R121, R5, 0x10, R6 ;  /* 0x0000001005797819 */ /* 0x000fc40000010e06 */
[----:B0-----:R-:W-:Y:S01]  /*ab60*/  IADD3 R4, P1, PT, R143, R105, RZ ;  /* 0x000000698f047210 */ /* 0x001fe20007f3e0ff */
[----:B------:R-:W-:Y:S01]  /*ab70*/  IMAD.WIDE.U32 R180, R138, R119, R68 ;  /* 0x000000778ab47225 */ /* 0x000fe200078e0044 */
[----:B------:R-:W-:Y:S02]  /*ab80*/  LOP3.LUT R7, R7, 0xfffffffe, RZ, 0xc0, !PT ;  /* 0xfffffffe07077812 */ /* 0x000fe400078ec0ff */
[----:B------:R-:W-:Y:S01]  /*ab90*/  LOP3.LUT R3, R3, 0x1, RZ, 0xc0, !PT ;  /* 0x0000000103037812 */ /* 0x000fe200078ec0ff */
[----:B------:R-:W-:Y:S01]  /*aba0*/  IMAD.X R5, R148, 0x1, R17, P1 ;  /* 0x0000000194057824 */ /* 0x000fe200008e0611 */
[----:B------:R-:W-:Y:S01]  /*abb0*/  LOP3.LUT R46, R100, R46, RZ, 0x3c, !PT ;  /* 0x0000002e642e7212 */ /* 0x000fe200078e3cff */
[----:B------:R-:W-:Y:S01]  /*abc0*/  IMAD.SHL.U32 R6, R8, 0x2, RZ ;  /* 0x0000000208067824 */ /* 0x000fe200078e00ff */
[----:B------:R-:W-:Y:S01]  /*abd0*/  IADD3 R68, P1, PT, R155, R48, RZ ;  /* 0x000000309b447210 */ /* 0x000fe20007f3e0ff */
[----:B------:R-:W-:Y:S01]  /*abe0*/  IMAD.WIDE.U32 R240, R143, R7, R4 ;  /* 0x000000078ff07225 */ /* 0x000fe200078e0004 */
[----:B------:R-:W-:-:S02]  /*abf0*/  SHF.L.W.U32.HI R79, R67, 0x8, R46 ;  /* 0x00000008434f7819 */ /* 0x000fc40000010e2e */
[----:B------:R-:W-:Y:S01]  /*ac00*/  LOP3.LUT R84, R84, 0x1, RZ, 0xc0, !PT ;  /* 0x0000000154547812 */ /* 0x000fe200078ec0ff */
[----:B------:R-:W-:Y:S01]  /*ac10*/  IMAD.X R69, R123, 0x1, R16, P1 ;  /* 0x000000017b457824 */ /* 0x000fe200008e0610 */
[----:B------:R-:W-:Y:S01]  /*ac20*/  SHF.L.W.U32.HI R80, R46, 0x8, R67 ;  /* 0x000000082e507819 */ /* 0x000fe20000010e43 */
[----:B------:R-:W-:Y:S01]  /*ac30*/  IMAD.SHL.U32 R4, R160, 0x2, RZ ;  /* 0x00000002a0047824 */ /* 0x000fe200078e00ff */
[----:B------:R-:W-:Y:S01]  /*ac40*/  IADD3 R46, P0, PT, R252, R32, RZ ;  /* 0x00000020fc2e7210 */ /* 0x000fe20007f1e0ff */
[----:B------:R-:W-:Y:S01]  /*ac50*/  IMAD.WIDE.U32 R12, R33, R109, R12 ;  /* 0x0000006d210c7225 */ /* 0x000fe200078e000c */
[----:B------:R-:W-:Y:S02]  /*ac60*/  SHF.L.U64.HI R92, R48, 0x1, R16 ;  /* 0x00000001305c7819 */ /* 0x000fe40000010210 */
[----:B------:R-:W-:Y:S01]  /*ac70*/  LOP3.LUT R87, R87, 0xfffffffe, RZ, 0xc0, !PT ;  /* 0xfffffffe57577812 */ /* 0x000fe200078ec0ff */
[----:B------:R-:W-:Y:S01]  /*ac80*/  IMAD.X R11, R122, 0x1, R11, P3 ;  /* 0x000000017a0b7824 */ /* 0x000fe200018e060b */
[----:B------:R-:W-:Y:S01]  /*ac90*/  IADD3 R32, P4, PT, R50, R8, RZ ;  /* 0x0000000832207210 */ /* 0x000fe20007f9e0ff */
[----:B------:R-:W-:Y:S01]  /*aca0*/  IMAD.X R37, R219, 0x1, R37, P2 ;  /* 0x00000001db257824 */ /* 0x000fe200010e0625 */
[----:B------:R-:W-:Y:S01]  /*acb0*/  IADD3 R16, P1, PT, R160, R143, RZ ;  /* 0x0000008fa0107210 */ /* 0x000fe20007f3e0ff */
[----:B------:R-:W-:Y:S01]  /*acc0*/  STL [R1+0x80c], R122 ;  /* 0x00080c7a01007387 */ /* 0x000fe20000100800 */
[----:B------:R-:W-:Y:S01]  /*acd0*/  SHF.L.U64.HI R105, R105, 0x1, R17 ;  /* 0x0000000169697819 */ /* 0x000fe20000010211 */
[----:B------:R-:W-:Y:S01]  /*ace0*/  IMAD.X R33, R0, 0x1, R9, P4 ;  /* 0x0000000100217824 */ /* 0x000fe200020e0609 */
[----:B------:R-:W-:Y:S01]  /*acf0*/  LOP3.LUT R6, R6, 0xfffffffe, RZ, 0xc0, !PT ;  /* 0xfffffffe06067812 */ /* 0x000fe200078ec0ff */
[----:B------:R-:W-:Y:S01]  /*ad00*/  IMAD.X R17, R249, 0x1, R148, P1 ;  /* 0x00000001f9117824 */ /* 0x000fe200008e0694 */
[----:B------:R-:W-:Y:S01]  /*ad10*/  LOP3.LUT R73, R88, R149, RZ, 0x3c, !PT ;  /* 0x0000009558497212 */ /* 0x000fe200078e3cff */
[----:B------:R-:W-:Y:S01]  /*ad20*/  STL [R1+0x814], R123 ;  /* 0x0008147b01007387 */ /* 0x000fe20000100800 */
[----:B------:R-:W-:Y:S01]  /*ad30*/  LOP3.LUT R4, R4, 0xfffffffe, RZ, 0xc0, !PT ;  /* 0xfffffffe04047812 */ /* 0x000fe200078ec0ff */
[----:B------:R-:W-:Y:S01]  /*ad40*/  IMAD.WIDE.U32 R32, R50, R6, R32 ;  /* 0x0000000632207225 */ /* 0x000fe200078e0020 */
[----:B------:R-:W-:Y:S01]  /*ad50*/  SHF.L.U64.HI R27, R78, 0x1, R77 ;  /* 0x000000014e1b7819 */ /* 0x000fe2000001024d */
[----:B------:R-:W-:Y:S02]  /*ad60*/  STL [R1+0x7ec], R148 ;  /* 0x0007ec9401007387 */ /* 0x000fe40000100800 */
[----:B------:R-:W-:Y:S01]  /*ad70*/  IMAD.WIDE.U32 R16, R143, R4, R16 ;  /* 0x000000048f107225 */ /* 0x000fe200078e0010 */
[----:B------:R-:W-:Y:S01]  /*ad80*/  LOP3.LUT R27, R27, 0x1, RZ, 0xc0, !PT ;  /* 0x000000011b1b7812 */ /* 0x000fe200078ec0ff */
[----:B------:R-:W-:Y:S02]  /*ad90*/  STL [R1+0x4b4], R117 ;  /* 0x0004b47501007387 */ /* 0x000fe40000100800 */
[----:B------:R-:W-:-:S02]  /*ada0*/  IMAD.MOV.U32 R4, RZ, RZ, R138 ;  /* 0x000000ffff047224 */ /* 0x000fc400078e008a */
[----:B------:R-:W-:Y:S01]  /*adb0*/  IMAD.MOV.U32 R6, RZ, RZ, R117 ;  /* 0x000000ffff067224 */ /* 0x000fe200078e0075 */
[----:B------:R-:W-:Y:S01]  /*adc0*/  LOP3.LUT R106, R106, 0xfffffffe, RZ, 0xc0, !PT ;  /* 0xfffffffe6a6a7812 */ /* 0x000fe200078ec0ff */
[----:B------:R-:W-:Y:S01]  /*add0*/  IMAD.MOV.U32 R7, RZ, RZ, R203 ;  /* 0x000000ffff077224 */ /* 0x000fe200078e00cb */
[----:B------:R-:W3:Y:S01]  /*ade0*/  LDL R119, [R1+0x7d0] ;  /* 0x0007d00001777983 */ /* 0x000ee20000100800 */
[----:B----4-:R-:W-:-:S04]  /*adf0*/  LOP3.LUT R5, R89, R141, RZ, 0x3c, !PT ;  /* 0x0000008d59057212 */ /* 0x010fc800078e3cff */
[----:B------:R-:W-:Y:S02]  /*ae00*/  SHF.L.W.U32.HI R67, R5, 0x8, R73 ;  /* 0x0000000805437819 */ /* 0x000fe40000010e49 */
[----:B------:R-:W-:Y:S01]  /*ae10*/  SHF.L.W.U32.HI R73, R73, 0x8, R5 ;  /* 0x0000000849497819 */ /* 0x000fe20000010e05 */
[----:B------:R-:W-:Y:S02]  /*ae20*/  IMAD.MOV.U32 R5, RZ, RZ, R125 ;  /* 0x000000ffff057224 */ /* 0x000fe400078e007d */
[----:B------:R-:W-:-:S03]  /*ae30*/  IMAD R141, R41, R27, R115 ;  /* 0x0000001b298d7224 */ /* 0x000fc600078e0273 */
[----:B------:R0:W-:Y:S02]  /*ae40*/  STL.128 [R1+0x3a0], R4 ;  /* 0x0003a00401007387 */ /* 0x0001e40000100c00 */
[----:B0-----:R-:W-:Y:S02]  /*ae50*/  IMAD.MOV.U32 R4, RZ, RZ, R143 ;  /* 0x000000ffff047224 */ /* 0x001fe400078e008f */
[----:B------:R-:W-:Y:S02]  /*ae60*/  IMAD.MOV.U32 R5, RZ, RZ, R148 ;  /* 0x000000ffff057224 */ /* 0x000fe400078e0094 */
[----:B------:R-:W-:Y:S02]  /*ae70*/  IMAD.MOV.U32 R6, RZ, RZ, R252 ;  /* 0x000000ffff067224 */ /* 0x000fe400078e00fc */
[----:B------:R-:W-:-:S05]  /*ae80*/  IMAD.MOV.U32 R7, RZ, RZ, R228 ;  /* 0x000000ffff077224 */ /* 0x000fca00078e00e4 */
        /* <DEDUP_REMOVED lines=15> */
[----:B------:R0:W-:Y:S04]  /*af80*/  STL.128 [R1+0x170], R4 ;  /* 0x0001700401007387 */ /* 0x0001e80000100c00 */
[----:B0-----:R-:W4:Y:S01]  /*af90*/  LDL R7, [R1+0x630] ;  /* 0x0006300001077983 */ /* 0x001f220000100800 */
[----:B------:R-:W-:-:S05]  /*afa0*/  IMAD.SHL.U32 R4, R65, 0x2, RZ ;  /* 0x0000000241047824 */ /* 0x000fca00078e00ff */
[----:B------:R-:W-:Y:S02]  /*afb0*/  LOP3.LUT R6, R4, 0xfffffffe, RZ, 0xc0, !PT ;  /* 0xfffffffe04067812 */ /* 0x000fe400078ec0ff */
[----:B------:R-:W-:-:S05]  /*afc0*/  IADD3 R4, P1, PT, R65, R94, RZ ;  /* 0x0000005e41047210 */ /* 0x000fca0007f3e0ff */
[----:B------:R-:W-:Y:S02]  /*afd0*/  IMAD.X R5, R66, 0x1, R95, P1 ;  /* 0x0000000142057824 */ /* 0x000fe400008e065f */
[----:B--2---:R-:W-:Y:S02]  /*afe0*/  IMAD R157, R112, R3, R153 ;  /* 0x00000003709d7224 */ /* 0x004fe400078e0299 */
[----:B------:R-:W-:-:S04]  /*aff0*/  IMAD.WIDE.U32 R4, R94, R6, R4 ;  /* 0x000000065e047225 */ /* 0x000fc800078e0004 */
[----:B------:R-:W-:Y:S01]  /*b000*/  IMAD R84, R84, R39, RZ ;  /* 0x0000002754547224 */ /* 0x000fe200078e02ff */
[----:B------:R0:W-:Y:S01]  /*b010*/  STL.64 [R1+0x4d8], R4 ;  /* 0x0004d80401007387 */ /* 0x0001e20000100a00 */
[----:B-----5:R-:W-:-:S04]  /*b020*/  IMAD.WIDE.U32 R122, R76, R106, R10 ;  /* 0x0000006a4c7a7225 */ /* 0x020fc800078e000a */
[----:B------:R-:W-:Y:S01]  /*b030*/  IMAD.IADD R111, R111, 0x1, R84 ;  /* 0x000000016f6f7824 */ /* 0x000fe200078e0254 */
[----:B------:R-:W-:Y:S01]  /*b040*/  IADD3 R84, P1, PT, R117, R98, RZ ;  /* 0x0000006275547210 */ /* 0x000fe20007f3e0ff */
[----:B------:R-:W-:Y:S01]  /*b050*/  IMAD.WIDE.U32 R10, R118, R87, R36 ;  /* 0x00000057760a7225 */ /* 0x000fe200078e0024 */
[----:B0-----:R-:W-:Y:S02]  /*b060*/  LOP3.LUT R4, R152, R158, RZ, 0x3c, !PT ;  /* 0x0000009e98047212 */ /* 0x001fe400078e3cff */
[----:B------:R-:W-:Y:S01]  /*b070*/  LOP3.LUT R5, R157, R217, RZ, 0x3c, !PT ;  /* 0x000000d99d057212 */ /* 0x000fe200078e3cff */
[--C-:B------:R-:W-:Y:S01]  /*b080*/  IMAD.X R85, R203, 0x1, R2.reuse, P1 ;  /* 0x00000001cb557824 */ /* 0x100fe200008e0602 */
[----:B------:R-:W-:Y:S02]  /*b090*/  SHF.L.U64.HI R87, R98, 0x1, R2 ;  /* 0x0000000162577819 */ /* 0x000fe40000010202 */
[----:B------:R-:W-:Y:S02]  /*b0a0*/  SHF.L.W.U32.HI R149, R4, 0x1, R5 ;  /* 0x0000000104957819 */ /* 0x000fe40000010e05 */
[----:B------:R-:W-:Y:S01]  /*b0b0*/  SHF.L.W.U32.HI R148, R5, 0x1, R4 ;  /* 0x0000000105947819 */ /* 0x000fe20000010e04 */
[----:B------:R0:W-:Y:S01]  /*b0c0*/  STL.64 [R1+0x4e8], R10 ;  /* 0x0004e80a01007387 */ /* 0x0001e20000100a00 */
[----:B------:R-:W-:-:S03]  /*b0d0*/  IMAD.SHL.U32 R2, R182, 0x2, RZ ;  /* 0x00000002b6027824 */ /* 0x000fc600078e00ff */
[----:B------:R-:W3:Y:S02]  /*b0e0*/  LDL.64 R4, [R1+0x4b0] ;  /* 0x0004b00001047983 */ /* 0x000ee40000100a00 */
[----:B------:R-:W-:Y:S02]  /*b0f0*/  LOP3.LUT R2, R2, 0xfffffffe, RZ, 0xc0, !PT ;  /* 0xfffffffe02027812 */ /* 0x000fe400078ec0ff */
[----:B0-----:R-:W-:-:S05]  /*b100*/  IADD3 R10, P1, PT, R96, R182, RZ ;  /* 0x000000b6600a7210 */ /* 0x001fca0007f3e0ff */
[----:B------:R-:W-:Y:S01]  /*b110*/  IMAD.X R11, R101, 0x1, R107, P1 ;  /* 0x00000001650b7824 */ /* 0x000fe200008e066b */
[----:B------:R-:W-:Y:S02]  /*b120*/  LOP3.LUT R37, R110, R40, RZ, 0x3c, !PT ;  /* 0x000000286e257212 */ /* 0x000fe400078e3cff */
[----:B------:R-:W-:Y:S01]  /*b130*/  LOP3.LUT R3, R111, R39, RZ, 0x3c, !PT ;  /* 0x000000276f037212 */ /* 0x000fe200078e3cff */
[----:B------:R-:W-:-:S03]  /*b140*/  IMAD.WIDE.U32 R10, R2, R96, R10 ;  /* 0x00000060020a7225 */ /* 0x000fc600078e000a */
[----:B------:R-:W-:Y:S02]  /*b150*/  SHF.L.W.U32.HI R36, R3, 0x8, R37 ;  /* 0x0000000803247819 */ /* 0x000fe40000010e25 */
[----:B------:R-:W-:Y:S01]  /*b160*/  SHF.L.W.U32.HI R37, R37, 0x8, R3 ;  /* 0x0000000825257819 */ /* 0x000fe20000010e03 */
[----:B------:R-:W-:Y:S01]  /*b170*/  STL [R1+0x55c], R164 ;  /* 0x00055ca401007387 */ /* 0x000fe20000100800 */
[----:B------:R-:W-:-:S03]  /*b180*/  SHF.L.U64.HI R27, R182, 0x1, R107 ;  /* 0x00000001b61b7819 */ /* 0x000fc6000001026b */
[----:B------:R0:W-:Y:S01]  /*b190*/  STL [R1+0x7a0], R107 ;  /* 0x0007a06b01007387 */ /* 0x0001e20000100800 */
[C---:B----4-:R-:W-:Y:S01]  /*b1a0*/  IMAD.SHL.U32 R6, R7.reuse, 0x2, RZ ;  /* 0x0000000207067824 */ /* 0x050fe200078e00ff */
[----:B------:R-:W-:Y:S02]  /*b1b0*/  IADD3 R2, P1, PT, R7, R164, RZ ;  /* 0x000000a407027210 */ /* 0x000fe40007f3e0ff */
[----:B0-----:R-:W2:Y:S02]  /*b1c0*/  LDL.64 R106, [R1+0x5d8] ;  /* 0x0005d800016a7983 */ /* 0x001ea40000100a00 */
[----:B------:R-:W-:Y:S01]  /*b1d0*/  LOP3.LUT R6, R6, 0xfffffffe, RZ, 0xc0, !PT ;  /* 0xfffffffe06067812 */ /* 0x000fe200078ec0ff */
[----:B------:R-:W-:Y:S01]  /*b1e0*/  IMAD.X R3, R120, 0x1, R165, P1 ;  /* 0x0000000178037824 */ /* 0x000fe200008e06a5 */
[----:B------:R-:W-:Y:S02]  /*b1f0*/  LOP3.LUT R77, R114, R77, RZ, 0x3c, !PT ;  /* 0x0000004d724d7212 */ /* 0x000fe400078e3cff */
[----:B------:R-:W-:Y:S01]  /*b200*/  LOP3.LUT R78, R141, R78, RZ, 0x3c, !PT ;  /* 0x0000004e8d4e7212 */ /* 0x000fe200078e3cff */
[----:B------:R-:W-:Y:S01]  /*b210*/  IMAD.WIDE.U32 R2, R164, R6, R2 ;  /* 0x00000006a4027225 */ /* 0x000fe200078e0002 */
[----:B------:R-:W-:Y:S01]  /*b220*/  LOP3.LUT R56, R130, R56, RZ, 0x3c, !PT ;  /* 0x0000003882387212 */ /* 0x000fe200078e3cff */
[----:B------:R-:W4:Y:S01]  /*b230*/  LDL.64 R6, [R1+0x558] ;  /* 0x0005580001067983 */ /* 0x000f220000100a00 */
[----:B------:R-:W-:-:S02]  /*b240*/  SHF.L.W.U32.HI R116, R78, 0x10, R77 ;  /* 0x000000104e747819 */ /* 0x000fc40000010e4d */
[----:B------:R-:W-:Y:S01]  /*b250*/  SHF.L.W.U32.HI R113, R77, 0x10, R78 ;  /* 0x000000104d717819 */ /* 0x000fe20000010e4e */
[----:B------:R0:W-:Y:S01]  /*b260*/  STL [R1+0x580], R236 ;  /* 0x000580ec01007387 */ /* 0x0001e20000100800 */
[----:B------:R-:W-:-:S03]  /*b270*/  LOP3.LUT R27, R27, 0x1, RZ, 0xc0, !PT ;  /* 0x000000011b1b7812 */ /* 0x000fc600078ec0ff */
[----:B------:R-:W-:Y:S02]  /*b280*/  STL [R1+0x49c], R252 ;  /* 0x00049cfc01007387 */ /* 0x000fe40000100800 */
[----:B------:R-:W-:Y:S01]  /*b290*/  IMAD R27, R27, R96, RZ ;  /* 0x000000601b1b7224 */ /* 0x000fe200078e02ff */
[----:B------:R-:W-:Y:S01]  /*b2a0*/  IADD3 R96, P2, PT, R118, R138, RZ ;  /* 0x0000008a76607210 */ /* 0x000fe20007f5e0ff */
[----:B------:R-:W-:Y:S01]  /*b2b0*/  IMAD.SHL.U32 R77, R150, 0x2, RZ ;  /* 0x00000002964d7824 */ /* 0x000fe200078e00ff */
[----:B------:R-:W-:Y:S04]  /*b2c0*/  STL [R1+0x574], R121 ;  /* 0x0005747901007387 */ /* 0x000fe80000100800 */
[----:B------:R-:W-:Y:S04]  /*b2d0*/  STL.64 [R1+0x540], R130 ;  /* 0x0005408201007387 */ /* 0x000fe80000100a00 */
[----:B------:R-:W-:Y:S01]  /*b2e0*/  STL [R1+0x4ac], R138 ;  /* 0x0004ac8a01007387 */ /* 0x000fe20000100800 */
[----:B------:R-:W-:Y:S01]  /*b2f0*/  LOP3.LUT R99, R99, 0x1, RZ, 0xc0, !PT ;  /* 0x0000000163637812 */ /* 0x000fe200078ec0ff */
[----:B------:R-:W-:-:S02]  /*b300*/  IMAD.SHL.U32 R48, R48, 0x2, RZ ;  /* 0x0000000230307824 */ /* 0x000fc400078e00ff */
[----:B------:R-:W-:Y:S04]  /*b310*/  STL [R1+0x800], R218 ;  /* 0x000800da01007387 */ /* 0x000fe80000100800 */
[----:B------:R-:W-:Y:S04]  /*b320*/  STL [R1+0x790], R219 ;  /* 0x000790db01007387 */ /* 0x000fe80000100800 */
[----:B------:R-:W-:Y:S01]  /*b330*/  STL.64 [R1+0x528], R146 ;  /* 0x0005289201007387 */ /* 0x000fe20000100a00 */
[----:B---3--:R-:W-:-:S03]  /*b340*/  SHF.L.U64.HI R78, R4, 0x1, R119 ;  /* 0x00000001044e7819 */ /* 0x008fc60000010277 */
[----:B------:R-:W3:Y:S01]  /*b350*/  LDL R119, [R1+0x7c8] ;  /* 0x0007c80001777983 */ /* 0x000ee20000100800 */
[----:B------:R-:W-:Y:S01]  /*b360*/  LOP3.LUT R78, R78, 0x1, RZ, 0xc0, !PT ;  /* 0x000000014e4e7812 */ /* 0x000fe200078ec0ff */
[----:B------:R-:W-:Y:S02]  /*b370*/  IMAD.SHL.U32 R5, R118, 0x2, RZ ;  /* 0x0000000276057824 */ /* 0x000fe400078e00ff */
[----:B------:R-:W-:Y:S02]  /*b380*/  STL [R1+0x81c], R208 ;  /* 0x00081cd001007387 */ /* 0x000fe40000100800 */
[----:B------:R-:W-:Y:S01]  /*b390*/  IMAD R78, R78, R242, RZ ;  /* 0x000000f24e4e7224 */ /* 0x000fe200078e02ff */
[----:B------:R-:W-:Y:S01]  /*b3a0*/  LOP3.LUT R4, R97, 0x1, RZ, 0xc0, !PT ;  /* 0x0000000161047812 */ /* 0x000fe200078ec0ff */
[----:B------:R-:W-:Y:S02]  /*b3b0*/  STL [R1+0x648], R158 ;  /* 0x0006489e01007387 */ /* 0x000fe40000100800 */
[----:B------:R-:W-:Y:S01]  /*b3c0*/  IMAD.IADD R78, R75, 0x1, R78 ;  /* 0x000000014b4e7824 */ /* 0x000fe200078e024e */
[----:B------:R-:W-:Y:S01]  /*b3d0*/  LOP3.LUT R5, R5, 0xfffffffe, RZ, 0xc0, !PT ;  /* 0xfffffffe05057812 */ /* 0x000fe200078ec0ff */
[----:B------:R-:W-:Y:S01]  /*b3e0*/  IMAD.X R97, R219, 0x1, R125, P2 ;  /* 0x00000001db617824 */ /* 0x000fe200010e067d */
[----:B------:R-:W-:Y:S01]  /*b3f0*/  STL [R1+0x6e8], R217 ;  /* 0x0006e8d901007387 */ /* 0x000fe20000100800 */
[----:B------:R-:W-:Y:S01]  /*b400*/  IMAD R120, R236, R4, R131 ;  /* 0x00000004ec787224 */ /* 0x000fe200078e0283 */
[----:B------:R-:W-:Y:S01]  /*b410*/  LOP3.LUT R75, R78, R145, RZ, 0x3c, !PT ;  /* 0x000000914e4b7212 */ /* 0x000fe200078e3cff */
[----:B------:R-:W-:Y:S01]  /*b420*/  IMAD.WIDE.U32 R96, R138, R5, R96 ;  /* 0x000000058a607225 */ /* 0x000fe200078e0060 */
[----:B------:R-:W-:Y:S01]  /*b430*/  SHF.L.U64.HI R125, R150, 0x1, R218 ;  /* 0x00000001967d7819 */ /* 0x000fe200000102da */
[----:B------:R-:W-:Y:S01]  /*b440*/  STL [R1+0x7f8], R245 ;  /* 0x0007f8f501007387 */ /* 0x000fe20000100800 */
[----:B------:R-:W-:Y:S01]  /*b450*/  IADD3 R150, P1, PT, R75, R150, RZ ;  /* 0x000000964b967210 */ /* 0x000fe20007f3e0ff */
[----:B------:R-:W-:Y:S01]  /*b460*/  IMAD.MOV.U32 R4, RZ, RZ, R130 ;  /* 0x000000ffff047224 */ /* 0x000fe200078e0082 */
[----:B------:R-:W-:Y:S01]  /*b470*/  LOP3.LUT R57, R120, R57, RZ, 0x3c, !PT ;  /* 0x0000003978397212 */ /* 0x000fe200078e3cff */
[----:B------:R-:W-:Y:S01]  /*b480*/  IMAD.MOV.U32 R5, RZ, RZ, R120 ;  /* 0x000000ffff057224 */ /* 0x000fe200078e0078 */
[----:B------:R-:W-:Y:S02]  /*b490*/  STL [R1+0x78c], R120 ;  /* 0x00078c7801007387 */ /* 0x000fe40000100800 */
[----:B0-----:R-:W-:-:S02]  /*b4a0*/  SHF.L.W.U32.HI R236, R57, 0x1, R56 ;  /* 0x0000000139ec7819 */ /* 0x001fc40000010e38 */
[----:B------:R-:W-:Y:S04]  /*b4b0*/  STL [R1+0x934], R186 ;  /* 0x000934ba01007387 */ /* 0x000fe80000100800 */
        /* <DEDUP_REMOVED lines=8> */
[----:B------:R-:W-:Y:S04]  /*b540*/  STL.64 [R1+0x618], R230 ;  /* 0x000618e601007387 */ /* 0x000fe80000100a00 */
        /* <DEDUP_REMOVED lines=31> */
[----:B------:R-:W-:Y:S04]  /*b740*/  STL.64 [R1+0x538], R122 ;  /* 0x0005387a01007387 */ /* 0x000fe80000100a00 */
[----:B------:R-:W-:Y:S04]  /*b750*/  STL [R1+0x79c], R157 ;  /* 0x00079c9d01007387 */ /* 0x000fe80000100800 */
[----:B------:R-:W-:Y:S04]  /*b760*/  STL [R1+0x8ec], R149 ;  /* 0x0008ec9501007387 */ /* 0x000fe80000100800 */
[----:B------:R-:W-:Y:S04]  /*b770*/  STL [R1+0x7ac], R148 ;  /* 0x0007ac9401007387 */ /* 0x000fe80000100800 */
[----:B------:R-:W5:Y:S01]  /*b780*/  LDL.LU.64 R182, [R1+0xea8] ;  /* 0x000ea80001b67983 */ /* 0x000f620000300a00 */
[----:B--2---:R-:W-:-:S03]  /*b790*/  LOP3.LUT R101, R74, R106, RZ, 0x3c, !PT ;  /* 0x0000006a4a657212 */ /* 0x004fc600078e3cff */
[----:B------:R-:W2:Y:S02]  /*b7a0*/  LDL.64 R106, [R1+0x498] ;  /* 0x00049800016a7983 */ /* 0x000ea40000100a00 */
[----:B------:R-:W-:Y:S02]  /*b7b0*/  IMAD.X R151, R101, 0x1, R218, P1 ;  /* 0x0000000165977824 */ /* 0x000fe400008e06da */
[----:B----4-:R-:W-:Y:S01]  /*b7c0*/  IMAD.MOV.U32 R7, RZ, RZ, R234 ;  /* 0x000000ffff077224 */ /* 0x010fe200078e00ea */
[----:B------:R-:W-:Y:S02]  /*b7d0*/  SHF.L.W.U32.HI R234, R56, 0x1, R57 ;  /* 0x0000000138ea7819 */ /* 0x000fe40000010e39 */
[----:B------:R-:W-:Y:S02]  /*b7e0*/  IADD3 R56, P1, PT, R121, R82, RZ ;  /* 0x0000005279387210 */ /* 0x000fe40007f3e0ff */
[----:B------:R0:W-:Y:S02]  /*b7f0*/  STL.128 [R1+0x2c0], R4 ;  /* 0x0002c00401007387 */ /* 0x0001e40000100c00 */
[----:B0-----:R-:W-:-:S02]  /*b800*/  IMAD.MOV.U32 R6, RZ, RZ, R121 ;  /* 0x000000ffff067224 */ /* 0x001fc400078e0079 */
[----:B------:R-:W4:Y:S01]  /*b810*/  LDL.64 R120, [R1+0x598] ;  /* 0x0005980001787983 */ /* 0x000f220000100a00 */
[----:B------:R-:W-:Y:S01]  /*b820*/  IMAD.MOV.U32 R4, RZ, RZ, R118 ;  /* 0x000000ffff047224 */ /* 0x000fe200078e0076 */
[----:B------:R-:W-:Y:S01]  /*b830*/  LOP3.LUT R77, R77, 0xfffffffe, RZ, 0xc0, !PT ;  /* 0xfffffffe4d4d7812 */ /* 0x000fe200078ec0ff */
[----:B------:R-:W-:Y:S02]  /*b840*/  IMAD.MOV.U32 R5, RZ, RZ, R219 ;  /* 0x000000ffff057224 */ /* 0x000fe400078e00db */
[----:B------:R-:W-:Y:S02]  /*b850*/  IMAD.MOV.U32 R7, RZ, RZ, R154 ;  /* 0x000000ffff077224 */ /* 0x000fe400078e009a */
[----:B------:R-:W-:Y:S01]  /*b860*/  IMAD.WIDE.U32 R150, R77, R75, R150 ;  /* 0x0000004b4d967225 */ /* 0x000fe200078e0096 */
[--C-:B------:R-:W-:Y:S02]  /*b870*/  SHF.L.U64.HI R77, R82, 0x1, R20.reuse ;  /* 0x00000001524d7819 */ /* 0x100fe40000010214 */
[----:B------:R0:W-:Y:S01]  /*b880*/  STL.128 [R1+0x380], R4 ;  /* 0x0003800401007387 */ /* 0x0001e20000100c00 */
[----:B------:R-:W-:Y:S01]  /*b890*/  IMAD.X R57, R154, 0x1, R20, P1 ;  /* 0x000000019a397824 */ /* 0x000fe200008e0614 */
[----:B------:R-:W-:-:S02]  /*b8a0*/  IADD3 R20, P1, PT, R102, R24, RZ ;  /* 0x0000001866147210 */ /* 0x000fc40007f3e0ff */
[----:B------:R-:W-:-:S04]  /*b8b0*/  SHF.L.U64.HI R131, R8, 0x1, R9 ;  /* 0x0000000108837819 */ /* 0x000fc80000010209 */
[----:B------:R-:W-:Y:S01]  /*b8c0*/  LOP3.LUT R131, R131, 0x1, RZ, 0xc0, !PT ;  /* 0x0000000183837812 */ /* 0x000fe200078ec0ff */
[----:B0-----:R-:W-:Y:S01]  /*b8d0*/  IMAD.SHL.U32 R5, R24, 0x2, RZ ;  /* 0x0000000218057824 */ /* 0x001fe200078e00ff */
[----:B------:R-:W-:Y:S01]  /*b8e0*/  LOP3.LUT R4, R21, 0x1, RZ, 0xc0, !PT ;  /* 0x0000000115047812 */ /* 0x000fe200078ec0ff */
[----:B------:R-:W-:-:S03]  /*b8f0*/  IMAD.X R21, R81, 0x1, R25, P1 ;  /* 0x0000000151157824 */ /* 0x000fc600008e0619 */
[----:B------:R-:W-:Y:S01]  /*b900*/  LOP3.LUT R5, R5, 0xfffffffe, RZ, 0xc0, !PT ;  /* 0xfffffffe05057812 */ /* 0x000fe200078ec0ff */
[----:B------:R-:W-:Y:S02]  /*b910*/  IMAD R138, R138, R4, R181 ;  /* 0x000000048a8a7224 */ /* 0x000fe400078e02b5 */
[----:B------:R-:W-:Y:S02]  /*b920*/  IMAD R131, R50, R131, R33 ;  /* 0x0000008332837224 */ /* 0x000fe400078e0221 */
[----:B------:R-:W-:Y:S01]  /*b930*/  IMAD.WIDE.U32 R20, R102, R5, R20 ;  /* 0x0000000566147225 */ /* 0x000fe200078e0014 */
[----:B------:R-:W-:-:S03]  /*b940*/  SHF.L.U64.HI R33, R216, 0x1, R235 ;  /* 0x00000001d8217819 */ /* 0x000fc600000102eb */
[----:B---3--:R-:W-:Y:S02]  /*b950*/  IMAD.MOV.U32 R4, RZ, RZ, R119 ;  /* 0x000000ffff047224 */ /* 0x008fe400078e0077 */
[----:B------:R-:W-:Y:S02]  /*b960*/  IMAD.MOV.U32 R5, RZ, RZ, R144 ;  /* 0x000000ffff057224 */ /* 0x000fe400078e0090 */
[----:B------:R-:W-:Y:S02]  /*b970*/  IMAD.MOV.U32 R6, RZ, RZ, R148 ;  /* 0x000000ffff067224 */ /* 0x000fe400078e0094 */
[----:B------:R-:W-:Y:S01]  /*b980*/  IMAD.MOV.U32 R7, RZ, RZ, R149 ;  /* 0x000000ffff077224 */ /* 0x000fe200078e0095 */
[----:B------:R-:W-:Y:S02]  /*b990*/  LOP3.LUT R125, R125, 0x1, RZ, 0xc0, !PT ;  /* 0x000000017d7d7812 */ /* 0x000fe400078ec0ff */
[----:B------:R-:W-:Y:S02]  /*b9a0*/  LOP3.LUT R33, R33, 0x1, RZ, 0xc0, !PT ;  /* 0x0000000121217812 */ /* 0x000fe400078ec0ff */
[----:B------:R0:W-:Y:S01]  /*b9b0*/  STL.128 [R1+0x1d0], R4 ;  /* 0x0001d00401007387 */ /* 0x0001e20000100c00 */
[----:B------:R-:W-:-:S02]  /*b9c0*/  IMAD R125, R125, R75, RZ ;  /* 0x0000004b7d7d7224 */ /* 0x000fc400078e02ff */
[----:B------:R-:W-:Y:S02]  /*b9d0*/  IMAD R75, R99, R246, RZ ;  /* 0x000000f6634b7224 */ /* 0x000fe400078e02ff */
[----:B------:R-:W-:Y:S01]  /*b9e0*/  IMAD R33, R33, R137, RZ ;  /* 0x0000008921217224 */ /* 0x000fe200078e02ff */
[----:B------:R-:W-:Y:S01]  /*b9f0*/  LOP3.LUT R48, R48, 0xfffffffe, RZ, 0xc0, !PT ;  /* 0xfffffffe30307812 */ /* 0x000fe200078ec0ff */
[----:B------:R-:W-:Y:S02]  /*ba00*/  IMAD.IADD R75, R71, 0x1, R75 ;  /* 0x00000001474b7824 */ /* 0x000fe400078e024b */
[----:B0-----:R-:W-:Y:S02]  /*ba10*/  IMAD.MOV.U32 R4, RZ, RZ, R242 ;  /* 0x000000ffff047224 */ /* 0x001fe400078e00f2 */
[----:B------:R-:W-:Y:S02]  /*ba20*/  IMAD.MOV.U32 R5, RZ, RZ, R245 ;  /* 0x000000ffff057224 */ /* 0x000fe400078e00f5 */
[----:B------:R-:W-:-:S02]  /*ba30*/  IMAD.MOV.U32 R6, RZ, RZ, R180 ;  /* 0x000000ffff067224 */ /* 0x000fc400078e00b4 */
[----:B------:R-:W-:Y:S02]  /*ba40*/  IMAD.MOV.U32 R7, RZ, RZ, R138 ;  /* 0x000000ffff077224 */ /* 0x000fe400078e008a */
[----:B------:R-:W-:-:S03]  /*ba50*/  IMAD.IADD R71, R63, 0x1, R33 ;  /* 0x000000013f477824 */ /* 0x000fc600078e0221 */
[----:B------:R0:W-:Y:S01]  /*ba60*/  STL.128 [R1+0x220], R4 ;  /* 0x0002200401007387 */ /* 0x0001e20000100c00 */
[----:B------:R-:W-:Y:S01]  /*ba70*/  IMAD.WIDE.U32 R218, R155, R48, R68 ;  /* 0x000000309bda7225 */ /* 0x000fe200078e0044 */
[----:B------:R-:W-:Y:S02]  /*ba80*/  SHF.L.U64.HI R33, R197, 0x1, R196 ;  /* 0x00000001c5217819 */ /* 0x000fe400000102c4 */
[----:B------:R-:W-:Y:S01]  /*ba90*/  STL [R1+0x7a8], R116 ;  /* 0x0007a87401007387 */ /* 0x000fe20000100800 */
[----:B------:R-:W-:Y:S01]  /*baa0*/  LOP3.LUT R63, R62, R135, RZ, 0x3c, !PT ;  /* 0x000000873e3f7212 */ /* 0x000fe200078e3cff */
[----:B0-----:R-:W-:Y:S02]  /*bab0*/  IMAD.MOV.U32 R6, RZ, RZ, R199 ;  /* 0x000000ffff067224 */ /* 0x001fe400078e00c7 */
[----:B------:R-:W-:Y:S02]  /*bac0*/  IMAD.MOV.U32 R7, RZ, RZ, R210 ;  /* 0x000000ffff077224 */ /* 0x000fe400078e00d2 */
[----:B------:R-:W-:-:S02]  /*bad0*/  IMAD.MOV.U32 R4, RZ, RZ, R113 ;  /* 0x000000ffff047224 */ /* 0x000fc400078e0071 */
[----:B------:R-:W-:-:S05]  /*bae0*/  IMAD.MOV.U32 R5, RZ, RZ, R116 ;  /* 0x000000ffff057224 */ /* 0x000fca00078e0074 */
[----:B------:R0:W-:Y:S04]  /*baf0*/  STL.128 [R1+0x3e0], R4 ;  /* 0x0003e00401007387 */ /* 0x0001e80000100c00 */
[----:B------:R-:W-:Y:S04]  /*bb00*/  STL [R1+0x644], R113 ;  /* 0x0006447101007387 */ /* 0x000fe80000100800 */
[----:B------:R-:W-:Y:S04]  /*bb10*/  STL [R1+0x8e8], R234 ;  /* 0x0008e8ea01007387 */ /* 0x000fe80000100800 */
[----:B------:R-:W-:Y:S01]  /*bb20*/  STL [R1+0x798], R236 ;  /* 0x000798ec01007387 */ /* 0x000fe20000100800 */
[----:B0-----:R-:W-:-:S02]  /*bb30*/  LOP3.LUT R5, R75, R162, RZ, 0x3c, !PT ;  /* 0x000000a24b057212 */ /* 0x001fc400078e3cff */
[----:B------:R-:W-:Y:S01]  /*bb40*/  LOP3.LUT R7, R71, R142, RZ, 0x3c, !PT ;  /* 0x0000008e47077212 */ /* 0x000fe200078e3cff */
[----:B------:R-:W-:Y:S01]  /*bb50*/  IMAD.SHL.U32 R4, R238, 0x2, RZ ;  /* 0x00000002ee047824 */ /* 0x000fe200078e00ff */
[----:B------:R-:W-:Y:S01]  /*bb60*/  IADD3 R68, P2, PT, R5, R238, RZ ;  /* 0x000000ee05447210 */ /* 0x000fe20007f5e0ff */
[----:B------:R-:W-:Y:S01]  /*bb70*/  IMAD.SHL.U32 R6, R197, 0x2, RZ ;  /* 0x00000002c5067824 */ /* 0x000fe200078e00ff */
[----:B------:R-:W-:Y:S01]  /*bb80*/  STL.64 [R1+0x460], R218 ;  /* 0x000460da01007387 */ /* 0x000fe20000100a00 */
[----:B------:R-:W-:Y:S02]  /*bb90*/  LOP3.LUT R33, R33, 0x1, RZ, 0xc0, !PT ;  /* 0x0000000121217812 */ /* 0x000fe400078ec0ff */
[----:B------:R-:W-:Y:S02]  /*bba0*/  LOP3.LUT R4, R4, 0xfffffffe, RZ, 0xc0, !PT ;  /* 0xfffffffe04047812 */ /* 0x000fe400078ec0ff */
[----:B------:R-:W-:Y:S01]  /*bbb0*/  LOP3.LUT R6, R6, 0xfffffffe, RZ, 0xc0, !PT ;  /* 0xfffffffe06067812 */ /* 0x000fe200078ec0ff */
[----:B------:R-:W-:Y:S01]  /*bbc0*/  IMAD R33, R33, R7, RZ ;  /* 0x0000000721217224 */ /* 0x000fe200078e02ff */
[----:B------:R-:W-:Y:S01]  /*bbd0*/  LOP3.LUT R105, R105, 0x1, RZ, 0xc0, !PT ;  /* 0x0000000169697812 */ /* 0x000fe200078ec0ff */
[----:B------:R-:W-:Y:S01]  /*bbe0*/  IMAD.SHL.U32 R98, R98, 0x2, RZ ;  /* 0x0000000262627824 */ /* 0x000fe200078e00ff */
[----:B------:R-:W-:-:S03]  /*bbf0*/  SHF.L.U64.HI R99, R238, 0x1, R229 ;  /* 0x00000001ee637819 */ /* 0x000fc600000102e5 */
[----:B------:R-:W-:Y:S01]  /*bc00*/  IMAD R199, R143, R105, R241 ;  /* 0x000000698fc77224 */ /* 0x000fe200078e02f1 */
[----:B------:R-:W-:Y:S02]  /*bc10*/  LOP3.LUT R99, R99, 0x1, RZ, 0xc0, !PT ;  /* 0x0000000163637812 */ /* 0x000fe400078ec0ff */
[----:B------:R-:W-:Y:S02]  /*bc20*/  LOP3.LUT R104, R104, 0xfffffffe, RZ, 0xc0, !PT ;  /* 0xfffffffe68687812 */ /* 0x000fe400078ec0ff */
[----:B------:R-:W-:Y:S02]  /*bc30*/  LOP3.LUT R98, R98, 0xfffffffe, RZ, 0xc0, !PT ;  /* 0xfffffffe62627812 */ /* 0x000fe400078ec0ff */
[----:B------:R-:W-:Y:S02]  /*bc40*/  LOP3.LUT R91, R180, R91, RZ, 0x3c, !PT ;  /* 0x0000005bb45b7212 */ /* 0x000fe400078e3cff */
[----:B------:R-:W-:Y:S02]  /*bc50*/  LOP3.LUT R90, R199, R90, RZ, 0x3c, !PT ;  /* 0x0000005ac75a7212 */ /* 0x000fe400078e3cff */
[----:B------:R-:W-:Y:S01]  /*bc60*/  LOP3.LUT R72, R240, R72, RZ, 0x3c, !PT ;  /* 0x00000048f0487212 */ /* 0x000fe200078e3cff */
[----:B------:R-:W-:-:S02]  /*bc70*/  IMAD R99, R99, R5, RZ ;  /* 0x0000000563637224 */ /* 0x000fc400078e02ff */
[----:B------:R-:W-:Y:S01]  /*bc80*/  IMAD.WIDE.U32 R238, R117, R98, R84 ;  /* 0x0000006275ee7225 */ /* 0x000fe200078e0054 */
[----:B------:R-:W-:Y:S01]  /*bc90*/  SHF.L.W.U32.HI R130, R72, 0x1, R90 ;  /* 0x0000000148827819 */ /* 0x000fe20000010e5a */
[----:B------:R-:W3:Y:S04]  /*bca0*/  LDL R84, [R1+0x778] ;  /* 0x0007780001547983 */ /* 0x000ee80000100800 */
[----:B------:R-:W5:Y:S01]  /*bcb0*/  LDL R85, [R1+0x930] ;  /* 0x0009300001557983 */ /* 0x000f620000100800 */
[----:B------:R-:W-:Y:S01]  /*bcc0*/  LOP3.LUT R9, R32, R9, R209, 0x96, !PT ;  /* 0x0000000920097212 */ /* 0x000fe200078e96d1 */
[----:B------:R-:W-:Y:S01]  /*bcd0*/  IMAD.IADD R223, R167, 0x1, R223 ;  /* 0x00000001a7df7824 */ /* 0x000fe200078e02df */
[----:B------:R-:W-:Y:S01]  /*bce0*/  LOP3.LUT R93, R93, 0x1, RZ, 0xc0, !PT ;  /* 0x000000015d5d7812 */ /* 0x000fe200078ec0ff */
[----:B------:R-:W5:Y:S01]  /*bcf0*/  LDL R98, [R1+0x7d0] ;  /* 0x0007d00001627983 */ /* 0x000f620000100800 */
[----:B--2---:R-:W-:-:S02]  /*bd00*/  LOP3.LUT R8, R131, R8, R106, 0x96, !PT ;  /* 0x0000000883087212 */ /* 0x004fc400078e966a */
[----:B----4-:R-:W-:Y:S01]  /*bd10*/  LOP3.LUT R69, R70, R120, RZ, 0x3c, !PT ;  /* 0x0000007846457212 */ /* 0x010fe200078e3cff */
[----:B------:R0:W-:Y:S01]  /*bd20*/  STL.64 [R1+0xea0], R96 ;  /* 0x000ea06001007387 */ /* 0x0001e20000100a00 */
[----:B------:R-:W-:-:S03]  /*bd30*/  IADD3 R106, P3, PT, R197, R7, RZ ;  /* 0x00000007c56a7210 */ /* 0x000fc60007f7e0ff */
[----:B------:R-:W2:Y:S01]  /*bd40*/  LDL.64 R120, [R1+0x400] ;  /* 0x0004000001787983 */ /* 0x000ea20000100a00 */
[----:B------:R-:W-:Y:S02]  /*bd50*/  IMAD.X R69, R69, 0x1, R229, P2 ;  /* 0x0000000145457824 */ /* 0x000fe400010e06e5 */
[----:B------:R-:W-:Y:S01]  /*bd60*/  IMAD.X R107, R196, 0x1, R63, P3 ;  /* 0x00000001c46b7824 */ /* 0x000fe200018e063f */
[----:B------:R-:W-:Y:S01]  /*bd70*/  LOP3.LUT R83, R83, 0x1, RZ, 0xc0, !PT ;  /* 0x0000000153537812 */ /* 0x000fe200078ec0ff */
[----:B------:R-:W-:Y:S01]  /*bd80*/  IMAD.WIDE.U32 R68, R4, R5, R68 ;  /* 0x0000000504447225 */ /* 0x000fe200078e0044 */
[----:B------:R-:W-:Y:S01]  /*bd90*/  LOP3.LUT R4, R138, R47, RZ, 0x3c, !PT ;  /* 0x0000002f8a047212 */ /* 0x000fe200078e3cff */
[----:B------:R-:W4:Y:S02]  /*bda0*/  LDL R167, [R1+0x6e4] ;  /* 0x0006e40001a77983 */ /* 0x000f240000100800 */
[----:B------:R-:W-:Y:S02]  /*bdb0*/  IMAD.WIDE.U32 R106, R6, R7, R106 ;  /* 0x00000007066a7225 */ /* 0x000fe400078e006a */
[----:B------:R-:W3:Y:S02]  /*bdc0*/  LDL.64 R6, [R1+0x4f0] ;  /* 0x0004f00001067983 */ /* 0x000ee40000100a00 */
[----:B------:R-:W-:-:S02]  /*bdd0*/  IMAD.X R47, R228, 0x1, R103, P0 ;  /* 0x00000001e42f7824 */ /* 0x000fc400000e0667 */
[----:B------:R-:W5:Y:S01]  /*bde0*/  LDL R103, [R1+0x800] ;  /* 0x0008000001677983 */ /* 0x000f620000100800 */
[----:B------:R-:W-:Y:S01]  /*bdf0*/  SHF.L.W.U32.HI R210, R91, 0x1, R4 ;  /* 0x000000015bd27819 */ /* 0x000fe20000010e04 */
[----:B------:R-:W-:Y:S01]  /*be00*/  IMAD.WIDE.U32 R196, R252, R104, R46 ;  /* 0x00000068fcc47225 */ /* 0x000fe200078e002e */
[----:B------:R-:W-:Y:S01]  /*be10*/  SHF.L.W.U32.HI R216, R4, 0x1, R91 ;  /* 0x0000000104d87819 */ /* 0x000fe20000010e5b */
[----:B------:R-:W4:Y:S01]  /*be20*/  LDL.64 R104, [R1+0x4e8] ;  /* 0x0004e80001687983 */ /* 0x000f220000100a00 */
[----:B------:R-:W-:-:S03]  /*be30*/  SHF.L.W.U32.HI R5, R90, 0x1, R72 ;  /* 0x000000015a057819 */ /* 0x000fc60000010e48 */
[----:B------:R-:W4:Y:S01]  /*be40*/  LDL.64 R90, [R1+0x470] ;  /* 0x00047000015a7983 */ /* 0x000f220000100a00 */
[----:B------:R-:W-:Y:S01]  /*be50*/  IADD3 R46, P0, PT, R248, R34, RZ ;  /* 0x00000022f82e7210 */ /* 0x000fe20007f1e0ff */
[----:B------:R-:W-:Y:S01]  /*be60*/  IMAD.SHL.U32 R4, R34, 0x2, RZ ;  /* 0x0000000222047824 */ /* 0x000fe200078e00ff */
[----:B------:R-:W-:Y:S01]  /*be70*/  SHF.L.W.U32.HI R235, R8, 0x10, R9 ;  /* 0x0000001008eb7819 */ /* 0x000fe20000010e09 */
[----:B------:R1:W-:Y:S01]  /*be80*/  STL [R1+0x6d0], R5 ;  /* 0x0006d00501007387 */ /* 0x0003e20000100800 */
[----:B------:R-:W-:Y:S01]  /*be90*/  SHF.L.W.U32.HI R72, R9, 0x10, R8 ;  /* 0x0000001009487819 */ /* 0x000fe20000010e08 */
[----:B------:R-:W-:Y:S01]  /*bea0*/  IMAD.X R47, R126, 0x1, R42, P0 ;  /* 0x000000017e2f7824 */ /* 0x000fe200000e062a */
[----:B------:R-:W-:Y:S01]  /*beb0*/  LOP3.LUT R4, R4, 0xfffffffe, RZ, 0xc0, !PT ;  /* 0xfffffffe04047812 */ /* 0x000fe200078ec0ff */
[----:B0-----:R-:W4:Y:S01]  /*bec0*/  LDL.64 R96, [R1+0x4d8] ;  /* 0x0004d80001607983 */ /* 0x001f220000100a00 */
[C---:B------:R-:W-:Y:S01]  /*bed0*/  IADD3 R8, P0, PT, R161.reuse, R252, RZ ;  /* 0x000000fca1087210 */ /* 0x040fe20007f1e0ff */
[----:B-1----:R-:W-:-:S02]  /*bee0*/  IMAD.SHL.U32 R5, R161, 0x2, RZ ;  /* 0x00000002a1057824 */ /* 0x002fc400078e00ff */
[----:B------:R-:W-:Y:S01]  /*bef0*/  IMAD.WIDE.U32 R46, R248, R4, R46 ;  /* 0x00000004f82e7225 */ /* 0x000fe200078e002e */
[----:B------:R-:W-:Y:S02]  /*bf00*/  LOP3.LUT R4, R223, R191, RZ, 0x3c, !PT ;  /* 0x000000bfdf047212 */ /* 0x000fe400078e3cff */
[----:B------:R-:W-:Y:S01]  /*bf10*/  LOP3.LUT R5, R5, 0xfffffffe, RZ, 0xc0, !PT ;  /* 0xfffffffe05057812 */ /* 0x000fe200078ec0ff */
[----:B------:R-:W-:-:S04]  /*bf20*/  IMAD.X R9, R184, 0x1, R228, P0 ;  /* 0x00000001b8097824 */ /* 0x000fc800000e06e4 */
[----:B------:R-:W-:-:S04]  /*bf30*/  IMAD.WIDE.U32 R8, R252, R5, R8 ;  /* 0x00000005fc087225 */ /* 0x000fc800078e0008 */
[----:B------:R-:W-:Y:S01]  /*bf40*/  IMAD R126, R76, R93, R123 ;  /* 0x0000005d4c7e7224 */ /* 0x000fe200078e027b */
[----:B--2---:R-:W-:-:S04]  /*bf50*/  LOP3.LUT R209, R166, R120, RZ, 0x3c, !PT ;  /* 0x00000078a6d17212 */ /* 0x004fc800078e3cff */
[----:B------:R-:W-:Y:S02]  /*bf60*/  SHF.L.W.U32.HI R5, R4, 0x8, R209 ;  /* 0x0000000804057819 */ /* 0x000fe40000010ed1 */
[----:B------:R-:W-:-:S03]  /*bf70*/  SHF.L.W.U32.HI R209, R209, 0x8, R4 ;  /* 0x00000008d1d17819 */ /* 0x000fc60000010e04 */
[----:B------:R5:W-:Y:S01]  /*bf80*/  STL [R1+0x44c], R5 ;  /* 0x00044c0501007387 */ /* 0x000be20000100800 */
[----:B---3--:R-:W-:Y:S02]  /*bf90*/  IMAD.MOV.U32 R4, RZ, RZ, R6 ;  /* 0x000000ffff047224 */ /* 0x008fe400078e0006 */
[----:B------:R-:W-:Y:S02]  /*bfa0*/  IMAD.MOV.U32 R6, RZ, RZ, R122 ;  /* 0x000000ffff067224 */ /* 0x000fe400078e007a */
[----:B------:R-:W-:Y:S02]  /*bfb0*/  IMAD.MOV.U32 R7, RZ, RZ, R126 ;  /* 0x000000ffff077224 */ /* 0x000fe400078e007e */
[----:B-----5:R-:W-:Y:S02]  /*bfc0*/  IMAD.MOV.U32 R5, RZ, RZ, R103 ;  /* 0x000000ffff057224 */ /* 0x020fe400078e0067 */
[----:B------:R-:W2:Y:S04]  /*bfd0*/  LDL R103, [R1+0x574] ;  /* 0x0005740001677983 */ /* 0x000ea80000100800 */
[----:B------:R0:W-:Y:S04]  /*bfe0*/  STL.128 [R1+0x240], R4 ;  /* 0x0002400401007387 */ /* 0x0001e80000100c00 */
[----:B0-----:R-:W3:Y:S01]  /*bff0*/  LDL.64 R6, [R1+0x4b0] ;  /* 0x0004b00001067983 */ /* 0x001ee20000100a00 */
[----:B----4-:R-:W-:Y:S01]  /*c000*/  IMAD R118, R118, R83, R105 ;  /* 0x0000005376767224 */ /* 0x010fe200078e0269 */
[----:B------:R-:W-:-:S02]  /*c010*/  SHF.L.U64.HI R83, R90, 0x1, R84 ;  /* 0x000000015a537819 */ /* 0x000fc40000010254 */
[----:B------:R-:W-:Y:S02]  /*c020*/  SHF.L.U64.HI R84, R208, 0x1, R85 ;  /* 0x00000001d0547819 */ /* 0x000fe40000010255 */
[----:B------:R-:W4:Y:S01]  /*c030*/  LDL R85, [R1+0x8a0] ;  /* 0x0008a00001557983 */ /* 0x000f220000100800 */
[----:B------:R-:W-:Y:S01]  /*c040*/  IMAD.MOV.U32 R5, RZ, RZ, R98 ;  /* 0x000000ffff057224 */ /* 0x000fe200078e0062 */
[----:B------:R-:W-:Y:S02]  /*c050*/  SHF.L.U64.HI R63, R65, 0x1, R66 ;  /* 0x00000001413f7819 */ /* 0x000fe40000010242 */
[----:B------:R-:W-:Y:S02]  /*c060*/  LOP3.LUT R84, R84, 0x1, RZ, 0xc0, !PT ;  /* 0x0000000154547812 */ /* 0x000fe400078ec0ff */
[----:B------:R-:W-:-:S03]  /*c070*/  LOP3.LUT R63, R63, 0x1, RZ, 0xc0, !PT ;  /* 0x000000013f3f7812 */ /* 0x000fc600078ec0ff */
[----:B------:R-:W-:Y:S02]  /*c080*/  IMAD R84, R84, R201, RZ ;  /* 0x000000c954547224 */ /* 0x000fe400078e02ff */
[----:B------:R-:W-:Y:S01]  /*c090*/  IMAD R93, R94, R63, R97 ;  /* 0x0000003f5e5d7224 */ /* 0x000fe200078e0261 */
[----:B------:R-:W-:Y:S01]  /*c0a0*/  SHF.L.U64.HI R90, R146, 0x1, R124 ;  /* 0x00000001925a7819 */ /* 0x000fe2000001027c */
[----:B------:R-:W-:-:S05]  /*c0b0*/  IMAD.SHL.U32 R82, R82, 0x2, RZ ;  /* 0x0000000252527824 */ /* 0x000fca00078e00ff */
[----:B------:R-:W-:Y:S02]  /*c0c0*/  LOP3.LUT R82, R82, 0xfffffffe, RZ, 0xc0, !PT ;  /* 0xfffffffe52527812 */ /* 0x000fe400078ec0ff */
[----:B------:R-:W-:Y:S02]  /*c0d0*/  LOP3.LUT R90, R90, 0x1, RZ, 0xc0, !PT ;  /* 0x000000015a5a7812 */ /* 0x000fe400078ec0ff */
[----:B------:R-:W-:Y:S02]  /*c0e0*/  LOP3.LUT R66, R96, R66, RZ, 0x3c, !PT ;  /* 0x0000004260427212 */ /* 0x000fe400078e3cff */
[----:B------:R-:W-:Y:S02]  /*c0f0*/  LOP3.LUT R65, R93, R65, RZ, 0x3c, !PT ;  /* 0x000000415d417212 */ /* 0x000fe400078e3cff */
[----:B------:R-:W-:Y:S02]  /*c100*/  LOP3.LUT R61, R122, R61, RZ, 0x3c, !PT ;  /* 0x0000003d7a3d7212 */ /* 0x000fe400078e3cff */
[----:B------:R-:W-:-:S02]  /*c110*/  LOP3.LUT R64, R126, R64, RZ, 0x3c, !PT ;  /* 0x000000407e407212 */ /* 0x000fc400078e3cff */
[----:B------:R-:W-:Y:S02]  /*c120*/  LOP3.LUT R60, R104, R60, RZ, 0x3c, !PT ;  /* 0x0000003c683c7212 */ /* 0x000fe400078e3cff */
[----:B------:R-:W-:Y:S02]  /*c130*/  LOP3.LUT R49, R118, R49, RZ, 0x3c, !PT ;  /* 0x0000003176317212 */ /* 0x000fe400078e3cff */
[----:B------:R-:W-:Y:S02]  /*c140*/  SHF.L.W.U32.HI R208, R64, 0x1, R61 ;  /* 0x0000000140d07819 */ /* 0x000fe40000010e3d */
[----:B------:R-:W-:Y:S02]  /*c150*/  SHF.L.W.U32.HI R123, R60, 0x1, R49 ;  /* 0x000000013c7b7819 */ /* 0x000fe40000010e31 */
[----:B------:R-:W-:Y:S02]  /*c160*/  SHF.L.W.U32.HI R122, R49, 0x1, R60 ;  /* 0x00000001317a7819 */ /* 0x000fe40000010e3c */
[----:B------:R-:W-:Y:S01]  /*c170*/  LOP3.LUT R92, R92, 0x1, RZ, 0xc0, !PT ;  /* 0x000000015c5c7812 */ /* 0x000fe200078ec0ff */
[C---:B------:R-:W-:Y:S01]  /*c180*/  IMAD.SHL.U32 R101, R52.reuse, 0x2, RZ ;  /* 0x0000000234657824 */ /* 0x040fe200078e00ff */
[----:B------:R-:W-:-:S02]  /*c190*/  SHF.L.U64.HI R48, R52, 0x1, R53 ;  /* 0x0000000134307819 */ /* 0x000fc40000010235 */
[----:B------:R-:W-:Y:S01]  /*c1a0*/  IADD3 R52, P1, PT, R113, R52, RZ ;  /* 0x0000003471347210 */ /* 0x000fe20007f3e0ff */
[----:B------:R-:W-:Y:S01]  /*c1b0*/  STL [R1+0x73c], R93 ;  /* 0x00073c5d01007387 */ /* 0x000fe20000100800 */
[----:B------:R-:W-:-:S03]  /*c1c0*/  LOP3.LUT R101, R101, 0xfffffffe, RZ, 0xc0, !PT ;  /* 0xfffffffe65657812 */ /* 0x000fc600078ec0ff */
[----:B------:R0:W-:Y:S01]  /*c1d0*/  STL.64 [R1+0xe98], R230 ;  /* 0x000e98e601007387 */ /* 0x0001e20000100a00 */
[----:B------:R-:W-:Y:S01]  /*c1e0*/  IMAD.X R53, R116, 0x1, R53, P1 ;  /* 0x0000000174357824 */ /* 0x000fe200008e0635 */
[----:B------:R-:W-:Y:S02]  /*c1f0*/  LOP3.LUT R59, R218, R59, RZ, 0x3c, !PT ;  /* 0x0000003bda3b7212 */ /* 0x000fe400078e3cff */
[----:B------:R-:W-:Y:S04]  /*c200*/  STL [R1+0xdc8], R242 ;  /* 0x000dc8f201007387 */ /* 0x000fe80000100800 */
[----:B------:R-:W-:Y:S04]  /*c210*/  STL [R1+0xe58], R248 ;  /* 0x000e58f801007387 */ /* 0x000fe80000100800 */
[----:B0-----:R-:W5:Y:S01]  /*c220*/  LDL.64 R230, [R1+0x460] ;  /* 0x0004600001e67983 */ /* 0x001f620000100a00 */
[----:B------:R-:W-:Y:S01]  /*c230*/  IMAD.IADD R125, R151, 0x1, R125 ;  /* 0x00000001977d7824 */ /* 0x000fe200078e027d */
[----:B------:R-:W-:-:S02]  /*c240*/  LOP3.LUT R87, R87, 0x1, RZ, 0xc0, !PT ;  /* 0x0000000157577812 */ /* 0x000fc400078ec0ff */
[----:B------:R-:W-:Y:S01]  /*c250*/  STL [R1+0x780], R199 ;  /* 0x000780c701007387 */ /* 0x000fe20000100800 */
[----:B------:R-:W-:Y:S01]  /*c260*/  LOP3.LUT R55, R55, 0x1, RZ, 0xc0, !PT ;  /* 0x0000000137377812 */ /* 0x000fe200078ec0ff */
[----:B------:R-:W-:Y:S02]  /*c270*/  IMAD.IADD R69, R69, 0x1, R99 ;  /* 0x0000000145457824 */ /* 0x000fe400078e0263 */
[----:B------:R-:W5:Y:S01]  /*c280*/  LDL R116, [R1+0x830] ;  /* 0x0008300001747983 */ /* 0x000f620000100800 */
[----:B---3--:R-:W-:Y:S02]  /*c290*/  IMAD.MOV.U32 R4, RZ, RZ, R6 ;  /* 0x000000ffff047224 */ /* 0x008fe400078e0006 */
[----:B------:R-:W-:Y:S02]  /*c2a0*/  IMAD.MOV.U32 R6, RZ, RZ, R104 ;  /* 0x000000ffff067224 */ /* 0x000fe400078e0068 */
[----:B------:R-:W-:-:S05]  /*c2b0*/  IMAD.MOV.U32 R7, RZ, RZ, R118 ;  /* 0x000000ffff077224 */ /* 0x000fca00078e0076 */
[----:B------:R0:W-:Y:S02]  /*c2c0*/  STL.128 [R1+0x200], R4 ;  /* 0x0002000401007387 */ /* 0x0001e40000100c00 */
[----:B0-----:R-:W-:Y:S01]  /*c2d0*/  LOP3.LUT R6, R83, 0x1, RZ, 0xc0, !PT ;  /* 0x0000000153067812 */ /* 0x001fe200078ec0ff */
[----:B------:R-:W-:-:S04]  /*c2e0*/  IMAD.MOV.U32 R4, RZ, RZ, R158 ;  /* 0x000000ffff047224 */ /* 0x000fc800078e009e */
[----:B------:R-:W-:Y:S02]  /*c2f0*/  IMAD R63, R6, R250, RZ ;  /* 0x000000fa063f7224 */ /* 0x000fe400078e02ff */
[----:B------:R-:W-:Y:S02]  /*c300*/  IMAD.MOV.U32 R5, RZ, RZ, R217 ;  /* 0x000000ffff057224 */ /* 0x000fe400078e00d9 */
[----:B------:R-:W-:Y:S02]  /*c310*/  IMAD.MOV.U32 R6, RZ, RZ, R96 ;  /* 0x000000ffff067224 */ /* 0x000fe400078e0060 */
[----:B------:R-:W-:Y:S01]  /*c320*/  IMAD.MOV.U32 R7, RZ, RZ, R93 ;  /* 0x000000ffff077224 */ /* 0x000fe200078e005d */
[----:B------:R-:W-:Y:S01]  /*c330*/  STL [R1+0xdcc], R246 ;  /* 0x000dccf601007387 */ /* 0x000fe20000100800 */
[----:B------:R-:W-:Y:S02]  /*c340*/  IMAD.IADD R63, R19, 0x1, R63 ;  /* 0x00000001133f7824 */ /* 0x000fe400078e023f */
[----:B------:R-:W-:Y:S01]  /*c350*/  IMAD.IADD R19, R23, 0x1, R84 ;  /* 0x0000000117137824 */ /* 0x000fe200078e0254 */
[----:B------:R0:W-:Y:S01]  /*c360*/  STL.128 [R1+0xd0], R4 ;  /* 0x0000d00401007387 */ /* 0x0001e20000100c00 */
[----:B------:R-:W-:Y:S01]  /*c370*/  IMAD.SHL.U32 R83, R146, 0x2, RZ ;  /* 0x0000000292537824 */ /* 0x000fe200078e00ff */
[----:B------:R-:W-:-:S02]  /*c380*/  LOP3.LUT R84, R18, R114, RZ, 0x3c, !PT ;  /* 0x0000007212547212 */ /* 0x000fc400078e3cff */
[----:B------:R-:W-:Y:S02]  /*c390*/  SHF.L.U64.HI R23, R168, 0x1, R133 ;  /* 0x00000001a8177819 */ /* 0x000fe40000010285 */
[----:B------:R-:W-:Y:S02]  /*c3a0*/  LOP3.LUT R137, R106, R137, RZ, 0x3c, !PT ;  /* 0x000000896a897212 */ /* 0x000fe400078e3cff */
[----:B------:R-:W-:Y:S02]  /*c3b0*/  LOP3.LUT R51, R238, R51, RZ, 0x3c, !PT ;  /* 0x00000033ee337212 */ /* 0x000fe400078e3cff */
[----:B------:R-:W-:Y:S01]  /*c3c0*/  LOP3.LUT R77, R77, 0x1, RZ, 0xc0, !PT ;  /* 0x000000014d4d7812 */ /* 0x000fe200078ec0ff */
[----:B------:R-:W-:Y:S01]  /*c3d0*/  IMAD.SHL.U32 R98, R86, 0x2, RZ ;  /* 0x0000000256627824 */ /* 0x000fe200078e00ff */
[----:B------:R-:W-:Y:S01]  /*c3e0*/  LOP3.LUT R28, R28, 0x1, RZ, 0xc0, !PT ;  /* 0x000000011c1c7812 */ /* 0x000fe200078ec0ff */
[----:B------:R-:W-:Y:S01]  /*c3f0*/  STL.64 [R1+0x468], R238 ;  /* 0x000468ee01007387 */ /* 0x000fe20000100a00 */
[----:B0-----:R-:W-:Y:S01]  /*c400*/  LOP3.LUT R6, R63, R141, RZ, 0x3c, !PT ;  /* 0x0000008d3f067212 */ /* 0x001fe200078e3cff */
[----:B------:R-:W-:Y:S01]  /*c410*/  IMAD.SHL.U32 R49, R14, 0x2, RZ ;  /* 0x000000020e317824 */ /* 0x000fe200078e00ff */
[----:B------:R-:W-:Y:S01]  /*c420*/  LOP3.LUT R4, R19, R139, RZ, 0x3c, !PT ;  /* 0x0000008b13047212 */ /* 0x000fe200078e3cff */
[----:B------:R-:W-:Y:S01]  /*c430*/  IMAD.SHL.U32 R7, R168, 0x2, RZ ;  /* 0x00000002a8077824 */ /* 0x000fe200078e00ff */
[----:B------:R-:W-:Y:S01]  /*c440*/  LOP3.LUT R5, R83, 0xfffffffe, RZ, 0xc0, !PT ;  /* 0xfffffffe53057812 */ /* 0x000fe200078ec0ff */
[----:B------:R-:W-:Y:S01]  /*c450*/  STL.64 [R1+0x458], R196 ;  /* 0x000458c401007387 */ /* 0x000fe20000100a00 */
[----:B------:R-:W-:-:S02]  /*c460*/  IADD3 R146, P0, PT, R6, R146, RZ ;  /* 0x0000009206927210 */ /* 0x000fc40007f1e0ff */
[----:B------:R-:W-:Y:S02]  /*c470*/  LOP3.LUT R83, R22, R134, RZ, 0x3c, !PT ;  /* 0x0000008616537212 */ /* 0x000fe400078e3cff */
[----:B------:R-:W-:Y:S01]  /*c480*/  SHF.L.U64.HI R161, R161, 0x1, R184 ;  /* 0x00000001a1a17819 */ /* 0x000fe200000102b8 */
[----:B------:R-:W-:Y:S01]  /*c490*/  STL [R1+0x744], R118 ;  /* 0x0007447601007387 */ /* 0x000fe20000100800 */
[----:B------:R-:W-:Y:S01]  /*c4a0*/  IADD3 R114, P2, PT, R168, R4, RZ ;  /* 0x00000004a8727210 */ /* 0x000fe20007f5e0ff */
[----:B------:R-:W-:Y:S01]  /*c4b0*/  IMAD.X R147, R84, 0x1, R124, P0 ;  /* 0x0000000154937824 */ /* 0x000fe200000e067c */
[----:B------:R-:W-:Y:S01]  /*c4c0*/  LOP3.LUT R7, R7, 0xfffffffe, RZ, 0xc0, !PT ;  /* 0xfffffffe07077812 */ /* 0x000fe200078ec0ff */
[----:B------:R-:W-:Y:S01]  /*c4d0*/  STL [R1+0x77c], R126 ;  /* 0x00077c7e01007387 */ /* 0x000fe20000100800 */
[----:B------:R-:W-:Y:S01]  /*c4e0*/  LOP3.LUT R23, R23, 0x1, RZ, 0xc0, !PT ;  /* 0x0000000117177812 */ /* 0x000fe200078ec0ff */
[----:B------:R-:W-:Y:S02]  /*c4f0*/  IMAD.X R115, R133, 0x1, R83, P2 ;  /* 0x0000000185737824 */ /* 0x000fe400010e0653 */
[----:B------:R-:W-:Y:S01]  /*c500*/  IMAD.WIDE.U32 R146, R5, R6, R146 ;  /* 0x0000000605927225 */ /* 0x000fe200078e0092 */
[----:B------:R-:W-:Y:S01]  /*c510*/  LOP3.LUT R48, R48, 0x1, RZ, 0xc0, !PT ;  /* 0x0000000130307812 */ /* 0x000fe200078ec0ff */
[----:B------:R-:W-:Y:S02]  /*c520*/  STL [R1+0x750], R122 ;  /* 0x0007507a01007387 */ /* 0x000fe40000100800 */
[----:B------:R-:W-:-:S02]  /*c530*/  IMAD R91, R23, R4, RZ ;  /* 0x00000004175b7224 */ /* 0x000fc400078e02ff */
[----:B------:R-:W-:Y:S01]  /*c540*/  IMAD.WIDE.U32 R114, R7, R4, R114 ;  /* 0x0000000407727225 */ /* 0x000fe200078e0072 */
[----:B------:R-:W-:Y:S03]  /*c550*/  STL [R1+0x8c8], R123 ;  /* 0x0008c87b01007387 */ /* 0x000fe60000100800 */
[----:B--2---:R-:W-:Y:S01]  /*c560*/  IMAD.WIDE.U32 R4, R103, R82, R56 ;  /* 0x0000005267047225 */ /* 0x004fe200078e0038 */
[----:B------:R-:W-:Y:S03]  /*c570*/  STL [R1+0x774], R208 ;  /* 0x000774d001007387 */ /* 0x000fe60000100800 */
[----:B------:R-:W-:Y:S01]  /*c580*/  IMAD R90, R90, R6, RZ ;  /* 0x000000065a5a7224 */ /* 0x000fe200078e02ff */
[----:B------:R0:W-:Y:S01]  /*c590*/  STL.64 [R1+0x520], R4 ;  /* 0x0005200401007387 */ /* 0x0001e20000100a00 */
[----:B------:R-:W-:Y:S01]  /*c5a0*/  IMAD.SHL.U32 R7, R26, 0x2, RZ ;  /* 0x000000021a077824 */ /* 0x000fe200078e00ff */
[----:B------:R-:W-:-:S02]  /*c5b0*/  SHF.L.W.U32.HI R6, R65, 0x10, R66 ;  /* 0x0000001041067819 */ /* 0x000fc40000010e42 */
[----:B------:R-:W-:Y:S01]  /*c5c0*/  SHF.L.W.U32.HI R168, R61, 0x1, R64 ;  /* 0x000000013da87819 */ /* 0x000fe20000010e40 */
[----:B------:R-:W-:Y:S01]  /*c5d0*/  STL [R1+0x794], R138 ;  /* 0x0007948a01007387 */ /* 0x000fe20000100800 */
[----:B------:R-:W-:Y:S02]  /*c5e0*/  LOP3.LUT R7, R7, 0xfffffffe, RZ, 0xc0, !PT ;  /* 0xfffffffe07077812 */ /* 0x000fe400078ec0ff */
[----:B------:R-:W-:Y:S01]  /*c5f0*/  SHF.L.W.U32.HI R133, R66, 0x10, R65 ;  /* 0x0000001042857819 */ /* 0x000fe20000010e41 */
[----:B------:R-:W-:Y:S01]  /*c600*/  IMAD.SHL.U32 R23, R40, 0x2, RZ ;  /* 0x0000000228177824 */ /* 0x000fe200078e00ff */
[----:B------:R-:W-:Y:S01]  /*c610*/  SHF.L.U64.HI R124, R24, 0x1, R25 ;  /* 0x00000001187c7819 */ /* 0x000fe20000010219 */
[----:B------:R-:W2:Y:S01]  /*c620*/  LDL R82, [R1+0x6fc] ;  /* 0x0006fc0001527983 */ /* 0x000ea20000100800 */
[----:B0-----:R-:W-:-:S03]  /*c630*/  IADD3 R4, P0, PT, R80, R26, RZ ;  /* 0x0000001a50047210 */ /* 0x001fc60007f1e0ff */
[----:B------:R0:W-:Y:S02]  /*c640*/  STL [R1+0x754], R6 ;  /* 0x0007540601007387 */ /* 0x0001e40000100800 */
[----:B------:R-:W-:Y:S01]  /*c650*/  IMAD.X R5, R79, 0x1, R100, P0 ;  /* 0x000000014f057824 */ /* 0x000fe200000e0664 */
[----:B------:R-:W-:Y:S01]  /*c660*/  IADD3 R56, P0, PT, R73, R30, RZ ;  /* 0x0000001e49387210 */ /* 0x000fe20007f1e0ff */
[----:B------:R-:W-:Y:S01]  /*c670*/  STL [R1+0xdd0], R250 ;  /* 0x000dd0fa01007387 */ /* 0x000fe20000100800 */
[----:B------:R-:W-:-:S03]  /*c680*/  IMAD.WIDE.U32 R60, R80, R7, R4 ;  /* 0x00000007503c7225 */ /* 0x000fc600078e0004 */
[----:B------:R-:W-:Y:S01]  /*c690*/  STL [R1+0x8e0], R130 ;  /* 0x0008e08201007387 */ /* 0x000fe20000100800 */
[----:B0-----:R-:W-:Y:S02]  /*c6a0*/  IMAD.SHL.U32 R6, R30, 0x2, RZ ;  /* 0x000000021e067824 */ /* 0x001fe400078e00ff */
[----:B------:R-:W-:Y:S01]  /*c6b0*/  IMAD.X R57, R67, 0x1, R31, P0 ;  /* 0x0000000143397824 */ /* 0x000fe200000e061f */
[----:B------:R-:W3:Y:S02]  /*c6c0*/  LDL.LU.64 R96, [R1+0xea0] ;  /* 0x000ea00001607983 */ /* 0x000ee40000300a00 */
[----:B------:R-:W-:Y:S01]  /*c6d0*/  LOP3.LUT R4, R6, 0xfffffffe, RZ, 0xc0, !PT ;  /* 0xfffffffe06047812 */ /* 0x000fe200078ec0ff */
[C---:B------:R-:W-:Y:S01]  /*c6e0*/  IMAD.SHL.U32 R5, R178.reuse, 0x2, RZ ;  /* 0x00000002b2057824 */ /* 0x040fe200078e00ff */
[----:B------:R-:W-:-:S03]  /*c6f0*/  IADD3 R64, P2, PT, R178, R240, RZ ;  /* 0x000000f0b2407210 */ /* 0x000fc60007f5e0ff */
[----:B------:R-:W-:Y:S01]  /*c700*/  IMAD.WIDE.U32 R56, R73, R4, R56 ;  /* 0x0000000449387225 */ /* 0x000fe200078e0038 */
[----:B------:R-:W-:-:S03]  /*c710*/  IADD3 R178, P3, PT, R103, R117, RZ ;  /* 0x0000007567b27210 */ /* 0x000fc60007f7e0ff */
[----:B------:R-:W-:Y:S01]  /*c720*/  IMAD.SHL.U32 R4, R103, 0x2, RZ ;  /* 0x0000000267047824 */ /* 0x000fe200078e00ff */
[----:B------:R-:W-:Y:S01]  /*c730*/  LOP3.LUT R5, R5, 0xfffffffe, RZ, 0xc0, !PT ;  /* 0xfffffffe05057812 */ /* 0x000fe200078ec0ff */
[----:B----4-:R-:W-:Y:S02]  /*c740*/  IMAD.X R65, R199, 0x1, R85, P2 ;  /* 0x00000001c7417824 */ /* 0x010fe400010e0655 */
[----:B------:R-:W-:Y:S01]  /*c750*/  IMAD.X R179, R154, 0x1, R203, P3 ;  /* 0x000000019ab37824 */ /* 0x000fe200018e06cb */
[----:B------:R-:W-:Y:S01]  /*c760*/  LOP3.LUT R4, R4, 0xfffffffe, RZ, 0xc0, !PT ;  /* 0xfffffffe04047812 */ /* 0x000fe200078ec0ff */
[----:B------:R-:W-:Y:S01]  /*c770*/  IMAD R154, R155, R92, R219 ;  /* 0x0000005c9b9a7224 */ /* 0x000fe200078e02db */
[----:B------:R0:W-:Y:S01]  /*c780*/  STL.64 [R1+0x518], R60 ;  /* 0x0005183c01007387 */ /* 0x0001e20000100a00 */
[----:B------:R-:W-:-:S03]  /*c790*/  IMAD.WIDE.U32 R64, R5, R240, R64 ;  /* 0x000000f005407225 */ /* 0x000fc600078e0040 */
[----:B------:R-:W4:Y:S01]  /*c7a0*/  LDL.64 R92, [R1+0x4b8] ;  /* 0x0004b800015c7983 */ /* 0x000f220000100a00 */
[----:B------:R-:W-:-:S04]  /*c7b0*/  IMAD.WIDE.U32 R178, R117, R4, R178 ;  /* 0x0000000475b27225 */ /* 0x000fc800078e00b2 */
[----:B------:R-:W-:Y:S02]  /*c7c0*/  IMAD.MOV.U32 R6, RZ, RZ, R240 ;  /* 0x000000ffff067224 */ /* 0x000fe400078e00f0 */
[----:B------:R-:W-:Y:S01]  /*c7d0*/  IMAD.MOV.U32 R7, RZ, RZ, R199 ;  /* 0x000000ffff077224 */ /* 0x000fe200078e00c7 */
[----:B------:R-:W-:Y:S01]  /*c7e0*/  SHF.L.U64.HI R103, R160, 0x1, R249 ;  /* 0x00000001a0677819 */ /* 0x000fe200000102f9 */
[----:B------:R-:W-:Y:S01]  /*c7f0*/  IMAD.MOV.U32 R4, RZ, RZ, R218 ;  /* 0x000000ffff047224 */ /* 0x000fe200078e00da */
[----:B------:R-:W-:Y:S01]  /*c800*/  LOP3.LUT R124, R124, 0x1, RZ, 0xc0, !PT ;  /* 0x000000017c7c7812 */ /* 0x000fe200078ec0ff */
[----:B------:R-:W-:Y:S01]  /*c810*/  IMAD.MOV.U32 R5, RZ, RZ, R154 ;  /* 0x000000ffff057224 */ /* 0x000fe200078e009a */
[----:B0-----:R-:W-:Y:S01]  /*c820*/  IADD3 R60, P2, PT, R40, R37, RZ ;  /* 0x00000025283c7210 */ /* 0x001fe20007f5e0ff */
[----:B------:R-:W3:Y:S04]  /*c830*/  LDL.64 R84, [R1+0x4a8] ;  /* 0x0004a80001547983 */ /* 0x000ee80000100a00 */
[----:B------:R0:W-:Y:S01]  /*c840*/  STL.128 [R1+0x2b0], R4 ;  /* 0x0002b00401007387 */ /* 0x0001e20000100c00 */
[----:B------:R-:W-:Y:S01]  /*c850*/  IMAD.X R61, R39, 0x1, R36, P2 ;  /* 0x00000001273d7824 */ /* 0x000fe200010e0624 */
[----:B0-----:R-:W-:-:S05]  /*c860*/  LOP3.LUT R4, R23, 0xfffffffe, RZ, 0xc0, !PT ;  /* 0xfffffffe17047812 */ /* 0x001fca00078ec0ff */
[----:B------:R-:W-:Y:S01]  /*c870*/  IMAD.WIDE.U32 R218, R37, R4, R60 ;  /* 0x0000000425da7225 */ /* 0x000fe200078e003c */
[----:B------:R-:W-:Y:S01]  /*c880*/  LOP3.LUT R160, R150, R242, RZ, 0x3c, !PT ;  /* 0x000000f296a07212 */ /* 0x000fe200078e3cff */
[----:B------:R-:W2:Y:S02]  /*c890*/  LDL R61, [R1+0x574] ;  /* 0x00057400013d7983 */ /* 0x000ea40000100800 */
[----:B------:R-:W-:Y:S02]  /*c8a0*/  IMAD.WIDE.U32 R4, R113, R101, R52 ;  /* 0x0000006571047225 */ /* 0x000fe400078e0034 */
[----:B------:R-:W3:Y:S04]  /*c8b0*/  LDL.64 R242, [R1+0x518] ;  /* 0x0005180001f27983 */ /* 0x000ee80000100a00 */
[----:B------:R0:W-:Y:S01]  /*c8c0*/  STL.64 [R1+0x5c0], R4 ;  /* 0x0005c00401007387 */ /* 0x0001e20000100a00 */
[----:B------:R-:W-:Y:S01]  /*c8d0*/  IMAD R124, R102, R124, R21 ;  /* 0x0000007c667c7224 */ /* 0x000fe200078e0215 */
[----:B------:R-:W-:Y:S01]  /*c8e0*/  LOP3.LUT R25, R20, R25, R140, 0x96, !PT ;  /* 0x0000001914197212 */ /* 0x000fe200078e968c */
[----:B------:R-:W-:Y:S01]  /*c8f0*/  IMAD.SHL.U32 R6, R104, 0x2, RZ ;  /* 0x0000000268067824 */ /* 0x000fe200078e00ff */
[----:B------:R-:W-:-:S02]  /*c900*/  LOP3.LUT R58, R154, R58, RZ, 0x3c, !PT ;  /* 0x0000003a9a3a7212 */ /* 0x000fc400078e3cff */
[----:B------:R-:W-:Y:S01]  /*c910*/  LOP3.LUT R103, R103, 0x1, RZ, 0xc0, !PT ;  /* 0x0000000167677812 */ /* 0x000fe200078ec0ff */
[----:B------:R-:W-:Y:S01]  /*c920*/  IMAD.MOV.U32 R7, RZ, RZ, R234 ;  /* 0x000000ffff077224 */ /* 0x000fe200078e00ea */
[----:B------:R1:W-:Y:S01]  /*c930*/  STL.64 [R1+0xe90], R64 ;  /* 0x000e904001007387 */ /* 0x0003e20000100a00 */
[----:B0-----:R-:W-:-:S03]  /*c940*/  SHF.L.U64.HI R5, R34, 0x1, R42 ;  /* 0x0000000122057819 */ /* 0x001fc6000001022a */
[----:B------:R-:W2:Y:S01]  /*c950*/  LDL R60, [R1+0x83c] ;  /* 0x00083c00013c7983 */ /* 0x000ea20000100800 */
[----:B------:R-:W-:Y:S01]  /*c960*/  LOP3.LUT R5, R5, 0x1, RZ, 0xc0, !PT ;  /* 0x0000000105057812 */ /* 0x000fe200078ec0ff */
[----:B------:R-:W-:Y:S01]  /*c970*/  IMAD.IADD R83, R107, 0x1, R33 ;  /* 0x000000016b537824 */ /* 0x000fe200078e0221 */
[----:B------:R-:W-:Y:S01]  /*c980*/  LOP3.LUT R24, R124, R24, R167, 0x96, !PT ;  /* 0x000000187c187212 */ /* 0x000fe200078e96a7 */
[----:B------:R-:W-:Y:S02]  /*c990*/  STL [R1+0x770], R154 ;  /* 0x0007709a01007387 */ /* 0x000fe40000100800 */
[----:B------:R-:W-:Y:S02]  /*c9a0*/  IMAD R47, R248, R5, R47 ;  /* 0x00000005f82f7224 */ /* 0x000fe400078e022f */
[----:B------:R-:W2:Y:S01]  /*c9b0*/  LDL.64 R248, [R1+0x520] ;  /* 0x0005200001f87983 */ /* 0x000ea20000100a00 */
[----:B------:R-:W-:Y:S02]  /*c9c0*/  SHF.L.W.U32.HI R251, R24, 0x10, R25 ;  /* 0x0000001018fb7819 */ /* 0x000fe40000010e19 */
[----:B------:R-:W-:Y:S01]  /*c9d0*/  SHF.L.W.U32.HI R140, R25, 0x10, R24 ;  /* 0x00000010198c7819 */ /* 0x000fe20000010e18 */
[----:B------:R-:W2:Y:S01]  /*c9e0*/  LDL R101, [R1+0x754] ;  /* 0x0007540001657983 */ /* 0x000ea20000100800 */
[----:B------:R-:W-:-:S02]  /*c9f0*/  IADD3 R24, P1, PT, R104, R180, RZ ;  /* 0x000000b468187210 */ /* 0x000fc40007f3e0ff */
[----:B------:R-:W-:Y:S02]  /*ca00*/  LOP3.LUT R6, R6, 0xfffffffe, RZ, 0xc0, !PT ;  /* 0xfffffffe06067812 */ /* 0x000fe400078ec0ff */
[----:B------:R-:W-:Y:S01]  /*ca10*/  LOP3.LUT R4, R125, R245, RZ, 0x3c, !PT ;  /* 0x000000f57d047212 */ /* 0x000fe200078e3cff */
[----:B------:R-:W-:Y:S01]  /*ca20*/  IMAD.X R25, R138, 0x1, R118, P1 ;  /* 0x000000018a197824 */ /* 0x000fe200008e0676 */
[----:B------:R-:W-:Y:S02]  /*ca30*/  SHF.L.W.U32.HI R199, R59, 0x1, R58 ;  /* 0x000000013bc77819 */ /* 0x000fe40000010e3a */
[----:B------:R-:W-:Y:S01]  /*ca40*/  SHF.L.W.U32.HI R203, R58, 0x1, R59 ;  /* 0x000000013acb7819 */ /* 0x000fe20000010e3b */
[----:B------:R-:W-:Y:S01]  /*ca50*/  IMAD.WIDE.U32 R24, R6, R180, R24 ;  /* 0x000000b406187225 */ /* 0x000fe200078e0018 */
[----:B------:R-:W-:Y:S01]  /*ca60*/  SHF.L.W.U32.HI R66, R4, 0x8, R160 ;  /* 0x0000000804427819 */ /* 0x000fe20000010ea0 */
[----:B-1----:R-:W2:Y:S01]  /*ca70*/  LDL.64 R64, [R1+0x460] ;  /* 0x0004600001407983 */ /* 0x002ea20000100a00 */
[----:B------:R-:W-:Y:S01]  /*ca80*/  SHF.L.W.U32.HI R160, R160, 0x8, R4 ;  /* 0x00000008a0a07819 */ /* 0x000fe20000010e04 */
[----:B------:R-:W-:-:S02]  /*ca90*/  IMAD.MOV.U32 R6, RZ, RZ, R236 ;  /* 0x000000ffff067224 */ /* 0x000fc400078e00ec */
[----:B------:R-:W-:Y:S01]  /*caa0*/  IMAD.MOV.U32 R4, RZ, RZ, R208 ;  /* 0x000000ffff047224 */ /* 0x000fe200078e00d0 */
[----:B------:R-:W-:Y:S01]  /*cab0*/  LOP3.LUT R53, R16, R226, RZ, 0x3c, !PT ;  /* 0x000000e210357212 */ /* 0x000fe200078e3cff */
[----:B------:R-:W-:Y:S01]  /*cac0*/  IMAD.MOV.U32 R5, RZ, RZ, R168 ;  /* 0x000000ffff057224 */ /* 0x000fe200078e00a8 */
[----:B------:R-:W2:Y:S01]  /*cad0*/  LDL R167, [R1+0x630] ;  /* 0x0006300001a77983 */ /* 0x000ea20000100800 */
[----:B------:R-:W-:Y:S02]  /*cae0*/  IMAD R58, R117, R87, R239 ;  /* 0x00000057753a7224 */ /* 0x000fe400078e02ef */
[----:B------:R-:W-:Y:S01]  /*caf0*/  IMAD R103, R103, R143, RZ ;  /* 0x0000008f67677224 */ /* 0x000fe200078e02ff */
[----:B------:R0:W-:Y:S01]  /*cb00*/  STL.128 [R1+0x140], R4 ;  /* 0x0001400401007387 */ /* 0x0001e20000100c00 */
[----:B------:R-:W-:Y:S02]  /*cb10*/  IMAD R245, R252, R55, R197 ;  /* 0x00000037fcf57224 */ /* 0x000fe400078e02c5 */
[----:B------:R-:W-:Y:S01]  /*cb20*/  IMAD.IADD R103, R17, 0x1, R103 ;  /* 0x0000000111677824 */ /* 0x000fe200078e0267 */
[----:B------:R-:W-:-:S04]  /*cb30*/  SHF.L.U64.HI R59, R190, 0x1, R156 ;  /* 0x00000001be3b7819 */ /* 0x000fc8000001029c */
[----:B------:R-:W-:Y:S01]  /*cb40*/  LOP3.LUT R17, R103, R171, RZ, 0x3c, !PT ;  /* 0x000000ab67117212 */ /* 0x000fe200078e3cff */
[----:B0-----:R-:W-:Y:S02]  /*cb50*/  IMAD.MOV.U32 R6, RZ, RZ, R120 ;  /* 0x000000ffff067224 */ /* 0x001fe400078e0078 */
[----:B------:R-:W-:Y:S02]  /*cb60*/  IMAD.MOV.U32 R7, RZ, RZ, R191 ;  /* 0x000000ffff077224 */ /* 0x000fe400078e00bf */
[----:B------:R-:W-:Y:S02]  /*cb70*/  IMAD.MOV.U32 R4, RZ, RZ, R238 ;  /* 0x000000ffff047224 */ /* 0x000fe400078e00ee */
[----:B------:R-:W-:-:S05]  /*cb80*/  IMAD.MOV.U32 R5, RZ, RZ, R58 ;  /* 0x000000ffff057224 */ /* 0x000fca00078e003a */
[----:B------:R0:W-:Y:S01]  /*cb90*/  STL.128 [R1+0x2a0], R4 ;  /* 0x0002a00401007387 */ /* 0x0001e20000100c00 */
[C---:B------:R-:W-:Y:S01]  /*cba0*/  IMAD.SHL.U32 R52, R190.reuse, 0x2, RZ ;  /* 0x00000002be347824 */ /* 0x040fe200078e00ff */
[----:B------:R-:W-:Y:S02]  /*cbb0*/  IADD3 R120, P1, PT, R190, R17, RZ ;  /* 0x00000011be787210 */ /* 0x000fe40007f3e0ff */
[----:B0-----:R-:W-:Y:S02]  /*cbc0*/  LOP3.LUT R6, R245, R165, RZ, 0x3c, !PT ;  /* 0x000000a5f5067212 */ /* 0x001fe400078e3cff */
[----:B------:R-:W-:Y:S02]  /*cbd0*/  LOP3.LUT R5, R196, R164, RZ, 0x3c, !PT ;  /* 0x000000a4c4057212 */ /* 0x000fe400078e3cff */
[----:B------:R-:W-:Y:S02]  /*cbe0*/  LOP3.LUT R4, R69, R187, RZ, 0x3c, !PT ;  /* 0x000000bb45047212 */ /* 0x000fe400078e3cff */
[----:B------:R-:W-:-:S02]  /*cbf0*/  SHF.L.W.U32.HI R187, R5, 0x1, R6 ;  /* 0x0000000105bb7819 */ /* 0x000fc40000010e06 */
[----:B------:R-:W-:Y:S02]  /*cc00*/  SHF.L.W.U32.HI R190, R6, 0x1, R5 ;  /* 0x0000000106be7819 */ /* 0x000fe40000010e05 */
[----:B------:R-:W2:Y:S01]  /*cc10*/  LDL.64 R6, [R1+0x4d0] ;  /* 0x0004d00001067983 */ /* 0x000ea20000100a00 */
[----:B------:R-:W-:Y:S01]  /*cc20*/  IMAD.X R121, R156, 0x1, R53, P1 ;  /* 0x000000019c797824 */ /* 0x000fe200008e0635 */
[----:B------:R-:W-:Y:S02]  /*cc30*/  LOP3.LUT R156, R68, R246, RZ, 0x3c, !PT ;  /* 0x000000f6449c7212 */ /* 0x000fe400078e3cff */
[----:B------:R-:W2:Y:S01]  /*cc40*/  LDL.64 R246, [R1+0x4c8] ;  /* 0x0004c80001f67983 */ /* 0x000ea20000100a00 */
[----:B------:R-:W-:Y:S02]  /*cc50*/  LOP3.LUT R52, R52, 0xfffffffe, RZ, 0xc0, !PT ;  /* 0xfffffffe34347812 */ /* 0x000fe400078ec0ff */
[----:B------:R-:W-:Y:S01]  /*cc60*/  LOP3.LUT R45, R58, R45, RZ, 0x3c, !PT ;  /* 0x0000002d3a2d7212 */ /* 0x000fe200078e3cff */
[----:B------:R0:W-:Y:S02]  /*cc70*/  STL [R1+0x768], R58 ;  /* 0x0007683a01007387 */ /* 0x0001e40000100800 */
[----:B------:R-:W-:-:S02]  /*cc80*/  IMAD.WIDE.U32 R120, R52, R17, R120 ;  /* 0x0000001134787225 */ /* 0x000fc400078e0078 */
[----:B------:R-:W2:Y:S04]  /*cc90*/  LDL.64 R52, [R1+0x610] ;  /* 0x0006100001347983 */ /* 0x000ea80000100a00 */
[----:B0-----:R-:W2:Y:S01]  /*cca0*/  LDL R58, [R1+0x654] ;  /* 0x00065400013a7983 */ /* 0x001ea20000100800 */
[----:B------:R-:W-:Y:S02]  /*ccb0*/  SHF.L.W.U32.HI R117, R4, 0x8, R156 ;  /* 0x0000000804757819 */ /* 0x000fe40000010e9c */
[----:B------:R-:W-:Y:S02]  /*ccc0*/  SHF.L.W.U32.HI R156, R156, 0x8, R4 ;  /* 0x000000089c9c7819 */ /* 0x000fe40000010e04 */
[----:B------:R-:W-:-:S04]  /*ccd0*/  LOP3.LUT R4, R83, R136, RZ, 0x3c, !PT ;  /* 0x0000008853047212 */ /* 0x000fc800078e3cff */
[----:B------:R-:W-:Y:S02]  /*cce0*/  SHF.L.W.U32.HI R136, R4, 0x8, R137 ;  /* 0x0000000804887819 */ /* 0x000fe40000010e89 */
[----:B------:R-:W-:Y:S02]  /*ccf0*/  SHF.L.W.U32.HI R137, R137, 0x8, R4 ;  /* 0x0000000889897819 */ /* 0x000fe40000010e04 */
[----:B------:R-:W-:-:S04]  /*cd00*/  SHF.L.U64.HI R4, R26, 0x1, R100 ;  /* 0x000000011a047819 */ /* 0x000fc80000010264 */
[----:B------:R-:W-:Y:S02]  /*cd10*/  LOP3.LUT R4, R4, 0x1, RZ, 0xc0, !PT ;  /* 0x0000000104047812 */ /* 0x000fe400078ec0ff */
[----:B------:R-:W-:Y:S02]  /*cd20*/  LOP3.LUT R34, R47, R34, R198, 0x96, !PT ;  /* 0x000000222f227212 */ /* 0x000fe400078e96c6 */
[----:B------:R-:W-:Y:S02]  /*cd30*/  SHF.L.W.U32.HI R191, R51, 0x1, R45 ;  /* 0x0000000133bf7819 */ /* 0x000fe40000010e2d */
[----:B------:R-:W-:Y:S01]  /*cd40*/  SHF.L.W.U32.HI R198, R45, 0x1, R51 ;  /* 0x000000012dc67819 */ /* 0x000fe20000010e33 */
[C---:B----4-:R-:W-:Y:S01]  /*cd50*/  IMAD.SHL.U32 R5, R92.reuse, 0x2, RZ ;  /* 0x000000025c057824 */ /* 0x050fe200078e00ff */
[----:B-----5:R-:W-:Y:S01]  /*cd60*/  IADD3 R92, P3, PT, R92, R230, RZ ;  /* 0x000000e65c5c7210 */ /* 0x020fe20007f7e0ff */
[----:B---3--:R-:W-:Y:S02]  /*cd70*/  IMAD R107, R80, R4, R243 ;  /* 0x00000004506b7224 */ /* 0x008fe400078e02f3 */
[----:B--2---:R-:W-:Y:S01]  /*cd80*/  IMAD R45, R61, R77, R249 ;  /* 0x0000004d3d2d7224 */ /* 0x004fe200078e02f9 */
[----:B------:R-:W-:Y:S01]  /*cd90*/  LOP3.LUT R44, R248, R44, RZ, 0x3c, !PT ;  /* 0x0000002cf82c7212 */ /* 0x000fe200078e3cff */
[----:B------:R-:W-:Y:S01]  /*cda0*/  IMAD.X R93, R154, 0x1, R222, P3 ;  /* 0x000000019a5d7824 */ /* 0x000fe200018e06de */
[----:B------:R-:W-:Y:S01]  /*cdb0*/  LOP3.LUT R5, R5, 0xfffffffe, RZ, 0xc0, !PT ;  /* 0xfffffffe05057812 */ /* 0x000fe200078ec0ff */
[----:B------:R-:W2:Y:S01]  /*cdc0*/  LDL R154, [R1+0x6cc] ;  /* 0x0006cc00019a7983 */ /* 0x000ea20000100800 */
[----:B------:R-:W-:-:S03]  /*cdd0*/  IMAD.MOV.U32 R4, RZ, RZ, R248 ;  /* 0x000000ffff047224 */ /* 0x000fc600078e00f8 */
[----:B------:R-:W3:Y:S01]  /*cde0*/  LDL.64 R248, [R1+0x478] ;  /* 0x0004780001f87983 */ /* 0x000ee20000100a00 */
[----:B------:R-:W-:Y:S02]  /*cdf0*/  SHF.L.U64.HI R143, R30, 0x1, R31 ;  /* 0x000000011e8f7819 */ /* 0x000fe4000001021f */
[----:B------:R-:W-:Y:S02]  /*ce00*/  LOP3.LUT R42, R46, R42, R60, 0x96, !PT ;  /* 0x0000002a2e2a7212 */ /* 0x000fe400078e963c */
[----:B------:R-:W-:Y:S02]  /*ce10*/  LOP3.LUT R59, R59, 0x1, RZ, 0xc0, !PT ;  /* 0x000000013b3b7812 */ /* 0x000fe400078ec0ff */
[----:B------:R-:W-:Y:S01]  /*ce20*/  SHF.L.U64.HI R21, R86, 0x1, R35 ;  /* 0x0000000156157819 */ /* 0x000fe20000010223 */
[----:B------:R-:W-:Y:S01]  /*ce30*/  IMAD.WIDE.U32 R92, R5, R64, R92 ;  /* 0x00000040055c7225 */ /* 0x000fe200078e005c */
[----:B------:R-:W-:Y:S02]  /*ce40*/  LOP3.LUT R143, R143, 0x1, RZ, 0xc0, !PT ;  /* 0x000000018f8f7812 */ /* 0x000fe400078ec0ff */
[----:B------:R-:W-:Y:S01]  /*ce50*/  LOP3.LUT R98, R98, 0xfffffffe, RZ, 0xc0, !PT ;  /* 0xfffffffe62627812 */ /* 0x000fe200078ec0ff */
[----:B------:R-:W-:Y:S01]  /*ce60*/  IMAD.MOV.U32 R5, RZ, RZ, R45 ;  /* 0x000000ffff057224 */ /* 0x000fe200078e002d */
[----:B------:R-:W-:-:S02]  /*ce70*/  SHF.L.W.U32.HI R222, R34, 0x10, R42 ;  /* 0x0000001022de7819 */ /* 0x000fc40000010e2a */
[----:B------:R-:W-:Y:S01]  /*ce80*/  LOP3.LUT R55, R114, R201, RZ, 0x3c, !PT ;  /* 0x000000c972377212 */ /* 0x000fe200078e3cff */
[----:B------:R-:W-:Y:S01]  /*ce90*/  IMAD.MOV.U32 R7, RZ, RZ, R116 ;  /* 0x000000ffff077224 */ /* 0x000fe200078e0074 */
[----:B------:R-:W-:Y:S01]  /*cea0*/  SHF.L.W.U32.HI R60, R42, 0x10, R34 ;  /* 0x000000102a3c7819 */ /* 0x000fe20000010e22 */
[----:B------:R-:W-:Y:S01]  /*ceb0*/  IMAD.IADD R42, R11, 0x1, R27 ;  /* 0x000000010b2a7824 */ /* 0x000fe200078e021b */
[----:B------:R-:W4:Y:S04]  /*cec0*/  LDL R247, [R1+0x6d0] ;  /* 0x0006d00001f77983 */ /* 0x000f280000100800 */
[----:B------:R0:W-:Y:S01]  /*ced0*/  STL.128 [R1+0x280], R4 ;  /* 0x0002800401007387 */ /* 0x0001e20000100c00 */
[----:B------:R-:W-:Y:S02]  /*cee0*/  IMAD R143, R73, R143, R57 ;  /* 0x0000008f498f7224 */ /* 0x000fe400078e0239 */
[----:B------:R-:W-:Y:S01]  /*cef0*/  IMAD R59, R59, R17, RZ ;  /* 0x000000113b3b7224 */ /* 0x000fe200078e02ff */
[----:B------:R-:W-:Y:S01]  /*cf00*/  SHF.L.U64.HI R17, R167, 0x1, R82 ;  /* 0x00000001a7117819 */ /* 0x000fe20000010252 */
[----:B------:R-:W-:Y:S01]  /*cf10*/  IMAD.IADD R61, R115, 0x1, R91 ;  /* 0x00000001733d7824 */ /* 0x000fe200078e025b */
[----:B------:R-:W-:Y:S01]  /*cf20*/  IADD3 R86, P0, PT, R72, R86, RZ ;  /* 0x0000005648567210 */ /* 0x000fe20007f1e0ff */
[----:B------:R-:W-:Y:S01]  /*cf30*/  IMAD R28, R28, R109, RZ ;  /* 0x0000006d1c1c7224 */ /* 0x000fe200078e02ff */
[----:B------:R-:W-:Y:S01]  /*cf40*/  LOP3.LUT R43, R45, R43, RZ, 0x3c, !PT ;  /* 0x0000002b2d2b7212 */ /* 0x000fe200078e3cff */
[----:B------:R-:W-:Y:S01]  /*cf50*/  IMAD.IADD R77, R147, 0x1, R90 ;  /* 0x00000001934d7824 */ /* 0x000fe200078e025a */
[----:B------:R-:W-:Y:S01]  /*cf60*/  STL [R1+0x75c], R45 ;  /* 0x00075c2d01007387 */ /* 0x000fe20000100800 */
[----:B------:R-:W-:-:S02]  /*cf70*/  LOP3.LUT R31, R56, R31, R172, 0x96, !PT ;  /* 0x0000001f381f7212 */ /* 0x000fc400078e96ac */
[----:B------:R-:W-:Y:S02]  /*cf80*/  SHF.L.U64.HI R23, R14, 0x1, R15 ;  /* 0x000000010e177819 */ /* 0x000fe4000001020f */
[----:B------:R-:W-:Y:S01]  /*cf90*/  LOP3.LUT R49, R49, 0xfffffffe, RZ, 0xc0, !PT ;  /* 0xfffffffe31317812 */ /* 0x000fe200078ec0ff */
[----:B0-----:R-:W-:Y:S01]  /*cfa0*/  IMAD.MOV.U32 R6, RZ, RZ, R246 ;  /* 0x000000ffff067224 */ /* 0x001fe200078e00f6 */
[----:B------:R-:W-:Y:S01]  /*cfb0*/  LOP3.LUT R161, R161, 0x1, RZ, 0xc0, !PT ;  /* 0x00000001a1a17812 */ /* 0x000fe200078ec0ff */
[----:B------:R-:W-:Y:S01]  /*cfc0*/  IMAD.MOV.U32 R7, RZ, RZ, R229 ;  /* 0x000000ffff077224 */ /* 0x000fe200078e00e5 */
[----:B------:R-:W-:Y:S01]  /*cfd0*/  STL [R1+0x6ac], R190 ;  /* 0x0006acbe01007387 */ /* 0x000fe20000100800 */
[----:B------:R-:W-:Y:S02]  /*cfe0*/  IMAD.MOV.U32 R4, RZ, RZ, R242 ;  /* 0x000000ffff047224 */ /* 0x000fe400078e00f2 */
[----:B------:R-:W-:Y:S01]  /*cff0*/  IMAD.MOV.U32 R5, RZ, RZ, R107 ;  /* 0x000000ffff057224 */ /* 0x000fe200078e006b */
[----:B------:R-:W-:Y:S01]  /*d000*/  LOP3.LUT R30, R143, R30, R58, 0x96, !PT ;  /* 0x0000001e8f1e7212 */ /* 0x000fe200078e963a */
[----:B------:R-:W-:Y:S01]  /*d010*/  IMAD.SHL.U32 R33, R108, 0x2, RZ ;  /* 0x000000026c217824 */ /* 0x000fe200078e00ff */
[----:B------:R-:W-:Y:S01]  /*d020*/  LOP3.LUT R17, R17, 0x1, RZ, 0xc0, !PT ;  /* 0x0000000111117812 */ /* 0x000fe200078ec0ff */
[----:B------:R-:W-:Y:S01]  /*d030*/  IMAD.X R87, R235, 0x1, R35, P0 ;  /* 0x00000001eb577824 */ /* 0x000fe200000e0623 */
[----:B------:R0:W-:Y:S01]  /*d040*/  STL.128 [R1+0x50], R4 ;  /* 0x0000500401007387 */ /* 0x0001e20000100c00 */
[----:B------:R-:W-:-:S02]  /*d050*/  SHF.L.U64.HI R58, R84, 0x1, R132 ;  /* 0x00000001543a7819 */ /* 0x000fc40000010284 */
[----:B------:R-:W-:Y:S01]  /*d060*/  IMAD R17, R17, R164, RZ ;  /* 0x000000a411117224 */ /* 0x000fe200078e02ff */
[----:B------:R-:W-:Y:S01]  /*d070*/  SHF.L.U64.HI R27, R158, 0x1, R217 ;  /* 0x000000019e1b7819 */ /* 0x000fe200000102d9 */
[----:B------:R-:W5:Y:S04]  /*d080*/  LDL.64 R90, [R1+0x518] ;  /* 0x00051800015a7983 */ /* 0x000f680000100a00 */
[----:B------:R-:W-:Y:S04]  /*d090*/  STL [R1+0x544], R133 ;  /* 0x0005448501007387 */ /* 0x000fe80000100800 */
[----:B------:R-:W-:Y:S01]  /*d0a0*/  STL.64 [R1+0xe88], R178 ;  /* 0x000e88b201007387 */ /* 0x000fe20000100a00 */
[----:B0-----:R-:W-:Y:S01]  /*d0b0*/  LOP3.LUT R5, R42, R159, RZ, 0x3c, !PT ;  /* 0x0000009f2a057212 */ /* 0x001fe200078e3cff */
[----:B------:R-:W-:Y:S01]  /*d0c0*/  IMAD.SHL.U32 R7, R84, 0x2, RZ ;  /* 0x0000000254077824 */ /* 0x000fe200078e00ff */
[----:B------:R-:W-:Y:S01]  /*d0d0*/  LOP3.LUT R6, R10, R52, RZ, 0x3c, !PT ;  /* 0x000000340a067212 */ /* 0x000fe200078e3cff */
[----:B------:R-:W-:Y:S01]  /*d0e0*/  STL [R1+0x758], R107 ;  /* 0x0007586b01007387 */ /* 0x000fe20000100800 */
[----:B------:R-:W-:Y:S01]  /*d0f0*/  IADD3 R84, P3, PT, R5, R84, RZ ;  /* 0x0000005405547210 */ /* 0x000fe20007f7e0ff */
[----:B------:R-:W-:-:S02]  /*d100*/  IMAD.IADD R82, R3, 0x1, R17 ;  /* 0x0000000103527824 */ /* 0x000fc400078e0211 */
[----:B------:R-:W-:Y:S02]  /*d110*/  STL [R1+0x8dc], R168 ;  /* 0x0008dca801007387 */ /* 0x000fe40000100800 */
[----:B------:R-:W-:Y:S02]  /*d120*/  IMAD.X R85, R6, 0x1, R132, P3 ;  /* 0x0000000106557824 */ /* 0x000fe400018e0684 */
[----:B------:R-:W5:Y:S01]  /*d130*/  LDL R132, [R1+0x95c] ;  /* 0x00095c0001847983 */ /* 0x000f620000100800 */
[----:B------:R-:W-:Y:S01]  /*d140*/  LOP3.LUT R3, R82, R205, RZ, 0x3c, !PT ;  /* 0x000000cd52037212 */ /* 0x000fe200078e3cff */
[C---:B------:R-:W-:Y:S02]  /*d150*/  IMAD.SHL.U32 R4, R158.reuse, 0x2, RZ ;  /* 0x000000029e047824 */ /* 0x040fe400078e00ff */
[----:B------:R-:W-:Y:S01]  /*d160*/  STL.64 [R1+0x450], R218 ;  /* 0x000450da01007387 */ /* 0x000fe20000100a00 */
[----:B------:R-:W-:Y:S01]  /*d170*/  IADD3 R158, P3, PT, R158, R3, RZ ;  /* 0x000000039e9e7210 */ /* 0x000fe20007f7e0ff */
[----:B------:R-:W-:Y:S01]  /*d180*/  IMAD.WIDE.U32 R86, R72, R98, R86 ;  /* 0x0000006248567225 */ /* 0x000fe200078e0056 */
[----:B------:R-:W-:Y:S01]  /*d190*/  LOP3.LUT R27, R27, 0x1, RZ, 0xc0, !PT ;  /* 0x000000011b1b7812 */ /* 0x000fe200078ec0ff */
[----:B------:R-:W5:Y:S01]  /*d1a0*/  LDL.64 R98, [R1+0x5c0] ;  /* 0x0005c00001627983 */ /* 0x000f620000100a00 */
[----:B------:R-:W-:-:S03]  /*d1b0*/  LOP3.LUT R4, R4, 0xfffffffe, RZ, 0xc0, !PT ;  /* 0xfffffffe04047812 */ /* 0x000fc600078ec0ff */
[----:B------:R-:W-:Y:S01]  /*d1c0*/  IMAD R27, R27, R3, RZ ;  /* 0x000000031b1b7224 */ /* 0x000fe200078e02ff */
[----:B------:R-:W-:Y:S01]  /*d1d0*/  SHF.L.W.U32.HI R243, R44, 0x1, R43 ;  /* 0x000000012cf37819 */ /* 0x000fe20000010e2b */
[----:B------:R-:W-:Y:S01]  /*d1e0*/  STL [R1+0x8e4], R210 ;  /* 0x0008e4d201007387 */ /* 0x000fe20000100800 */
[----:B------:R-:W-:Y:S02]  /*d1f0*/  SHF.L.W.U32.HI R167, R43, 0x1, R44 ;  /* 0x000000012ba77819 */ /* 0x000fe40000010e2c */
[----:B------:R-:W-:Y:S01]  /*d200*/  LOP3.LUT R52, R146, R250, RZ, 0x3c, !PT ;  /* 0x000000fa92347212 */ /* 0x000fe200078e3cff */
[----:B------:R-:W-:Y:S01]  /*d210*/  STL.64 [R1+0xe70], R96 ;  /* 0x000e706001007387 */ /* 0x000fe20000100a00 */
[----:B------:R-:W-:Y:S02]  /*d220*/  LOP3.LUT R7, R7, 0xfffffffe, RZ, 0xc0, !PT ;  /* 0xfffffffe07077812 */ /* 0x000fe400078ec0ff */
[----:B------:R-:W-:Y:S01]  /*d230*/  LOP3.LUT R58, R58, 0x1, RZ, 0xc0, !PT ;  /* 0x000000013a3a7812 */ /* 0x000fe200078ec0ff */
[----:B------:R-:W-:Y:S04]  /*d240*/  STL [R1+0x8d4], R191 ;  /* 0x0008d4bf01007387 */ /* 0x000fe80000100800 */
[----:B------:R-:W-:Y:S04]  /*d250*/  STL [R1+0x6c0], R203 ;  /* 0x0006c0cb01007387 */ /* 0x000fe80000100800 */
[----:B------:R-:W-:Y:S04]  /*d260*/  STL [R1+0x8d0], R187 ;  /* 0x0008d0bb01007387 */ /* 0x000fe80000100800 */
[----:B------:R-:W-:Y:S04]  /*d270*/  STL [R1+0x6bc], R198 ;  /* 0x0006bcc601007387 */ /* 0x000fe80000100800 */
[----:B------:R-:W-:Y:S04]  /*d280*/  STL [R1+0x8d8], R199 ;  /* 0x0008d8c701007387 */ /* 0x000fe80000100800 */
[----:B------:R-:W-:Y:S04]  /*d290*/  STL [R1+0x764], R245 ;  /* 0x000764f501007387 */ /* 0x000fe80000100800 */
[----:B------:R-:W-:Y:S04]  /*d2a0*/  STL [R1+0x6d4], R216 ;  /* 0x0006d4d801007387 */ /* 0x000fe80000100800 */
[----:B------:R-:W5:Y:S04]  /*d2b0*/  LDL.LU.64 R230, [R1+0xe98] ;  /* 0x000e980001e67983 */ /* 0x000f680000300a00 */
[----:B------:R-:W5:Y:S01]  /*d2c0*/  LDL.LU.64 R64, [R1+0xe90] ;  /* 0x000e900001407983 */ /* 0x000f620000300a00 */
[----:B--2---:R-:W-:-:S02]  /*d2d0*/  LOP3.LUT R6, R2, R154, RZ, 0x3c, !PT ;  /* 0x0000009a02067212 */ /* 0x004fc400078e3cff */
[----:B------:R-:W-:Y:S01]  /*d2e0*/  SHF.L.W.U32.HI R246, R30, 0x10, R31 ;  /* 0x000000101ef67819 */ /* 0x000fe20000010e1f */
[----:B------:R-:W-:Y:S01]  /*d2f0*/  IMAD.IADD R11, R13, 0x1, R28 ;  /* 0x000000010d0b7824 */ /* 0x000fe200078e021c */
[----:B------:R-:W-:Y:S01]  /*d300*/  IADD3 R14, P2, PT, R133, R14, RZ ;  /* 0x0000000e850e7210 */ /* 0x000fe20007f5e0ff */
[----:B------:R-:W-:Y:S01]  /*d310*/  IMAD.X R159, R217, 0x1, R6, P3 ;  /* 0x00000001d99f7824 */ /* 0x000fe200018e0606 */
[----:B------:R-:W2:Y:S01]  /*d320*/  LDL R43, [R1+0x494] ;  /* 0x00049400012b7983 */ /* 0x000ea20000100800 */
[----:B------:R-:W-:Y:S01]  /*d330*/  IMAD.WIDE.U32 R158, R4, R3, R158 ;  /* 0x00000003049e7225 */ /* 0x000fe200078e009e */
[----:B------:R-:W-:Y:S02]  /*d340*/  LOP3.LUT R3, R61, R186, RZ, 0x3c, !PT ;  /* 0x000000ba3d037212 */ /* 0x000fe400078e3cff */
[----:B------:R-:W2:Y:S01]  /*d350*/  LDL R250, [R1+0x860] ;  /* 0x0008600001fa7983 */ /* 0x000ea20000100800 */
[----:B---3--:R-:W-:Y:S02]  /*d360*/  IADD3 R44, P3, PT, R248, R196, RZ ;  /* 0x000000c4f82c7210 */ /* 0x008fe40007f7e0ff */
[----:B------:R-:W-:-:S02]  /*d370*/  SHF.L.W.U32.HI R53, R3, 0x8, R55 ;  /* 0x0000000803357819 */ /* 0x000fc40000010e37 */
[----:B----4-:R-:W-:Y:S01]  /*d380*/  IADD3 R34, P0, PT, R214, R247, RZ ;  /* 0x000000f7d6227210 */ /* 0x010fe20007f1e0ff */
[----:B------:R-:W-:Y:S01]  /*d390*/  IMAD R161, R161, R252, RZ ;  /* 0x000000fca1a17224 */ /* 0x000fe200078e02ff */
[----:B------:R-:W-:Y:S01]  /*d3a0*/  SHF.L.W.U32.HI R55, R55, 0x8, R3 ;  /* 0x0000000837377819 */ /* 0x000fe20000010e03 */
[----:B------:R-:W-:Y:S02]  /*d3b0*/  IMAD.SHL.U32 R3, R248, 0x2, RZ ;  /* 0x00000002f8037824 */ /* 0x000fe400078e00ff */
[----:B------:R-:W-:Y:S01]  /*d3c0*/  IMAD.SHL.U32 R17, R112, 0x2, RZ ;  /* 0x0000000270117824 */ /* 0x000fe200078e00ff */
[----:B------:R-:W3:Y:S01]  /*d3d0*/  LDL.64 R248, [R1+0x5d8] ;  /* 0x0005d80001f87983 */ /* 0x000ee20000100a00 */
[----:B------:R-:W-:Y:S02]  /*d3e0*/  LOP3.LUT R4, R77, R193, RZ, 0x3c, !PT ;  /* 0x000000c14d047212 */ /* 0x000fe400078e3cff */
[----:B-----5:R-:W-:Y:S02]  /*d3f0*/  LOP3.LUT R41, R98, R41, RZ, 0x3c, !PT ;  /* 0x0000002962297212 */ /* 0x020fe400078e3cff */
[----:B------:R-:W-:Y:S01]  /*d400*/  SHF.L.U64.HI R57, R108, 0x1, R38 ;  /* 0x000000016c397819 */ /* 0x000fe20000010226 */
[----:B------:R-:W-:Y:S01]  /*d410*/  IMAD.IADD R59, R121, 0x1, R59 ;  /* 0x00000001793b7824 */ /* 0x000fe200078e023b */
[----:B------:R-:W-:-:S02]  /*d420*/  SHF.L.W.U32.HI R51, R4, 0x8, R52 ;  /* 0x0000000804337819 */ /* 0x000fc40000010e34 */
[----:B------:R-:W-:Y:S02]  /*d430*/  LOP3.LUT R33, R33, 0xfffffffe, RZ, 0xc0, !PT ;  /* 0xfffffffe21217812 */ /* 0x000fe400078ec0ff */
[----:B------:R-:W-:Y:S01]  /*d440*/  LOP3.LUT R23, R23, 0x1, RZ, 0xc0, !PT ;  /* 0x0000000117177812 */ /* 0x000fe200078ec0ff */
[----:B------:R-:W-:Y:S01]  /*d450*/  IMAD.SHL.U32 R115, R110, 0x2, RZ ;  /* 0x000000026e737824 */ /* 0x000fe200078e00ff */
[----:B------:R-:W-:Y:S01]  /*d460*/  SHF.L.W.U32.HI R52, R52, 0x8, R4 ;  /* 0x0000000834347819 */ /* 0x000fe20000010e04 */
[----:B------:R-:W-:Y:S01]  /*d470*/  IMAD.SHL.U32 R4, R214, 0x2, RZ ;  /* 0x00000002d6047824 */ /* 0x000fe200078e00ff */
[----:B------:R-:W-:Y:S01]  /*d480*/  LOP3.LUT R6, R107, R26, RZ, 0x3c, !PT ;  /* 0x0000001a6b067212 */ /* 0x000fe200078e3cff */
[-C--:B------:R-:W-:Y:S01]  /*d490*/  IMAD R58, R58, R5.reuse, RZ ;  /* 0x000000053a3a7224 */ /* 0x080fe200078e02ff */
[----:B------:R-:W-:Y:S01]  /*d4a0*/  STL.64 [R1+0xe78], R92 ;  /* 0x000e785c01007387 */ /* 0x000fe20000100a00 */
[----:B------:R-:W-:Y:S01]  /*d4b0*/  IMAD.WIDE.U32 R84, R7, R5, R84 ;  /* 0x0000000507547225 */ /* 0x000fe200078e0054 */
[----:B------:R-:W-:-:S02]  /*d4c0*/  LOP3.LUT R4, R4, 0xfffffffe, RZ, 0xc0, !PT ;  /* 0xfffffffe04047812 */ /* 0x000fc400078ec0ff */
[----:B------:R-:W-:Y:S01]  /*d4d0*/  LOP3.LUT R5, R242, R100, RZ, 0x3c, !PT ;  /* 0x00000064f2057212 */ /* 0x000fe200078e3cff */
[----:B------:R-:W-:Y:S01]  /*d4e0*/  IMAD.X R35, R132, 0x1, R130, P0 ;  /* 0x0000000184237824 */ /* 0x000fe200000e0682 */
[----:B------:R-:W-:Y:S01]  /*d4f0*/  LOP3.LUT R3, R3, 0xfffffffe, RZ, 0xc0, !PT ;  /* 0xfffffffe03037812 */ /* 0x000fe200078ec0ff */
[----:B------:R-:W-:Y:S01]  /*d500*/  IMAD.X R45, R245, 0x1, R212, P3 ;  /* 0x00000001f52d7824 */ /* 0x000fe200018e06d4 */
[----:B------:R-:W-:Y:S01]  /*d510*/  SHF.L.W.U32.HI R109, R6, 0x10, R5 ;  /* 0x00000010066d7819 */ /* 0x000fe20000010e05 */
[----:B------:R-:W-:Y:S01]  /*d520*/  IMAD.WIDE.U32 R34, R247, R4, R34 ;  /* 0x00000004f7227225 */ /* 0x000fe200078e0022 */
[----:B------:R-:W-:Y:S02]  /*d530*/  SHF.L.W.U32.HI R229, R5, 0x10, R6 ;  /* 0x0000001005e57819 */ /* 0x000fe40000010e06 */
[----:B------:R-:W-:Y:S01]  /*d540*/  SHF.L.U64.HI R147, R10, 0x1, R42 ;  /* 0x000000010a937819 */ /* 0x000fe2000001022a */
[C---:B------:R-:W-:Y:S01]  /*d550*/  IMAD.SHL.U32 R5, R220.reuse, 0x2, RZ ;  /* 0x00000002dc057824 */ /* 0x040fe200078e00ff */
[----:B------:R-:W-:Y:S01]  /*d560*/  SHF.L.U64.HI R4, R220, 0x1, R221 ;  /* 0x00000001dc047819 */ /* 0x000fe200000102dd */
[----:B------:R-:W-:Y:S01]  /*d570*/  IMAD.WIDE.U32 R44, R3, R196, R44 ;  /* 0x000000c4032c7225 */ /* 0x000fe200078e002c */
[----:B------:R-:W-:Y:S01]  /*d580*/  SHF.L.W.U32.HI R217, R31, 0x10, R30 ;  /* 0x000000101fd97819 */ /* 0x000fe20000010e1e */
[----:B------:R-:W-:Y:S01]  /*d590*/  STL [R1+0x45c], R246 ;  /* 0x00045cf601007387 */ /* 0x000fe20000100800 */
[----:B------:R-:W-:Y:S01]  /*d5a0*/  SHF.L.U64.HI R3, R40, 0x1, R39 ;  /* 0x0000000128037819 */ /* 0x000fe20000010227 */
[----:B------:R-:W-:-:S02]  /*d5b0*/  IMAD.MOV.U32 R6, RZ, RZ, R198 ;  /* 0x000000ffff067224 */ /* 0x000fc400078e00c6 */
[----:B------:R0:W-:Y:S01]  /*d5c0*/  STL [R1+0x41c], R5 ;  /* 0x00041c0501007387 */ /* 0x0001e20000100800 */
[----:B------:R-:W-:-:S03]  /*d5d0*/  IMAD.MOV.U32 R7, RZ, RZ, R191 ;  /* 0x000000ffff077224 */ /* 0x000fc600078e00bf */
[----:B------:R-:W4:Y:S04]  /*d5e0*/  LDL.64 R30, [R1+0x608] ;  /* 0x00060800011e7983 */ /* 0x000f280000100a00 */
[----:B------:R1:W-:Y:S01]  /*d5f0*/  STL [R1+0x46c], R4 ;  /* 0x00046c0401007387 */ /* 0x0003e20000100800 */
[----:B0-----:R-:W-:Y:S01]  /*d600*/  IMAD.MOV.U32 R5, RZ, RZ, R210 ;  /* 0x000000ffff057224 */ /* 0x001fe200078e00d2 */
[----:B------:R-:W-:Y:S01]  /*d610*/  LOP3.LUT R3, R3, 0x1, RZ, 0xc0, !PT ;  /* 0x0000000103037812 */ /* 0x000fe200078ec0ff */
[----:B------:R-:W-:Y:S01]  /*d620*/  IMAD R193, R113, R48, R99 ;  /* 0x0000003071c17224 */ /* 0x000fe200078e0263 */
[----:B------:R-:W-:Y:S01]  /*d630*/  LOP3.LUT R116, R11, R170, RZ, 0x3c, !PT ;  /* 0x000000aa0b747212 */ /* 0x000fe200078e3cff */
[----:B------:R-:W5:Y:S01]  /*d640*/  LDL R99, [R1+0x818] ;  /* 0x0008180001637983 */ /* 0x000f620000100800 */
[----:B-1----:R-:W-:-:S03]  /*d650*/  IMAD.MOV.U32 R4, RZ, RZ, R216 ;  /* 0x000000ffff047224 */ /* 0x002fc600078e00d8 */
[----:B------:R-:W-:Y:S01]  /*d660*/  STL [R1+0x74c], R167 ;  /* 0x00074ca701007387 */ /* 0x000fe20000100800 */
[----:B------:R-:W-:-:S03]  /*d670*/  IMAD R201, R37, R3, R219 ;  /* 0x0000000325c97224 */ /* 0x000fc600078e02db */
[----:B------:R0:W-:Y:S01]  /*d680*/  STL.128 [R1+0x120], R4 ;  /* 0x0001200401007387 */ /* 0x0001e20000100c00 */
[----:B------:R-:W-:Y:S02]  /*d690*/  IMAD.X R15, R101, 0x1, R15, P2 ;  /* 0x00000001650f7824 */ /* 0x000fe400010e060f */
[----:B------:R-:W-:Y:S01]  /*d6a0*/  IMAD.IADD R161, R9, 0x1, R161 ;  /* 0x0000000109a17824 */ /* 0x000fe200078e02a1 */
[----:B------:R-:W-:Y:S01]  /*d6b0*/  LOP3.LUT R28, R8, R176, RZ, 0x3c, !PT ;  /* 0x000000b0081c7212 */ /* 0x000fe200078e3cff */
[----:B------:R-:W2:Y:S01]  /*d6c0*/  LDL.64 R96, [R1+0x530] ;  /* 0x0005300001607983 */ /* 0x000ea20000100a00 */
[----:B------:R-:W-:-:S03]  /*d6d0*/  IADD3 R108, P1, PT, R140, R108, RZ ;  /* 0x0000006c8c6c7210 */ /* 0x000fc60007f3e0ff */
[----:B------:R-:W-:Y:S01]  /*d6e0*/  STL [R1+0x748], R109 ;  /* 0x0007486d01007387 */ /* 0x000fe20000100800 */
[----:B------:R-:W-:Y:S01]  /*d6f0*/  LOP3.LUT R17, R17, 0xfffffffe, RZ, 0xc0, !PT ;  /* 0xfffffffe11117812 */ /* 0x000fe200078ec0ff */
[----:B------:R-:W-:Y:S01]  /*d700*/  IMAD.IADD R58, R85, 0x1, R58 ;  /* 0x00000001553a7824 */ /* 0x000fe200078e023a */
[----:B------:R-:W-:Y:S01]  /*d710*/  LOP3.LUT R115, R115, 0xfffffffe, RZ, 0xc0, !PT ;  /* 0xfffffffe73737812 */ /* 0x000fe200078ec0ff */
[----:B------:R-:W2:Y:S01]  /*d720*/  LDL.64 R178, [R1+0x458] ;  /* 0x0004580001b27983 */ /* 0x000ea20000100a00 */
[----:B0-----:R-:W-:Y:S01]  /*d730*/  IMAD.MOV.U32 R4, RZ, RZ, R247 ;  /* 0x000000ffff047224 */ /* 0x001fe200078e00f7 */
[----:B------:R-:W-:Y:S01]  /*d740*/  LOP3.LUT R57, R57, 0x1, RZ, 0xc0, !PT ;  /* 0x0000000139397812 */ /* 0x000fe200078ec0ff */
[----:B------:R-:W-:Y:S01]  /*d750*/  IMAD.MOV.U32 R5, RZ, RZ, R130 ;  /* 0x000000ffff057224 */ /* 0x000fe200078e0082 */
[----:B------:R-:W2:Y:S01]  /*d760*/  LDL.64 R92, [R1+0x530] ;  /* 0x00053000015c7983 */ /* 0x000ea20000100a00 */
[----:B------:R-:W-:Y:S02]  /*d770*/  IMAD.MOV.U32 R6, RZ, RZ, R190 ;  /* 0x000000ffff067224 */ /* 0x000fe400078e00be */
[----:B------:R-:W-:-:S05]  /*d780*/  IMAD.MOV.U32 R7, RZ, RZ, R187 ;  /* 0x000000ffff077224 */ /* 0x000fca00078e00bb */
[----:B------:R0:W-:Y:S01]  /*d790*/  STL.128 [R1+0x1b0], R4 ;  /* 0x0001b00401007387 */ /* 0x0001e20000100c00 */
[----:B------:R-:W-:Y:S01]  /*d7a0*/  IMAD.WIDE.U32 R196, R133, R49, R14 ;  /* 0x0000003185c47225 */ /* 0x000fe200078e000e */
[----:B------:R-:W-:-:S03]  /*d7b0*/  IADD3 R14, P2, PT, R116, R90, RZ ;  /* 0x0000005a740e7210 */ /* 0x000fc60007f5e0ff */
        /* <DEDUP_REMOVED lines=8> */
[----:B---3--:R-:W-:-:S05]  /*d840*/  IMAD.MOV.U32 R4, RZ, RZ, R248 ;  /* 0x000000ffff047224 */ /* 0x008fca00078e00f8 */
[----:B------:R0:W-:Y:S02]  /*d850*/  STL.128 [R1+0x260], R4 ;  /* 0x0002600401007387 */ /* 0x0001e40000100c00 */
[C---:B0-----:R-:W-:Y:S01]  /*d860*/  IMAD.SHL.U32 R6, R90.reuse, 0x2, RZ ;  /* 0x000000025a067824 */ /* 0x041fe200078e00ff */
[----:B------:R-:W-:Y:S02]  /*d870*/  SHF.L.U64.HI R4, R90, 0x1, R107 ;  /* 0x000000015a047819 */ /* 0x000fe4000001026b */
[----:B------:R-:W3:Y:S01]  /*d880*/  LDL.64 R90, [R1+0x490] ;  /* 0x00049000015a7983 */ /* 0x000ee20000100a00 */
[----:B------:R-:W-:Y:S02]  /*d890*/  LOP3.LUT R39, R218, R39, RZ, 0x3c, !PT ;  /* 0x00000027da277212 */ /* 0x000fe400078e3cff */
[----:B------:R-:W-:Y:S01]  /*d8a0*/  LOP3.LUT R40, R201, R40, RZ, 0x3c, !PT ;  /* 0x00000028c9287212 */ /* 0x000fe200078e3cff */
[----:B------:R-:W-:Y:S01]  /*d8b0*/  IMAD.SHL.U32 R3, R122, 0x2, RZ ;  /* 0x000000027a037824 */ /* 0x000fe200078e00ff */
[----:B------:R-:W-:-:S02]  /*d8c0*/  LOP3.LUT R29, R193, R29, RZ, 0x3c, !PT ;  /* 0x0000001dc11d7212 */ /* 0x000fc400078e3cff */
[----:B------:R-:W-:Y:S02]  /*d8d0*/  SHF.L.W.U32.HI R242, R40, 0x10, R39 ;  /* 0x0000001028f27819 */ /* 0x000fe40000010e27 */
[----:B------:R-:W-:Y:S02]  /*d8e0*/  SHF.L.W.U32.HI R172, R39, 0x10, R40 ;  /* 0x0000001027ac7819 */ /* 0x000fe40000010e28 */
[----:B------:R-:W-:Y:S02]  /*d8f0*/  IADD3 R40, P3, PT, R122, R216, RZ ;  /* 0x000000d87a287210 */ /* 0x000fe40007f7e0ff */
[----:B------:R-:W-:Y:S02]  /*d900*/  SHF.L.W.U32.HI R184, R41, 0x1, R29 ;  /* 0x0000000129b87819 */ /* 0x000fe40000010e1d */
[----:B------:R-:W-:Y:S01]  /*d910*/  SHF.L.W.U32.HI R186, R29, 0x1, R41 ;  /* 0x000000011dba7819 */ /* 0x000fe20000010e29 */
[----:B------:R-:W-:Y:S01]  /*d920*/  IMAD.X R41, R123, 0x1, R210, P3 ;  /* 0x000000017b297824 */ /* 0x000fe200018e06d2 */
[----:B------:R-:W-:-:S05]  /*d930*/  LOP3.LUT R3, R3, 0xfffffffe, RZ, 0xc0, !PT ;  /* 0xfffffffe03037812 */ /* 0x000fca00078ec0ff */
[----:B------:R-:W-:Y:S01]  /*d940*/  IMAD.WIDE.U32 R40, R216, R3, R40 ;  /* 0x00000003d8287225 */ /* 0x000fe200078e0028 */
[----:B------:R-:W-:Y:S02]  /*d950*/  LOP3.LUT R3, R161, R177, RZ, 0x3c, !PT ;  /* 0x000000b1a1037212 */ /* 0x000fe400078e3cff */
[----:B------:R-:W-:Y:S01]  /*d960*/  LOP3.LUT R4, R4, 0x1, RZ, 0xc0, !PT ;  /* 0x0000000104047812 */ /* 0x000fe200078ec0ff */
[----:B------:R-:W-:Y:S01]  /*d970*/  IMAD.MOV.U32 R7, RZ, RZ, R243 ;  /* 0x000000ffff077224 */ /* 0x000fe200078e00f3 */
[----:B----4-:R-:W-:-:S05]  /*d980*/  LOP3.LUT R5, R12, R30, RZ, 0x3c, !PT ;  /* 0x0000001e0c057212 */ /* 0x010fca00078e3cff */
[----:B------:R-:W-:Y:S01]  /*d990*/  IMAD.X R15, R5, 0x1, R107, P2 ;  /* 0x00000001050f7824 */ /* 0x000fe200010e066b */
[----:B------:R-:W-:Y:S02]  /*d9a0*/  LOP3.LUT R5, R6, 0xfffffffe, RZ, 0xc0, !PT ;  /* 0xfffffffe06057812 */ /* 0x000fe400078ec0ff */
[C---:B-----5:R-:W-:Y:S02]  /*d9b0*/  SHF.L.U64.HI R13, R112.reuse, 0x1, R99 ;  /* 0x00000001700d7819 */ /* 0x060fe40000010263 */
[----:B------:R-:W-:Y:S01]  /*d9c0*/  IADD3 R112, P3, PT, R112, R3, RZ ;  /* 0x0000000370707210 */ /* 0x000fe20007f7e0ff */
[----:B------:R-:W-:-:S04]  /*d9d0*/  IMAD.WIDE.U32 R14, R5, R116, R14 ;  /* 0x00000074050e7225 */ /* 0x000fc800078e000e */
[----:B------:R-:W-:Y:S02]  /*d9e0*/  IMAD R116, R4, R116, RZ ;  /* 0x0000007404747224 */ /* 0x000fe400078e02ff */
[----:B------:R-:W-:Y:S02]  /*d9f0*/  IMAD.MOV.U32 R4, RZ, RZ, R122 ;  /* 0x000000ffff047224 */ /* 0x000fe400078e007a */
[----:B------:R-:W-:Y:S02]  /*da00*/  IMAD.MOV.U32 R5, RZ, RZ, R123 ;  /* 0x000000ffff057224 */ /* 0x000fe400078e007b */
[----:B------:R-:W-:Y:S02]  /*da10*/  IMAD.MOV.U32 R6, RZ, RZ, R167 ;  /* 0x000000ffff067224 */ /* 0x000fe400078e00a7 */
[----:B------:R-:W-:Y:S02]  /*da20*/  IMAD.X R113, R99, 0x1, R28, P3 ;  /* 0x0000000163717824 */ /* 0x000fe400018e061c */
[----:B------:R-:W4:Y:S04]  /*da30*/  LDL R99, [R1+0x7ec] ;  /* 0x0007ec0001637983 */ /* 0x000f280000100800 */
[----:B------:R0:W-:Y:S02]  /*da40*/  STL.128 [R1+0x100], R4 ;  /* 0x0001000401007387 */ /* 0x0001e40000100c00 */
[----:B0-----:R-:W-:-:S02]  /*da50*/  IMAD.MOV.U32 R5, RZ, RZ, R101 ;  /* 0x000000ffff057224 */ /* 0x001fc400078e0065 */
[----:B------:R-:W-:Y:S01]  /*da60*/  IMAD.MOV.U32 R4, RZ, RZ, R133 ;  /* 0x000000ffff047224 */ /* 0x000fe200078e0085 */
[----:B------:R-:W5:Y:S01]  /*da70*/  LDL R101, [R1+0x814] ;  /* 0x0008140001657983 */ /* 0x000f620000100800 */
[----:B------:R-:W-:Y:S02]  /*da80*/  IMAD.MOV.U32 R6, RZ, RZ, R229 ;  /* 0x000000ffff067224 */ /* 0x000fe400078e00e5 */
[----:B------:R-:W-:-:S05]  /*da90*/  IMAD.MOV.U32 R7, RZ, RZ, R109 ;  /* 0x000000ffff077224 */ /* 0x000fca00078e006d */
[----:B------:R3:W-:Y:S02]  /*daa0*/  STL.128 [R1+0x3d0], R4 ;  /* 0x0003d00401007387 */ /* 0x0007e40000100c00 */
[C---:B---3--:R-:W-:Y:S01]  /*dab0*/  IMAD.SHL.U32 R4, R90.reuse, 0x2, RZ ;  /* 0x000000025a047824 */ /* 0x048fe200078e00ff */
[----:B------:R-:W-:Y:S02]  /*dac0*/  IADD3 R30, P4, PT, R90, R218, RZ ;  /* 0x000000da5a1e7210 */ /* 0x000fe40007f9e0ff */
[----:B------:R-:W3:Y:S01]  /*dad0*/  LDL.64 R90, [R1+0x6a8] ;  /* 0x0006a800015a7983 */ /* 0x000ee20000100a00 */
[----:B------:R-:W-:Y:S01]  /*dae0*/  IADD3 R28, P3, PT, R229, R100, RZ ;  /* 0x00000064e51c7210 */ /* 0x000fe20007f7e0ff */
[----:B------:R-:W-:Y:S01]  /*daf0*/  IMAD.SHL.U32 R6, R225, 0x2, RZ ;  /* 0x00000002e1067824 */ /* 0x000fe200078e00ff */
[----:B------:R-:W-:Y:S01]  /*db00*/  LOP3.LUT R4, R4, 0xfffffffe, RZ, 0xc0, !PT ;  /* 0xfffffffe04047812 */ /* 0x000fe200078ec0ff */
[----:B------:R-:W-:Y:S02]  /*db10*/  IMAD.X R31, R201, 0x1, R163, P4 ;  /* 0x00000001c91f7824 */ /* 0x000fe400020e06a3 */
[----:B------:R-:W-:-:S02]  /*db20*/  IMAD.X R29, R109, 0x1, R26, P3 ;  /* 0x000000016d1d7824 */ /* 0x000fc400018e061a */
[----:B------:R-:W-:Y:S01]  /*db30*/  IMAD.X R109, R251, 0x1, R38, P1 ;  /* 0x00000001fb6d7824 */ /* 0x000fe200008e0626 */
[----:B------:R-:W-:Y:S01]  /*db40*/  IADD3 R48, P1, PT, R225, R203, RZ ;  /* 0x000000cbe1307210 */ /* 0x000fe20007f3e0ff */
[----:B------:R-:W-:Y:S01]  /*db50*/  IMAD.SHL.U32 R5, R74, 0x2, RZ ;  /* 0x000000024a057824 */ /* 0x000fe200078e00ff */
[----:B------:R-:W-:Y:S01]  /*db60*/  IADD3 R38, P4, PT, R160, R74, RZ ;  /* 0x0000004aa0267210 */ /* 0x000fe20007f9e0ff */
[----:B------:R-:W-:Y:S01]  /*db70*/  IMAD.WIDE.U32 R30, R4, R218, R30 ;  /* 0x000000da041e7225 */ /* 0x000fe200078e001e */
[----:B------:R-:W-:Y:S02]  /*db80*/  LOP3.LUT R6, R6, 0xfffffffe, RZ, 0xc0, !PT ;  /* 0xfffffffe06067812 */ /* 0x000fe400078ec0ff */
[----:B------:R-:W-:Y:S01]  /*db90*/  LOP3.LUT R5, R5, 0xfffffffe, RZ, 0xc0, !PT ;  /* 0xfffffffe05057812 */ /* 0x000fe200078ec0ff */
[----:B------:R-:W-:Y:S01]  /*dba0*/  IMAD.X R49, R227, 0x1, R199, P1 ;  /* 0x00000001e3317824 */ /* 0x000fe200008e06c7 */
[----:B--2---:R-:W-:Y:S01]  /*dbb0*/  LOP3.LUT R98, R120, R43, RZ, 0x3c, !PT ;  /* 0x0000002b78627212 */ /* 0x004fe200078e3cff */
[----:B------:R-:W-:Y:S01]  /*dbc0*/  IMAD.X R39, R66, 0x1, R78, P4 ;  /* 0x0000000142277824 */ /* 0x000fe200020e064e */
[----:B------:R-:W-:Y:S01]  /*dbd0*/  LOP3.LUT R13, R13, 0x1, RZ, 0xc0, !PT ;  /* 0x000000010d0d7812 */ /* 0x000fe200078ec0ff */
[----:B------:R-:W-:Y:S01]  /*dbe0*/  IMAD.WIDE.U32 R48, R203, R6, R48 ;  /* 0x00000006cb307225 */ /* 0x000fe200078e0030 */
[----:B------:R-:W-:-:S03]  /*dbf0*/  LOP3.LUT R43, R21, 0x1, RZ, 0xc0, !PT ;  /* 0x00000001152b7812 */ /* 0x000fc600078ec0ff */
[----:B------:R-:W-:-:S04]  /*dc00*/  IMAD.WIDE.U32 R38, R160, R5, R38 ;  /* 0x00000005a0267225 */ /* 0x000fc800078e0026 */
[----:B------:R-:W-:Y:S02]  /*dc10*/  IMAD.MOV.U32 R6, RZ, RZ, R155 ;  /* 0x000000ffff067224 */ /* 0x000fe400078e009b */
[----:B------:R-:W-:Y:S02]  /*dc20*/  IMAD.MOV.U32 R5, RZ, RZ, R242 ;  /* 0x000000ffff057224 */ /* 0x000fe400078e00f2 */
[-C--:B------:R-:W-:Y:S02]  /*dc30*/  IMAD R13, R13, R3.reuse, RZ ;  /* 0x000000030d0d7224 */ /* 0x080fe400078e02ff */
[----:B------:R-:W-:Y:S01]  /*dc40*/  IMAD.WIDE.U32 R112, R17, R3, R112 ;  /* 0x0000000311707225 */ /* 0x000fe200078e0070 */
[----:B------:R-:W-:Y:S02]  /*dc50*/  SHF.L.U64.HI R3, R100, 0x1, R26 ;  /* 0x0000000164037819 */ /* 0x000fe4000001021a */
[----:B------:R-:W-:Y:S01]  /*dc60*/  LOP3.LUT R26, R58, UR13, R174, 0x96, !PT ;  /* 0x0000000d3a1a7c12 */ /* 0x000fe2000f8e96ae */
[----:B------:R-:W-:-:S02]  /*dc70*/  IMAD R43, R72, R43, R87 ;  /* 0x0000002b482b7224 */ /* 0x000fc400078e0257 */
[----:B------:R-:W-:Y:S01]  /*dc80*/  IMAD.WIDE.U32 R108, R140, R33, R108 ;  /* 0x000000218c6c7225 */ /* 0x000fe200078e006c */
[----:B------:R-:W-:-:S03]  /*dc90*/  LOP3.LUT R33, R86, R50, RZ, 0x3c, !PT ;  /* 0x0000003256217212 */ /* 0x000fc600078e3cff */
[----:B------:R-:W-:Y:S01]  /*dca0*/  IMAD.IADD R50, R159, 0x1, R27 ;  /* 0x000000019f327824 */ /* 0x000fe200078e021b */
[----:B----4-:R-:W-:-:S04]  /*dcb0*/  LOP3.LUT R4, R59, R99, RZ, 0x3c, !PT ;  /* 0x000000633b047212 */ /* 0x010fc800078e3cff */
[----:B------:R-:W-:Y:S02]  /*dcc0*/  SHF.L.W.U32.HI R99, R4, 0x8, R98 ;  /* 0x0000000804637819 */ /* 0x000fe40000010e62 */
[----:B------:R-:W-:Y:S01]  /*dcd0*/  SHF.L.W.U32.HI R98, R98, 0x8, R4 ;  /* 0x0000000862627819 */ /* 0x000fe20000010e04 */
[----:B------:R-:W-:Y:S02]  /*dce0*/  IMAD.MOV.U32 R4, RZ, RZ, R172 ;  /* 0x000000ffff047224 */ /* 0x000fe400078e00ac */
[----:B-----5:R-:W-:-:S05]  /*dcf0*/  IMAD.MOV.U32 R7, RZ, RZ, R101 ;  /* 0x000000ffff077224 */ /* 0x020fca00078e0065 */
[----:B------:R0:W-:Y:S02]  /*dd00*/  STL.128 [R1+0x3b0], R4 ;  /* 0x0003b00401007387 */ /* 0x0001e40000100c00 */
[----:B0-----:R-:W-:Y:S02]  /*dd10*/  IMAD.MOV.U32 R6, RZ, RZ, R215 ;  /* 0x000000ffff067224 */ /* 0x001fe400078e00d7 */
[----:B------:R-:W-:Y:S02]  /*dd20*/  IMAD.MOV.U32 R7, RZ, RZ, R211 ;  /* 0x000000ffff077224 */ /* 0x000fe400078e00d3 */
[----:B------:R-:W-:Y:S02]  /*dd30*/  IMAD.MOV.U32 R4, RZ, RZ, R186 ;  /* 0x000000ffff047224 */ /* 0x000fe400078e00ba */
[----:B------:R-:W-:-:S05]  /*dd40*/  IMAD.MOV.U32 R5, RZ, RZ, R184 ;  /* 0x000000ffff057224 */ /* 0x000fca00078e00b8 */
[----:B------:R0:W-:Y:S02]  /*dd50*/  STL.128 [R1+0x160], R4 ;  /* 0x0001600401007387 */ /* 0x0001e40000100c00 */
[----:B0-----:R-:W-:Y:S01]  /*dd60*/  LOP3.LUT R6, R43, R0, RZ, 0x3c, !PT ;  /* 0x000000002b067212 */ /* 0x001fe200078e3cff */
[----:B------:R-:W-:-:S03]  /*dd70*/  IMAD.SHL.U32 R4, R70, 0x2, RZ ;  /* 0x0000000246047824 */ /* 0x000fc600078e00ff */
[----:B------:R-:W-:Y:S02]  /*dd80*/  SHF.L.W.U32.HI R0, R33, 0x1, R6 ;  /* 0x0000000121007819 */ /* 0x000fe40000010e06 */
[----:B------:R-:W-:Y:S01]  /*dd90*/  SHF.L.W.U32.HI R33, R6, 0x1, R33 ;  /* 0x0000000106217819 */ /* 0x000fe20000010e21 */
[----:B------:R-:W-:Y:S01]  /*dda0*/  IMAD.SHL.U32 R6, R62, 0x2, RZ ;  /* 0x000000023e067824 */ /* 0x000fe200078e00ff */
[----:B------:R-:W-:-:S04]  /*ddb0*/  LOP3.LUT R4, R4, 0xfffffffe, RZ, 0xc0, !PT ;  /* 0xfffffffe04047812 */ /* 0x000fc800078ec0ff */
[----:B------:R-:W-:Y:S02]  /*ddc0*/  LOP3.LUT R6, R6, 0xfffffffe, RZ, 0xc0, !PT ;  /* 0xfffffffe06067812 */ /* 0x000fe400078ec0ff */
[----:B---3--:R-:W-:-:S04]  /*ddd0*/  LOP3.LUT R155, R84, UR8, R90, 0x96, !PT ;  /* 0x00000008549b7c12 */ /* 0x008fc8000f8e965a */
[----:B------:R-:W-:Y:S02]  /*dde0*/  SHF.L.W.U32.HI R21, R26, 0x8, R155 ;  /* 0x000000081a157819 */ /* 0x000fe40000010e9b */
[----:B------:R-:W-:Y:S02]  /*ddf0*/  SHF.L.W.U32.HI R155, R155, 0x8, R26 ;  /* 0x000000089b9b7819 */ /* 0x000fe40000010e1a */
[----:B------:R-:W-:-:S05]  /*de00*/  IADD3 R26, P1, PT, R156, R70, RZ ;  /* 0x000000469c1a7210 */ /* 0x000fca0007f3e0ff */
[----:B------:R-:W-:Y:S01]  /*de10*/  IMAD.X R27, R117, 0x1, R75, P1 ;  /* 0x00000001751b7824 */ /* 0x000fe200008e064b */
[----:B------:R-:W-:Y:S01]  /*de20*/  IADD3 R90, P1, PT, R137, R62, RZ ;  /* 0x0000003e895a7210 */ /* 0x000fe20007f3e0ff */
[----:B------:R-:W-:Y:S01]  /*de30*/  IMAD.WIDE.U32 R26, R156, R4, R26 ;  /* 0x000000049c1a7225 */ /* 0x000fe200078e001a */
[----:B------:R-:W-:-:S03]  /*de40*/  SHF.L.U64.HI R4, R104, 0x1, R118 ;  /* 0x0000000168047819 */ /* 0x000fc60000010276 */
[----:B------:R-:W-:Y:S02]  /*de50*/  IMAD.X R91, R136, 0x1, R71, P1 ;  /* 0x00000001885b7824 */ /* 0x000fe400008e0647 */
[----:B------:R-:W-:Y:S02]  /*de60*/  IMAD.SHL.U32 R118, R100, 0x2, RZ ;  /* 0x0000000264767824 */ /* 0x000fe400078e00ff */
[----:B------:R-:W-:Y:S01]  /*de70*/  IMAD.WIDE.U32 R90, R137, R6, R90 ;  /* 0x00000006895a7225 */ /* 0x000fe200078e005a */
[----:B------:R-:W2:Y:S04]  /*de80*/  LDL.64 R100, [R1+0x5c0] ;  /* 0x0005c00001647983 */ /* 0x000ea80000100a00 */
[----:B------:R-:W3:Y:S01]  /*de90*/  LDL.64 R6, [R1+0x538] ;  /* 0x0005380001067983 */ /* 0x000ee20000100a00 */
[----:B------:R-:W-:-:S02]  /*dea0*/  LOP3.LUT R4, R4, 0x1, RZ, 0xc0, !PT ;  /* 0x0000000104047812 */ /* 0x000fc400078ec0ff */
[----:B------:R-:W-:Y:S02]  /*deb0*/  LOP3.LUT R164, R158, R164, RZ, 0x3c, !PT ;  /* 0x000000a49ea47212 */ /* 0x000fe400078e3cff */
[----:B------:R-:W-:Y:S01]  /*dec0*/  LOP3.LUT R5, R50, R165, RZ, 0x3c, !PT ;  /* 0x000000a532057212 */ /* 0x000fe200078e3cff */
[----:B------:R-:W-:-:S03]  /*ded0*/  IMAD R4, R4, R180, RZ ;  /* 0x000000b404047224 */ /* 0x000fc600078e02ff */
[----:B------:R-:W-:Y:S02]  /*dee0*/  SHF.L.W.U32.HI R165, R5, 0x8, R164 ;  /* 0x0000000805a57819 */ /* 0x000fe40000010ea4 */
[----:B------:R-:W-:Y:S01]  /*def0*/  SHF.L.W.U32.HI R164, R164, 0x8, R5 ;  /* 0x00000008a4a47819 */ /* 0x000fe20000010e05 */
[C---:B------:R-:W-:Y:S01]  /*df00*/  IMAD.SHL.U32 R5, R202.reuse, 0x2, RZ ;  /* 0x00000002ca057824 */ /* 0x040fe200078e00ff */
[----:B------:R-:W-:Y:S01]  /*df10*/  IADD3 R104, P4, PT, R202, R190, RZ ;  /* 0x000000beca687210 */ /* 0x000fe20007f9e0ff */
[----:B------:R-:W-:-:S03]  /*df20*/  IMAD.IADD R25, R25, 0x1, R4 ;  /* 0x0000000119197824 */ /* 0x000fc600078e0204 */
[----:B------:R-:W-:Y:S01]  /*df30*/  LOP3.LUT R5, R5, 0xfffffffe, RZ, 0xc0, !PT ;  /* 0xfffffffe05057812 */ /* 0x000fe200078ec0ff */
[----:B------:R-:W-:Y:S01]  /*df40*/  IMAD.X R105, R204, 0x1, R187, P4 ;  /* 0x00000001cc697824 */ /* 0x000fe200020e06bb */
[----:B------:R-:W-:Y:S01]  /*df50*/  LOP3.LUT R85, R25, R193, RZ, 0x3c, !PT ;  /* 0x000000c119557212 */ /* 0x000fe200078e3cff */
[----:B------:R-:W-:Y:S02]  /*df60*/  IMAD R180, R133, R23, R197 ;  /* 0x0000001785b47224 */ /* 0x000fe400078e02c5 */
[----:B------:R-:W-:-:S04]  /*df70*/  IMAD.WIDE.U32 R104, R190, R5, R104 ;  /* 0x00000005be687225 */ /* 0x000fc800078e0068 */
[----:B------:R-:W-:Y:S02]  /*df80*/  IMAD.MOV.U32 R4, RZ, RZ, R152 ;  /* 0x000000ffff047224 */ /* 0x000fe400078e0098 */
[----:B------:R-:W-:Y:S01]  /*df90*/  IMAD.MOV.U32 R5, RZ, RZ, R157 ;  /* 0x000000ffff057224 */ /* 0x000fe200078e009d */
[----:B------:R-:W-:Y:S02]  /*dfa0*/  SHF.L.U64.HI R133, R74, 0x1, R78 ;  /* 0x000000014a857819 */ /* 0x000fe4000001024e */
[----:B------:R-:W-:Y:S02]  /*dfb0*/  SHF.L.U64.HI R17, R110, 0x1, R111 ;  /* 0x000000016e117819 */ /* 0x000fe4000001026f */
[----:B------:R-:W-:Y:S02]  /*dfc0*/  LOP3.LUT R133, R133, 0x1, RZ, 0xc0, !PT ;  /* 0x0000000185857812 */ /* 0x000fe400078ec0ff */
[----:B------:R-:W-:-:S03]  /*dfd0*/  IADD3 R110, P3, PT, R172, R110, RZ ;  /* 0x0000006eac6e7210 */ /* 0x000fc60007f7e0ff */
[----:B------:R-:W-:Y:S02]  /*dfe0*/  IMAD R133, R160, R133, R39 ;  /* 0x00000085a0857224 */ /* 0x000fe400078e0227 */
[----:B------:R-:W-:-:S03]  /*dff0*/  IMAD.X R111, R242, 0x1, R111, P3 ;  /* 0x00000001f26f7824 */ /* 0x000fc600018e066f */
[----:B------:R-:W-:Y:S01]  /*e000*/  LOP3.LUT R74, R133, R74, R248, 0x96, !PT ;  /* 0x0000004a854a7212 */ /* 0x000fe200078e96f8 */
[----:B------:R-:W-:Y:S02]  /*e010*/  IMAD.WIDE.U32 R248, R172, R115, R110 ;  /* 0x00000073acf87225 */ /* 0x000fe400078e006e */
[----:B------:R-:W4:Y:S01]  /*e020*/  LDL.64 R110, [R1+0x598] ;  /* 0x00059800016e7983 */ /* 0x000f220000100a00 */
[----:B--2---:R-:W-:Y:S02]  /*e030*/  LOP3.LUT R101, R24, R100, RZ, 0x3c, !PT ;  /* 0x0000006418657212 */ /* 0x004fe400078e3cff */
[C---:B---3--:R-:W-:Y:S01]  /*e040*/  SHF.L.U64.HI R87, R6.reuse, 0x1, R126 ;  /* 0x0000000106577819 */ /* 0x048fe2000001027e */
[----:B------:R-:W-:Y:S01]  /*e050*/  IMAD.SHL.U32 R23, R6, 0x2, RZ ;  /* 0x0000000206177824 */ /* 0x000fe200078e00ff */
[----:B------:R-:W-:Y:S01]  /*e060*/  IADD3 R100, P1, PT, R85, R6, RZ ;  /* 0x0000000655647210 */ /* 0x000fe20007f3e0ff */
[----:B------:R-:W-:Y:S02]  /*e070*/  IMAD.MOV.U32 R6, RZ, RZ, R196 ;  /* 0x000000ffff067224 */ /* 0x000fe400078e00c4 */
[----:B------:R-:W-:-:S05]  /*e080*/  IMAD.MOV.U32 R7, RZ, RZ, R180 ;  /* 0x000000ffff077224 */ /* 0x000fca00078e00b4 */
[----:B------:R0:W-:Y:S04]  /*e090*/  STL.128 [R1+0x250], R4 ;  /* 0x0002500401007387 */ /* 0x0001e80000100c00 */
[----:B0-----:R-:W2:Y:S01]  /*e0a0*/  LDL.64 R6, [R1+0x478] ;  /* 0x0004780001067983 */ /* 0x001ea20000100a00 */
[----:B------:R-:W-:Y:S01]  /*e0b0*/  LOP3.LUT R5, R23, 0xfffffffe, RZ, 0xc0, !PT ;  /* 0xfffffffe17057812 */ /* 0x000fe200078ec0ff */
[----:B------:R-:W-:Y:S01]  /*e0c0*/  IMAD.X R101, R101, 0x1, R126, P1 ;  /* 0x0000000165657824 */ /* 0x000fe200008e067e */
[----:B------:R-:W-:-:S03]  /*e0d0*/  LOP3.LUT R4, R118, 0xfffffffe, RZ, 0xc0, !PT ;  /* 0xfffffffe76047812 */ /* 0x000fc600078ec0ff */
[----:B------:R-:W-:-:S04]  /*e0e0*/  IMAD.WIDE.U32 R100, R5, R85, R100 ;  /* 0x0000005505647225 */ /* 0x000fc800078e0064 */
[----:B------:R-:W-:Y:S01]  /*e0f0*/  IMAD.WIDE.U32 R4, R229, R4, R28 ;  /* 0x00000004e5047225 */ /* 0x000fe200078e001c */
[----:B------:R-:W-:-:S04]  /*e100*/  IADD3 R28, P1, PT, R52, R18, RZ ;  /* 0x00000012341c7210 */ /* 0x000fc80007f3e0ff */
[----:B------:R0:W-:Y:S01]  /*e110*/  STL.64 [R1+0x4e0], R4 ;  /* 0x0004e00401007387 */ /* 0x0001e20000100a00 */
[----:B------:R-:W-:Y:S02]  /*e120*/  IMAD.X R29, R51, 0x1, R63, P1 ;  /* 0x00000001331d7824 */ /* 0x000fe400008e063f */
[----:B0-----:R-:W-:-:S05]  /*e130*/  IMAD.SHL.U32 R4, R18, 0x2, RZ ;  /* 0x0000000212047824 */ /* 0x001fca00078e00ff */
[----:B------:R-:W-:Y:S02]  /*e140*/  LOP3.LUT R4, R4, 0xfffffffe, RZ, 0xc0, !PT ;  /* 0xfffffffe04047812 */ /* 0x000fe400078ec0ff */
[----:B------:R-:W-:-:S03]  /*e150*/  LOP3.LUT R126, R14, UR10, R128, 0x96, !PT ;  /* 0x0000000a0e7e7c12 */ /* 0x000fc6000f8e9680 */
[----:B------:R-:W-:Y:S01]  /*e160*/  IMAD.WIDE.U32 R28, R52, R4, R28 ;  /* 0x00000004341c7225 */ /* 0x000fe200078e001c */
[----:B------:R-:W-:-:S03]  /*e170*/  IADD3 R128, P4, PT, R55, R22, RZ ;  /* 0x0000001637807210 */ /* 0x000fc60007f9e0ff */
[----:B------:R-:W-:Y:S02]  /*e180*/  IMAD.SHL.U32 R4, R22, 0x2, RZ ;  /* 0x0000000216047824 */ /* 0x000fe400078e00ff */
[----:B------:R-:W-:-:S03]  /*e190*/  IMAD.X R129, R53, 0x1, R19, P4 ;  /* 0x0000000135817824 */ /* 0x000fc600020e0613 */
[----:B------:R-:W-:Y:S01]  /*e1a0*/  LOP3.LUT R4, R4, 0xfffffffe, RZ, 0xc0, !PT ;  /* 0xfffffffe04047812 */ /* 0x000fe200078ec0ff */
[----:B------:R-:W-:-:S04]  /*e1b0*/  IMAD.IADD R15, R15, 0x1, R116 ;  /* 0x000000010f0f7824 */ /* 0x000fc800078e0274 */
[----:B------:R-:W-:Y:S01]  /*e1c0*/  IMAD.WIDE.U32 R128, R55, R4, R128 ;  /* 0x0000000437807225 */ /* 0x000fe200078e0080 */
[----:B------:R-:W-:Y:S02]  /*e1d0*/  SHF.L.U64.HI R4, R70, 0x1, R75 ;  /* 0x0000000146047819 */ /* 0x000fe4000001024b */
[----:B------:R-:W-:Y:S02]  /*e1e0*/  LOP3.LUT R5, R15, UR11, R127, 0x96, !PT ;  /* 0x0000000b0f057c12 */ /* 0x000fe4000f8e967f */
[----:B------:R-:W-:Y:S02]  /*e1f0*/  LOP3.LUT R4, R4, 0x1, RZ, 0xc0, !PT ;  /* 0x0000000104047812 */ /* 0x000fe400078ec0ff */
[----:B------:R-:W-:Y:S02]  /*e200*/  LOP3.LUT R94, R196, R94, RZ, 0x3c, !PT ;  /* 0x0000005ec45e7212 */ /* 0x000fe400078e3cff */
[----:B------:R-:W-:Y:S01]  /*e210*/  LOP3.LUT R95, R180, R95, RZ, 0x3c, !PT ;  /* 0x0000005fb45f7212 */ /* 0x000fe200078e3cff */
[----:B------:R-:W-:Y:S01]  /*e220*/  IMAD R27, R156, R4, R27 ;  /* 0x000000049c1b7224 */ /* 0x000fe200078e021b */
[----:B------:R-:W-:-:S02]  /*e230*/  SHF.L.W.U32.HI R127, R5, 0x8, R126 ;  /* 0x00000008057f7819 */ /* 0x000fc40000010e7e */
[----:B------:R-:W-:Y:S02]  /*e240*/  SHF.L.U64.HI R4, R214, 0x1, R132 ;  /* 0x00000001d6047819 */ /* 0x000fe40000010284 */
[----:B------:R-:W-:Y:S01]  /*e250*/  SHF.L.W.U32.HI R126, R126, 0x8, R5 ;  /* 0x000000087e7e7819 */ /* 0x000fe20000010e05 */
[----:B------:R-:W-:Y:S01]  /*e260*/  IMAD.SHL.U32 R5, R167, 0x2, RZ ;  /* 0x00000002a7057824 */ /* 0x000fe200078e00ff */
[----:B------:R-:W-:Y:S02]  /*e270*/  SHF.L.W.U32.HI R181, R94, 0x1, R95 ;  /* 0x000000015eb57819 */ /* 0x000fe40000010e5f */
[----:B------:R-:W-:Y:S02]  /*e280*/  SHF.L.W.U32.HI R174, R95, 0x1, R94 ;  /* 0x000000015fae7819 */ /* 0x000fe40000010e5e */
[----:B------:R-:W-:Y:S02]  /*e290*/  IADD3 R94, P1, PT, R167, R198, RZ ;  /* 0x000000c6a75e7210 */ /* 0x000fe40007f3e0ff */
[----:B------:R-:W-:-:S02]  /*e2a0*/  LOP3.LUT R4, R4, 0x1, RZ, 0xc0, !PT ;  /* 0x0000000104047812 */ /* 0x000fc400078ec0ff */
[----:B------:R-:W-:Y:S01]  /*e2b0*/  LOP3.LUT R5, R5, 0xfffffffe, RZ, 0xc0, !PT ;  /* 0xfffffffe05057812 */ /* 0x000fe200078ec0ff */
[----:B------:R-:W-:Y:S02]  /*e2c0*/  IMAD.X R95, R243, 0x1, R191, P1 ;  /* 0x00000001f35f7824 */ /* 0x000fe400008e06bf */
[----:B------:R-:W-:Y:S01]  /*e2d0*/  IMAD R4, R4, R247, RZ ;  /* 0x000000f704047224 */ /* 0x000fe200078e02ff */
[----:B------:R-:W-:Y:S01]  /*e2e0*/  LOP3.LUT R78, R38, R78, R145, 0x96, !PT ;  /* 0x0000004e264e7212 */ /* 0x000fe200078e9691 */
[----:B------:R-:W-:-:S04]  /*e2f0*/  IMAD.WIDE.U32 R94, R198, R5, R94 ;  /* 0x00000005c65e7225 */ /* 0x000fc800078e005e */
[----:B------:R-:W-:Y:S02]  /*e300*/  IMAD.IADD R145, R35, 0x1, R4 ;  /* 0x0000000123917824 */ /* 0x000fe400078e0204 */
[C---:B------:R-:W-:Y:S01]  /*e310*/  IMAD.SHL.U32 R4, R119.reuse, 0x2, RZ ;  /* 0x0000000277047824 */ /* 0x040fe200078e00ff */
[----:B------:R-:W-:Y:S01]  /*e320*/  SHF.L.U64.HI R39, R119, 0x1, R144 ;  /* 0x0000000177277819 */ /* 0x000fe20000010290 */
[----:B------:R-:W-:-:S03]  /*e330*/  IMAD.IADD R13, R113, 0x1, R13 ;  /* 0x00000001710d7824 */ /* 0x000fc600078e020d */
[----:B------:R-:W-:Y:S02]  /*e340*/  LOP3.LUT R4, R4, 0xfffffffe, RZ, 0xc0, !PT ;  /* 0xfffffffe04047812 */ /* 0x000fe400078ec0ff */
[----:B------:R-:W-:Y:S02]  /*e350*/  SHF.L.U64.HI R116, R62, 0x1, R71 ;  /* 0x000000013e747819 */ /* 0x000fe40000010247 */
[----:B----4-:R-:W-:Y:S02]  /*e360*/  LOP3.LUT R111, R112, R252, RZ, 0x3c, !PT ;  /* 0x000000fc706f7212 */ /* 0x010fe400078e3cff */
[----:B------:R-:W-:-:S05]  /*e370*/  LOP3.LUT R116, R116, 0x1, RZ, 0xc0, !PT ;  /* 0x0000000174747812 */ /* 0x000fca00078ec0ff */
[----:B------:R-:W-:Y:S01]  /*e380*/  IMAD R116, R137, R116, R91 ;  /* 0x0000007489747224 */ /* 0x000fe200078e025b */
[----:B------:R-:W-:Y:S02]  /*e390*/  LOP3.LUT R70, R27, R70, R110, 0x96, !PT ;  /* 0x000000461b467212 */ /* 0x000fe400078e966e */
[----:B------:R-:W-:Y:S02]  /*e3a0*/  LOP3.LUT R71, R90, R71, R142, 0x96, !PT ;  /* 0x000000475a477212 */ /* 0x000fe400078e968e */
[----:B------:R-:W-:Y:S02]  /*e3b0*/  LOP3.LUT R62, R116, R62, R135, 0x96, !PT ;  /* 0x0000003e743e7212 */ /* 0x000fe400078e9687 */
[----:B------:R-:W-:-:S04]  /*e3c0*/  LOP3.LUT R75, R26, R75, R162, 0x96, !PT ;  /* 0x0000004b1a4b7212 */ /* 0x000fc800078e96a2 */
[----:B------:R-:W-:Y:S02]  /*e3d0*/  SHF.L.W.U32.HI R142, R75, 0x10, R70 ;  /* 0x000000104b8e7819 */ /* 0x000fe40000010e46 */
[----:B--2---:R-:W-:-:S04]  /*e3e0*/  SHF.L.U64.HI R5, R6, 0x1, R212 ;  /* 0x0000000106057819 */ /* 0x004fc800000102d4 */
[----:B------:R-:W-:Y:S02]  /*e3f0*/  LOP3.LUT R35, R5, 0x1, RZ, 0xc0, !PT ;  /* 0x0000000105237812 */ /* 0x000fe400078ec0ff */
[----:B------:R-:W-:Y:S02]  /*e400*/  LOP3.LUT R5, R145, R192, RZ, 0x3c, !PT ;  /* 0x000000c091057212 */ /* 0x000fe400078e3cff */
[----:B------:R-:W-:Y:S02]  /*e410*/  LOP3.LUT R7, R34, R169, RZ, 0x3c, !PT ;  /* 0x000000a922077212 */ /* 0x000fe400078e3cff */
[----:B------:R-:W-:Y:S01]  /*e420*/  IADD3 R118, P1, PT, R119, R5, RZ ;  /* 0x0000000577767210 */ /* 0x000fe20007f3e0ff */
[----:B------:R-:W-:-:S04]  /*e430*/  IMAD R113, R35, R178, RZ ;  /* 0x000000b223717224 */ /* 0x000fc800078e02ff */
[----:B------:R-:W-:Y:S01]  /*e440*/  IMAD.X R119, R144, 0x1, R7, P1 ;  /* 0x0000000190777824 */ /* 0x000fe200008e0607 */
[----:B------:R-:W-:Y:S01]  /*e450*/  LOP3.LUT R6, R13, R228, RZ, 0x3c, !PT ;  /* 0x000000e40d067212 */ /* 0x000fe200078e3cff */
[----:B------:R-:W-:Y:S01]  /*e460*/  IMAD.IADD R113, R45, 0x1, R113 ;  /* 0x000000012d717824 */ /* 0x000fe200078e0271 */
[----:B------:R-:W-:Y:S01]  /*e470*/  LOP3.LUT R35, R44, R194, RZ, 0x3c, !PT ;  /* 0x000000c22c237212 */ /* 0x000fe200078e3cff */
[----:B------:R-:W-:Y:S01]  /*e480*/  IMAD.WIDE.U32 R118, R4, R5, R118 ;  /* 0x0000000504767225 */ /* 0x000fe200078e0076 */
[----:B------:R-:W-:Y:S02]  /*e490*/  SHF.L.U64.HI R4, R22, 0x1, R19 ;  /* 0x0000000116047819 */ /* 0x000fe40000010213 */
[C---:B------:R-:W-:Y:S01]  /*e4a0*/  SHF.L.U64.HI R9, R88.reuse, 0x1, R89 ;  /* 0x0000000158097819 */ /* 0x040fe20000010259 */
[----:B------:R-:W-:Y:S01]  /*e4b0*/  IMAD.SHL.U32 R107, R88, 0x2, RZ ;  /* 0x00000002586b7824 */ /* 0x000fe200078e00ff */
[----:B------:R-:W-:Y:S01]  /*e4c0*/  SHF.L.W.U32.HI R252, R6, 0x8, R111 ;  /* 0x0000000806fc7819 */ /* 0x000fe20000010e6f */
[----:B------:R-:W-:Y:S01]  /*e4d0*/  STL [R1+0x52c], R229 ;  /* 0x00052ce501007387 */ /* 0x000fe20000100800 */
[----:B------:R-:W-:-:S02]  /*e4e0*/  SHF.L.W.U32.HI R111, R111, 0x8, R6 ;  /* 0x000000086f6f7819 */ /* 0x000fc40000010e06 */
[----:B------:R-:W-:Y:S01]  /*e4f0*/  LOP3.LUT R4, R4, 0x1, RZ, 0xc0, !PT ;  /* 0x0000000104047812 */ /* 0x000fe200078ec0ff */
[----:B------:R0:W-:Y:S01]  /*e500*/  STL [R1+0x730], R242 ;  /* 0x000730f201007387 */ /* 0x0001e20000100800 */
[----:B------:R-:W-:Y:S01]  /*e510*/  LOP3.LUT R6, R113, R175, RZ, 0x3c, !PT ;  /* 0x000000af71067212 */ /* 0x000fe200078e3cff */
[C---:B------:R-:W-:Y:S01]  /*e520*/  IMAD.SHL.U32 R7, R152.reuse, 0x2, RZ ;  /* 0x0000000298077824 */ /* 0x040fe200078e00ff */
[----:B------:R-:W-:Y:S01]  /*e530*/  SHF.L.U64.HI R144, R152, 0x1, R157 ;  /* 0x0000000198907819 */ /* 0x000fe2000001029d */
[----:B------:R-:W-:Y:S01]  /*e540*/  IMAD R129, R55, R4, R129 ;  /* 0x0000000437817224 */ /* 0x000fe200078e0281 */
[----:B------:R-:W-:Y:S02]  /*e550*/  IADD3 R152, P1, PT, R6, R152, RZ ;  /* 0x0000009806987210 */ /* 0x000fe40007f3e0ff */
[----:B------:R-:W-:Y:S01]  /*e560*/  IADD3 R220, P0, PT, R60, R220, RZ ;  /* 0x000000dc3cdc7210 */ /* 0x000fe20007f1e0ff */
[----:B------:R-:W-:Y:S01]  /*e570*/  IMAD R109, R140, R57, R109 ;  /* 0x000000398c6d7224 */ /* 0x000fe200078e026d */
[----:B------:R-:W-:Y:S01]  /*e580*/  LOP3.LUT R144, R144, 0x1, RZ, 0xc0, !PT ;  /* 0x0000000190907812 */ /* 0x000fe200078ec0ff */
[----:B------:R-:W-:Y:S01]  /*e590*/  IMAD.X R153, R35, 0x1, R157, P1 ;  /* 0x0000000123997824 */ /* 0x000fe200008e069d */
[----:B------:R-:W-:-:S02]  /*e5a0*/  LOP3.LUT R7, R7, 0xfffffffe, RZ, 0xc0, !PT ;  /* 0xfffffffe07077812 */ /* 0x000fc400078ec0ff */
[----:B------:R-:W-:Y:S02]  /*e5b0*/  LOP3.LUT R102, R108, R102, RZ, 0x3c, !PT ;  /* 0x000000666c667212 */ /* 0x000fe400078e3cff */
[----:B------:R-:W-:Y:S01]  /*e5c0*/  LOP3.LUT R87, R87, 0x1, RZ, 0xc0, !PT ;  /* 0x0000000157577812 */ /* 0x000fe200078ec0ff */
[----:B------:R-:W-:Y:S01]  /*e5d0*/  STL [R1+0x48c], R172 ;  /* 0x00048cac01007387 */ /* 0x000fe20000100800 */
[----:B------:R-:W-:Y:S02]  /*e5e0*/  LOP3.LUT R22, R129, R22, R134, 0x96, !PT ;  /* 0x0000001681167212 */ /* 0x000fe400078e9686 */
[----:B------:R-:W-:Y:S02]  /*e5f0*/  SHF.L.W.U32.HI R157, R70, 0x10, R75 ;  /* 0x00000010469d7819 */ /* 0x000fe40000010e4b */
[----:B------:R-:W-:Y:S02]  /*e600*/  LOP3.LUT R37, R248, R37, RZ, 0x3c, !PT ;  /* 0x00000025f8257212 */ /* 0x000fe400078e3cff */
[----:B------:R-:W-:Y:S01]  /*e610*/  LOP3.LUT R147, R147, 0x1, RZ, 0xc0, !PT ;  /* 0x0000000193937812 */ /* 0x000fe200078ec0ff */
[----:B------:R-:W-:Y:S01]  /*e620*/  STL [R1+0x738], R201 ;  /* 0x000738c901007387 */ /* 0x000fe20000100800 */
[----:B------:R-:W-:-:S02]  /*e630*/  SHF.L.W.U32.HI R228, R62, 0x10, R71 ;  /* 0x000000103ee47819 */ /* 0x000fc40000010e47 */
[----:B------:R-:W-:Y:S01]  /*e640*/  SHF.L.W.U32.HI R134, R71, 0x10, R62 ;  /* 0x0000001047867819 */ /* 0x000fe20000010e3e */
[----:B------:R-:W-:Y:S01]  /*e650*/  IMAD.SHL.U32 R121, R46, 0x2, RZ ;  /* 0x000000022e797824 */ /* 0x000fe200078e00ff */
[----:B------:R-:W2:Y:S01]  /*e660*/  LDL.64 R70, [R1+0x4e0] ;  /* 0x0004e00001467983 */ /* 0x000ea20000100a00 */
[-C--:B------:R-:W-:Y:S02]  /*e670*/  IMAD R144, R144, R6.reuse, RZ ;  /* 0x0000000690907224 */ /* 0x080fe400078e02ff */
[----:B------:R-:W-:Y:S01]  /*e680*/  IMAD.WIDE.U32 R152, R7, R6, R152 ;  /* 0x0000000607987225 */ /* 0x000fe200078e0098 */
[----:B------:R-:W-:Y:S01]  /*e690*/  LOP3.LUT R39, R39, 0x1, RZ, 0xc0, !PT ;  /* 0x0000000127277812 */ /* 0x000fe200078ec0ff */
[----:B------:R-:W3:Y:S04]  /*e6a0*/  LDL.64 R6, [R1+0x5e8] ;  /* 0x0005e80001067983 */ /* 0x000ee80000100a00 */
[----:B------:R-:W-:Y:S01]  /*e6b0*/  IMAD R39, R39, R5, RZ ;  /* 0x0000000527277224 */ /* 0x000fe200078e02ff */
[----:B------:R-:W-:Y:S01]  /*e6c0*/  SHF.L.U64.HI R5, R18, 0x1, R63 ;  /* 0x0000000112057819 */ /* 0x000fe2000001023f */
[----:B------:R-:W-:Y:S03]  /*e6d0*/  STL.64 [R1+0x438], R248 ;  /* 0x000438f801007387 */ /* 0x000fe60000100a00 */
[----:B------:R-:W-:Y:S01]  /*e6e0*/  LOP3.LUT R5, R5, 0x1, RZ, 0xc0, !PT ;  /* 0x0000000105057812 */ /* 0x000fe200078ec0ff */
[----:B------:R-:W-:Y:S01]  /*e6f0*/  STL [R1+0x734], R193 ;  /* 0x000734c101007387 */ /* 0x000fe20000100800 */
[----:B------:R-:W-:-:S03]  /*e700*/  SHF.L.U64.HI R162, R122, 0x1, R123 ;  /* 0x000000017aa27819 */ /* 0x000fc6000001027b */
[----:B------:R-:W-:Y:S01]  /*e710*/  IMAD R29, R52, R5, R29 ;  /* 0x00000005341d7224 */ /* 0x000fe200078e021d */
[----:B------:R-:W-:Y:S01]  /*e720*/  IADD3 R122, P1, PT, R98, R16, RZ ;  /* 0x00000010627a7210 */ /* 0x000fe20007f3e0ff */
[----:B------:R-:W-:Y:S01]  /*e730*/  IMAD.SHL.U32 R5, R16, 0x2, RZ ;  /* 0x0000000210057824 */ /* 0x000fe200078e00ff */
[----:B------:R-:W-:Y:S01]  /*e740*/  LOP3.LUT R4, R3, 0x1, RZ, 0xc0, !PT ;  /* 0x0000000103047812 */ /* 0x000fe200078ec0ff */
[----:B------:R-:W-:Y:S01]  /*e750*/  STL [R1+0x72c], R180 ;  /* 0x00072cb401007387 */ /* 0x000fe20000100800 */
[----:B------:R-:W-:Y:S01]  /*e760*/  LOP3.LUT R162, R162, 0x1, RZ, 0xc0, !PT ;  /* 0x00000001a2a27812 */ /* 0x000fe200078ec0ff */
[----:B------:R-:W-:Y:S01]  /*e770*/  IMAD.X R123, R99, 0x1, R103, P1 ;  /* 0x00000001637b7824 */ /* 0x000fe200008e0667 */
[----:B------:R-:W-:Y:S01]  /*e780*/  LOP3.LUT R5, R5, 0xfffffffe, RZ, 0xc0, !PT ;  /* 0xfffffffe05057812 */ /* 0x000fe200078ec0ff */
[----:B------:R-:W-:Y:S02]  /*e790*/  STL.64 [R1+0x4f8], R196 ;  /* 0x0004f8c401007387 */ /* 0x000fe40000100a00 */
[----:B------:R-:W-:-:S02]  /*e7a0*/  IMAD R162, R162, R216, RZ ;  /* 0x000000d8a2a27224 */ /* 0x000fc400078e02ff */
[----:B------:R-:W-:Y:S01]  /*e7b0*/  IMAD.WIDE.U32 R122, R98, R5, R122 ;  /* 0x00000005627a7225 */ /* 0x000fe200078e007a */
[----:B------:R-:W-:Y:S01]  /*e7c0*/  IADD3 R88, P2, PT, R217, R88, RZ ;  /* 0x00000058d9587210 */ /* 0x000fe20007f5e0ff */
[----:B------:R-:W-:Y:S02]  /*e7d0*/  STL [R1+0x8c0], R186 ;  /* 0x0008c0ba01007387 */ /* 0x000fe40000100800 */
[----:B------:R-:W-:Y:S01]  /*e7e0*/  IMAD.IADD R162, R41, 0x1, R162 ;  /* 0x0000000129a27824 */ /* 0x000fe200078e02a2 */
[----:B------:R-:W-:Y:S01]  /*e7f0*/  LOP3.LUT R63, R28, R63, R141, 0x96, !PT ;  /* 0x0000003f1c3f7212 */ /* 0x000fe200078e968d */
[----:B------:R-:W-:Y:S01]  /*e800*/  IMAD.X R89, R246, 0x1, R89, P2 ;  /* 0x00000001f6597824 */ /* 0x000fe200010e0659 */
[----:B------:R-:W-:Y:S01]  /*e810*/  SHF.L.W.U32.HI R212, R74, 0x10, R78 ;  /* 0x000000104ad47819 */ /* 0x000fe20000010e4e */
[----:B------:R-:W-:Y:S01]  /*e820*/  STL [R1+0x8bc], R181 ;  /* 0x0008bcb501007387 */ /* 0x000fe20000100800 */
[----:B------:R-:W-:Y:S02]  /*e830*/  SHF.L.W.U32.HI R135, R78, 0x10, R74 ;  /* 0x000000104e877819 */ /* 0x000fe40000010e4a */
[----:B------:R-:W-:Y:S01]  /*e840*/  LOP3.LUT R19, R128, R19, R139, 0x96, !PT ;  /* 0x0000001380137212 */ /* 0x000fe200078e968b */
[----:B------:R-:W-:Y:S01]  /*e850*/  STL [R1+0x728], R174 ;  /* 0x000728ae01007387 */ /* 0x000fe20000100800 */
[----:B------:R-:W-:-:S02]  /*e860*/  SHF.L.U64.HI R45, R208, 0x1, R168 ;  /* 0x00000001d02d7819 */ /* 0x000fc400000102a8 */
[----:B0-----:R-:W-:Y:S01]  /*e870*/  SHF.L.W.U32.HI R242, R22, 0x10, R19 ;  /* 0x0000001016f27819 */ /* 0x001fe20000010e13 */
[----:B------:R0:W-:Y:S01]  /*e880*/  STL.64 [R1+0xe80], R220 ;  /* 0x000e80dc01007387 */ /* 0x0001e20000100a00 */
[----:B------:R-:W-:-:S03]  /*e890*/  LOP3.LUT R81, R109, R81, RZ, 0x3c, !PT ;  /* 0x000000516d517212 */ /* 0x000fc600078e3cff */
[----:B------:R-:W4:Y:S01]  /*e8a0*/  LDL R246, [R1+0x73c] ;  /* 0x00073c0001f67983 */ /* 0x000f220000100800 */
[----:B------:R-:W-:-:S03]  /*e8b0*/  SHF.L.U64.HI R91, R68, 0x1, R69 ;  /* 0x00000001445b7819 */ /* 0x000fc60000010245 */
[----:B------:R-:W-:Y:S04]  /*e8c0*/  STL [R1+0x8c4], R184 ;  /* 0x0008c4b801007387 */ /* 0x000fe80000100800 */
[----:B0-----:R-:W5:Y:S01]  /*e8d0*/  LDL.64 R220, [R1+0x490] ;  /* 0x0004900001dc7983 */ /* 0x001f620000100a00 */
[----:B------:R-:W-:Y:S02]  /*e8e0*/  SHF.L.W.U32.HI R214, R102, 0x1, R81 ;  /* 0x0000000166d67819 */ /* 0x000fe40000010e51 */
[----:B------:R-:W-:Y:S01]  /*e8f0*/  SHF.L.W.U32.HI R132, R81, 0x1, R102 ;  /* 0x0000000151847819 */ /* 0x000fe20000010e66 */
[----:B------:R-:W-:Y:S04]  /*e900*/  STL [R1+0x8cc], R243 ;  /* 0x0008ccf301007387 */ /* 0x000fe80000100800 */
[----:B------:R-:W4:Y:S01]  /*e910*/  LDL.LU.64 R178, [R1+0xe88] ;  /* 0x000e880001b27983 */ /* 0x000f220000300a00 */
[----:B--2---:R-:W-:-:S02]  /*e920*/  IMAD R35, R229, R4, R71 ;  /* 0x00000004e5237224 */ /* 0x004fc400078e0247 */
[----:B------:R-:W-:Y:S02]  /*e930*/  IMAD.MOV.U32 R4, RZ, RZ, R70 ;  /* 0x000000ffff047224 */ /* 0x000fe400078e0046 */
[----:B------:R-:W-:Y:S01]  /*e940*/  IMAD.MOV.U32 R5, RZ, RZ, R35 ;  /* 0x000000ffff057224 */ /* 0x000fe200078e0023 */
[----:B---3--:R-:W-:Y:S01]  /*e950*/  LOP3.LUT R18, R29, R18, R6, 0x96, !PT ;  /* 0x000000121d127212 */ /* 0x008fe200078e9606 */
[----:B------:R-:W-:Y:S02]  /*e960*/  IMAD.MOV.U32 R6, RZ, RZ, R232 ;  /* 0x000000ffff067224 */ /* 0x000fe400078e00e8 */
[----:B------:R-:W-:-:S05]  /*e970*/  IMAD.MOV.U32 R7, RZ, RZ, R244 ;  /* 0x000000ffff077224 */ /* 0x000fca00078e00f4 */
[----:B------:R0:W-:Y:S01]  /*e980*/  STL.128 [R1+0x2d0], R4 ;  /* 0x0002d00401007387 */ /* 0x0001e20000100c00 */
[----:B------:R-:W-:Y:S02]  /*e990*/  SHF.L.W.U32.HI R229, R18, 0x10, R63 ;  /* 0x0000001012e57819 */ /* 0x000fe40000010e3f */
[----:B------:R-:W-:Y:S02]  /*e9a0*/  SHF.L.W.U32.HI R141, R63, 0x10, R18 ;  /* 0x000000103f8d7819 */ /* 0x000fe40000010e12 */
[----:B------:R-:W2:Y:S01]  /*e9b0*/  LDL.64 R62, [R1+0x458] ;  /* 0x00045800013e7983 */ /* 0x000ea20000100a00 */
[----:B0-----:R-:W-:Y:S02]  /*e9c0*/  LOP3.LUT R5, R162, R184, RZ, 0x3c, !PT ;  /* 0x000000b8a2057212 */ /* 0x001fe400078e3cff */
[----:B------:R-:W-:Y:S02]  /*e9d0*/  LOP3.LUT R7, R40, R186, RZ, 0x3c, !PT ;  /* 0x000000ba28077212 */ /* 0x000fe400078e3cff */
[----:B------:R-:W-:-:S05]  /*e9e0*/  IADD3 R74, P2, PT, R208, R5, RZ ;  /* 0x00000005d04a7210 */ /* 0x000fca0007f5e0ff */
[----:B------:R-:W-:Y:S01]  /*e9f0*/  IMAD.X R75, R168, 0x1, R7, P2 ;  /* 0x00000001a84b7824 */ /* 0x000fe200010e0607 */
[----:B------:R-:W-:Y:S02]  /*ea00*/  SHF.L.W.U32.HI R168, R19, 0x10, R22 ;  /* 0x0000001013a87819 */ /* 0x000fe40000010e16 */
[----:B------:R-:W3:Y:S01]  /*ea10*/  LDL.64 R18, [R1+0x448] ;  /* 0x0004480001127983 */ /* 0x000ee20000100a00 */
[----:B------:R-:W-:Y:S01]  /*ea20*/  IMAD.SHL.U32 R6, R208, 0x2, RZ ;  /* 0x00000002d0067824 */ /* 0x000fe200078e00ff */
[----:B------:R-:W-:Y:S02]  /*ea30*/  LOP3.LUT R7, R35, R79, RZ, 0x3c, !PT ;  /* 0x0000004f23077212 */ /* 0x000fe400078e3cff */
[----:B------:R-:W-:Y:S02]  /*ea40*/  LOP3.LUT R80, R70, R80, RZ, 0x3c, !PT ;  /* 0x0000005046507212 */ /* 0x000fe400078e3cff */
[----:B------:R-:W-:Y:S02]  /*ea50*/  LOP3.LUT R6, R6, 0xfffffffe, RZ, 0xc0, !PT ;  /* 0xfffffffe06067812 */ /* 0x000fe400078ec0ff */
[----:B------:R-:W-:-:S02]  /*ea60*/  SHF.L.W.U32.HI R159, R80, 0x1, R7 ;  /* 0x00000001509f7819 */ /* 0x000fc40000010e07 */
[----:B------:R-:W-:Y:S01]  /*ea70*/  SHF.L.W.U32.HI R208, R7, 0x1, R80 ;  /* 0x0000000107d07819 */ /* 0x000fe20000010e50 */
[----:B------:R-:W-:Y:S01]  /*ea80*/  IMAD.WIDE.U32 R74, R6, R5, R74 ;  /* 0x00000005064a7225 */ /* 0x000fe200078e004a */
[----:B------:R-:W4:Y:S04]  /*ea90*/  LDL.64 R80, [R1+0x4d8] ;  /* 0x0004d80001507983 */ /* 0x000f280000100a00 */
[----:B------:R-:W3:Y:S01]  /*eaa0*/  LDL.64 R6, [R1+0x5d0] ;  /* 0x0005d00001067983 */ /* 0x000ee20000100a00 */
[----:B------:R-:W-:Y:S01]  /*eab0*/  IMAD.SHL.U32 R4, R10, 0x2, RZ ;  /* 0x000000020a047824 */ /* 0x000fe200078e00ff */
[----:B------:R-:W-:-:S04]  /*eac0*/  IADD3 R78, P1, PT, R155, R10, RZ ;  /* 0x0000000a9b4e7210 */ /* 0x000fc80007f3e0ff */
[----:B------:R-:W-:Y:S01]  /*ead0*/  LOP3.LUT R4, R4, 0xfffffffe, RZ, 0xc0, !PT ;  /* 0xfffffffe04047812 */ /* 0x000fe200078ec0ff */
[----:B------:R-:W-:Y:S01]  /*eae0*/  IMAD.X R79, R21, 0x1, R42, P1 ;  /* 0x00000001154f7824 */ /* 0x000fe200008e062a */
[----:B------:R-:W-:-:S03]  /*eaf0*/  IADD3 R70, P1, PT, R164, R2, RZ ;  /* 0x00000002a4467210 */ /* 0x000fc60007f3e0ff */
[----:B------:R-:W-:-:S04]  /*eb00*/  IMAD.WIDE.U32 R78, R155, R4, R78 ;  /* 0x000000049b4e7225 */ /* 0x000fc800078e004e */
[----:B------:R-:W-:Y:S02]  /*eb10*/  IMAD.SHL.U32 R4, R2, 0x2, RZ ;  /* 0x0000000202047824 */ /* 0x000fe400078e00ff */
[----:B------:R-:W-:-:S03]  /*eb20*/  IMAD.X R71, R165, 0x1, R82, P1 ;  /* 0x00000001a5477824 */ /* 0x000fc600008e0652 */
[----:B------:R-:W-:Y:S01]  /*eb30*/  LOP3.LUT R4, R4, 0xfffffffe, RZ, 0xc0, !PT ;  /* 0xfffffffe04047812 */ /* 0x000fe200078ec0ff */
[----:B------:R-:W-:Y:S01]  /*eb40*/  IMAD R23, R87, R85, RZ ;  /* 0x0000005557177224 */ /* 0x000fe200078e02ff */
[----:B------:R-:W-:-:S03]  /*eb50*/  LOP3.LUT R45, R45, 0x1, RZ, 0xc0, !PT ;  /* 0x000000012d2d7812 */ /* 0x000fc600078ec0ff */
[----:B------:R-:W-:-:S04]  /*eb60*/  IMAD.WIDE.U32 R70, R164, R4, R70 ;  /* 0x00000004a4467225 */ /* 0x000fc800078e0046 */
[----:B------:R-:W-:Y:S02]  /*eb70*/  IMAD.IADD R101, R101, 0x1, R23 ;  /* 0x0000000165657824 */ /* 0x000fe400078e0217 */
[----:B------:R-:W-:Y:S01]  /*eb80*/  IMAD R45, R45, R5, RZ ;  /* 0x000000052d2d7224 */ /* 0x000fe200078e02ff */
[----:B------:R-:W-:Y:S02]  /*eb90*/  LOP3.LUT R107, R107, 0xfffffffe, RZ, 0xc0, !PT ;  /* 0xfffffffe6b6b7812 */ /* 0x000fe400078ec0ff */
[----:B------:R-:W-:-:S03]  /*eba0*/  LOP3.LUT R9, R9, 0x1, RZ, 0xc0, !PT ;  /* 0x0000000109097812 */ /* 0x000fc600078ec0ff */
[----:B------:R-:W-:Y:S01]  /*ebb0*/  IMAD.WIDE.U32 R88, R217, R107, R88 ;  /* 0x0000006bd9587225 */ /* 0x000fe200078e0058 */
[----:B-----5:R-:W-:Y:S02]  /*ebc0*/  SHF.L.U64.HI R163, R220, 0x1, R163 ;  /* 0x00000001dca37819 */ /* 0x020fe400000102a3 */
[----:B---3--:R-:W-:Y:S01]  /*ebd0*/  LOP3.LUT R19, R30, R6, RZ, 0x3c, !PT ;  /* 0x000000061e137212 */ /* 0x008fe200078e3cff */
[----:B--2---:R-:W-:Y:S02]  /*ebe0*/  IMAD.MOV.U32 R4, RZ, RZ, R62 ;  /* 0x000000ffff047224 */ /* 0x004fe400078e003e */
[----:B------:R-:W-:Y:S01]  /*ebf0*/  IMAD.MOV.U32 R5, RZ, RZ, R63 ;  /* 0x000000ffff057224 */ /* 0x000fe200078e003f */
[----:B------:R-:W-:Y:S01]  /*ec00*/  LOP3.LUT R63, R100, R18, RZ, 0x3c, !PT ;  /* 0x00000012643f7212 */ /* 0x000fe200078e3cff */
[----:B------:R-:W-:Y:S01]  /*ec10*/  IMAD.MOV.U32 R22, RZ, RZ, R4 ;  /* 0x000000ffff167224 */ /* 0x000fe200078e0004 */
[----:B------:R-:W-:Y:S02]  /*ec20*/  LOP3.LUT R4, R101, R138, RZ, 0x3c, !PT ;  /* 0x0000008a65047212 */ /* 0x000fe400078e3cff */
[----:B------:R-:W-:Y:S01]  /*ec30*/  SHF.L.U64.HI R41, R2, 0x1, R82 ;  /* 0x0000000102297819 */ /* 0x000fe20000010252 */
[----:B------:R-:W-:Y:S01]  /*ec40*/  IMAD.IADD R144, R153, 0x1, R144 ;  /* 0x0000000199907824 */ /* 0x000fe200078e0290 */
[----:B------:R-:W-:Y:S01]  /*ec50*/  SHF.L.W.U32.HI R138, R4, 0x8, R63 ;  /* 0x00000008048a7819 */ /* 0x000fe20000010e3f */
[----:B------:R-:W-:Y:S01]  /*ec60*/  IMAD.SHL.U32 R3, R150, 0x2, RZ ;  /* 0x0000000296037824 */ /* 0x000fe200078e00ff */
[----:B------:R-:W-:-:S02]  /*ec70*/  SHF.L.W.U32.HI R63, R63, 0x8, R4 ;  /* 0x000000083f3f7819 */ /* 0x000fc40000010e04 */
[----:B------:R-:W-:Y:S01]  /*ec80*/  SHF.L.U64.HI R85, R150, 0x1, R125 ;  /* 0x0000000196557819 */ /* 0x000fe2000001027d */
[----:B------:R-:W-:Y:S01]  /*ec90*/  IMAD R147, R155, R147, R79 ;  /* 0x000000939b937224 */ /* 0x000fe200078e024f */
[----:B------:R-:W-:Y:S01]  /*eca0*/  LOP3.LUT R4, R17, 0x1, RZ, 0xc0, !PT ;  /* 0x0000000111047812 */ /* 0x000fe200078ec0ff */
[----:B------:R-:W-:Y:S01]  /*ecb0*/  IMAD.MOV.U32 R23, RZ, RZ, R5 ;  /* 0x000000ffff177224 */ /* 0x000fe200078e0005 */
[----:B------:R-:W-:Y:S01]  /*ecc0*/  LOP3.LUT R57, R88, R73, RZ, 0x3c, !PT ;  /* 0x0000004958397212 */ /* 0x000fe200078e3cff */
[----:B------:R-:W-:Y:S01]  /*ecd0*/  IMAD R5, R217, R9, R89 ;  /* 0x00000009d9057224 */ /* 0x000fe200078e0259 */
[----:B------:R-:W-:Y:S01]  /*ece0*/  LOP3.LUT R163, R163, 0x1, RZ, 0xc0, !PT ;  /* 0x00000001a3a37812 */ /* 0x000fe200078ec0ff */
[----:B------:R-:W-:Y:S02]  /*ecf0*/  IMAD R172, R172, R4, R249 ;  /* 0x00000004acac7224 */ /* 0x000fe400078e02f9 */
[----:B------:R-:W-:Y:S01]  /*ed00*/  IMAD.SHL.U32 R139, R106, 0x2, RZ ;  /* 0x000000026a8b7824 */ /* 0x000fe200078e00ff */
[----:B------:R0:W-:Y:S01]  /*ed10*/  STL [R1+0x444], R5 ;  /* 0x0004440501007387 */ /* 0x0001e20000100800 */
[----:B------:R-:W-:Y:S01]  /*ed20*/  LOP3.LUT R67, R5, R67, RZ, 0x3c, !PT ;  /* 0x0000004305437212 */ /* 0x000fe200078e3cff */
[----:B------:R-:W-:-:S02]  /*ed30*/  IMAD.MOV.U32 R4, RZ, RZ, R22 ;  /* 0x000000ffff047224 */ /* 0x000fc400078e0016 */
[----:B------:R-:W-:Y:S02]  /*ed40*/  IMAD.MOV.U32 R6, RZ, RZ, R248 ;  /* 0x000000ffff067224 */ /* 0x000fe400078e00f8 */
[----:B------:R-:W-:Y:S01]  /*ed50*/  IMAD.SHL.U32 R102, R114, 0x2, RZ ;  /* 0x0000000272667824 */ /* 0x000fe200078e00ff */
[----:B------:R-:W-:Y:S01]  /*ed60*/  STL [R1+0x71c], R208 ;  /* 0x00071cd001007387 */ /* 0x000fe20000100800 */
[----:B------:R-:W-:Y:S02]  /*ed70*/  IMAD.MOV.U32 R7, RZ, RZ, R172 ;  /* 0x000000ffff077224 */ /* 0x000fe400078e00ac */
[----:B0-----:R-:W-:Y:S01]  /*ed80*/  IMAD.MOV.U32 R5, RZ, RZ, R245 ;  /* 0x000000ffff057224 */ /* 0x001fe200078e00f5 */
[----:B------:R-:W-:Y:S01]  /*ed90*/  STL [R1+0x724], R35 ;  /* 0x0007242301007387 */ /* 0x000fe20000100800 */
[----:B------:R-:W-:-:S03]  /*eda0*/  IMAD R163, R163, R218, RZ ;  /* 0x000000daa3a37224 */ /* 0x000fc600078e02ff */
[----:B------:R0:W-:Y:S01]  /*edb0*/  STL.128 [R1+0x230], R4 ;  /* 0x0002300401007387 */ /* 0x0001e20000100c00 */
[----:B------:R-:W-:Y:S01]  /*edc0*/  IMAD.IADD R163, R31, 0x1, R163 ;  /* 0x000000011fa37824 */ /* 0x000fe200078e02a3 */
[C---:B----4-:R-:W-:Y:S01]  /*edd0*/  SHF.L.U64.HI R18, R80.reuse, 0x1, R246 ;  /* 0x0000000150127819 */ /* 0x050fe200000102f6 */
[----:B------:R-:W-:Y:S01]  /*ede0*/  IMAD.SHL.U32 R17, R80, 0x2, RZ ;  /* 0x0000000250117824 */ /* 0x000fe200078e00ff */
[----:B------:R-:W-:Y:S02]  /*edf0*/  STL [R1+0x8b8], R159 ;  /* 0x0008b89f01007387 */ /* 0x000fe40000100800 */
[----:B------:R-:W-:Y:S01]  /*ee00*/  LOP3.LUT R9, R163, R173, RZ, 0x3c, !PT ;  /* 0x000000ada3097212 */ /* 0x000fe200078e3cff */
[----:B------:R-:W-:Y:S01]  /*ee10*/  IMAD.SHL.U32 R107, R68, 0x2, RZ ;  /* 0x00000002446b7824 */ /* 0x000fe200078e00ff */
[----:B------:R-:W-:Y:S01]  /*ee20*/  LOP3.LUT R121, R121, 0xfffffffe, RZ, 0xc0, !PT ;  /* 0xfffffffe79797812 */ /* 0x000fe200078ec0ff */
[----:B------:R-:W-:Y:S01]  /*ee30*/  IMAD.IADD R75, R75, 0x1, R45 ;  /* 0x000000014b4b7824 */ /* 0x000fe200078e022d */
[----:B------:R-:W-:Y:S04]  /*ee40*/  STL [R1+0x404], R228 ;  /* 0x000404e401007387 */ /* 0x000fe80000100800 */
[----:B------:R-:W-:Y:S01]  /*ee50*/  STL [R1+0x40c], R229 ;  /* 0x00040ce501007387 */ /* 0x000fe20000100800 */
[----:B0-----:R-:W-:-:S03]  /*ee60*/  SHF.L.U64.HI R4, R202, 0x1, R204 ;  /* 0x00000001ca047819 */ /* 0x001fc600000102cc */
[----:B------:R-:W2:Y:S01]  /*ee70*/  LDL.LU.64 R220, [R1+0xe80] ;  /* 0x000e800001dc7983 */ /* 0x000ea20000300a00 */
[----:B------:R-:W-:Y:S02]  /*ee80*/  LOP3.LUT R4, R4, 0x1, RZ, 0xc0, !PT ;  /* 0x0000000104047812 */ /* 0x000fe400078ec0ff */
[----:B------:R-:W-:Y:S02]  /*ee90*/  SHF.L.U64.HI R6, R16, 0x1, R103 ;  /* 0x0000000110067819 */ /* 0x000fe40000010267 */
[----:B------:R-:W-:Y:S01]  /*eea0*/  IADD3 R22, P1, PT, R9, R80, RZ ;  /* 0x0000005009167210 */ /* 0x000fe20007f3e0ff */
[----:B------:R-:W-:Y:S01]  /*eeb0*/  IMAD R73, R4, R190, RZ ;  /* 0x000000be04497224 */ /* 0x000fe200078e02ff */
[----:B------:R-:W-:Y:S02]  /*eec0*/  LOP3.LUT R4, R6, 0x1, RZ, 0xc0, !PT ;  /* 0x0000000106047812 */ /* 0x000fe400078ec0ff */
[----:B------:R-:W-:Y:S01]  /*eed0*/  LOP3.LUT R18, R18, 0x1, RZ, 0xc0, !PT ;  /* 0x0000000112127812 */ /* 0x000fe200078ec0ff */
[----:B------:R-:W-:Y:S01]  /*eee0*/  IMAD.X R23, R19, 0x1, R246, P1 ;  /* 0x0000000113177824 */ /* 0x000fe200008e06f6 */
[----:B------:R-:W-:Y:S01]  /*eef0*/  LOP3.LUT R17, R17, 0xfffffffe, RZ, 0xc0, !PT ;  /* 0xfffffffe11117812 */ /* 0x000fe200078ec0ff */
[----:B------:R-:W-:-:S02]  /*ef00*/  IMAD.IADD R73, R105, 0x1, R73 ;  /* 0x0000000169497824 */ /* 0x000fc400078e0249 */
[----:B------:R-:W-:Y:S02]  /*ef10*/  IMAD R246, R98, R4, R123 ;  /* 0x0000000462f67224 */ /* 0x000fe400078e027b */
[----:B------:R-:W-:Y:S02]  /*ef20*/  IMAD.SHL.U32 R5, R12, 0x2, RZ ;  /* 0x000000020c057824 */ /* 0x000fe400078e00ff */
[-C--:B------:R-:W-:Y:S01]  /*ef30*/  IMAD R115, R18, R9.reuse, RZ ;  /* 0x0000000912737224 */ /* 0x080fe200078e02ff */
[----:B------:R-:W-:Y:S01]  /*ef40*/  IADD3 R18, P1, PT, R126, R12, RZ ;  /* 0x0000000c7e127210 */ /* 0x000fe20007f3e0ff */
[----:B------:R-:W-:Y:S01]  /*ef50*/  IMAD.WIDE.U32 R22, R17, R9, R22 ;  /* 0x0000000911167225 */ /* 0x000fe200078e0016 */
[----:B------:R-:W-:Y:S02]  /*ef60*/  LOP3.LUT R17, R73, R189, RZ, 0x3c, !PT ;  /* 0x000000bd49117212 */ /* 0x000fe400078e3cff */
[----:B------:R-:W-:Y:S01]  /*ef70*/  LOP3.LUT R226, R246, R16, R226, 0x96, !PT ;  /* 0x00000010f6e27212 */ /* 0x000fe200078e96e2 */
[----:B------:R-:W-:Y:S01]  /*ef80*/  IMAD.SHL.U32 R16, R148, 0x2, RZ ;  /* 0x0000000294107824 */ /* 0x000fe200078e00ff */
[----:B------:R-:W-:Y:S01]  /*ef90*/  LOP3.LUT R5, R5, 0xfffffffe, RZ, 0xc0, !PT ;  /* 0xfffffffe05057812 */ /* 0x000fe200078ec0ff */
[----:B------:R-:W-:Y:S01]  /*efa0*/  IMAD.X R19, R127, 0x1, R11, P1 ;  /* 0x000000017f137824 */ /* 0x000fe200008e060b */
[----:B------:R-:W-:-:S02]  /*efb0*/  LOP3.LUT R4, R104, R185, RZ, 0x3c, !PT ;  /* 0x000000b968047212 */ /* 0x000fc400078e3cff */
[C---:B------:R-:W-:Y:S02]  /*efc0*/  IADD3 R80, P2, PT, R148.reuse, R17, RZ ;  /* 0x0000001194507210 */ /* 0x040fe40007f5e0ff */
[----:B------:R-:W-:Y:S01]  /*efd0*/  SHF.L.U64.HI R9, R148, 0x1, R149 ;  /* 0x0000000194097819 */ /* 0x000fe20000010295 */
[----:B------:R-:W-:Y:S01]  /*efe0*/  IMAD.WIDE.U32 R18, R126, R5, R18 ;  /* 0x000000057e127225 */ /* 0x000fe200078e0012 */
[----:B------:R-:W-:Y:S02]  /*eff0*/  LOP3.LUT R16, R16, 0xfffffffe, RZ, 0xc0, !PT ;  /* 0xfffffffe10107812 */ /* 0x000fe400078ec0ff */
[----:B------:R-:W-:Y:S01]  /*f000*/  LOP3.LUT R9, R9, 0x1, RZ, 0xc0, !PT ;  /* 0x0000000109097812 */ /* 0x000fe200078ec0ff */
[----:B------:R-:W-:Y:S02]  /*f010*/  IMAD.X R81, R149, 0x1, R4, P2 ;  /* 0x0000000195517824 */ /* 0x000fe400010e0604 */
[----:B------:R-:W-:Y:S02]  /*f020*/  IMAD.MOV.U32 R4, RZ, RZ, R174 ;  /* 0x000000ffff047224 */ /* 0x000fe400078e00ae */
[----:B------:R-:W-:-:S02]  /*f030*/  IMAD.MOV.U32 R5, RZ, RZ, R181 ;  /* 0x000000ffff057224 */ /* 0x000fc400078e00b5 */
[----:B------:R-:W-:Y:S02]  /*f040*/  IMAD.MOV.U32 R6, RZ, RZ, R208 ;  /* 0x000000ffff067224 */ /* 0x000fe400078e00d0 */
[----:B------:R-:W-:Y:S02]  /*f050*/  IMAD.MOV.U32 R7, RZ, RZ, R159 ;  /* 0x000000ffff077224 */ /* 0x000fe400078e009f */
[-C--:B------:R-:W-:Y:S02]  /*f060*/  IMAD R9, R9, R17.reuse, RZ ;  /* 0x0000001109097224 */ /* 0x080fe400078e02ff */
[----:B------:R-:W-:Y:S01]  /*f070*/  IMAD.WIDE.U32 R16, R16, R17, R80 ;  /* 0x0000001110107225 */ /* 0x000fe200078e0050 */
[----:B------:R0:W-:Y:S04]  /*f080*/  STL.128 [R1+0x150], R4 ;  /* 0x0001500401007387 */ /* 0x0001e80000100c00 */
[----:B------:R-:W3:Y:S04]  /*f090*/  LDL.64 R80, [R1+0x610] ;  /* 0x0006100001507983 */ /* 0x000ee80000100a00 */
[----:B0-----:R-:W4:Y:S01]  /*f0a0*/  LDL.64 R6, [R1+0x458] ;  /* 0x0004580001067983 */ /* 0x001f220000100a00 */
[----:B------:R-:W-:-:S04]  /*f0b0*/  LOP3.LUT R36, R172, R36, RZ, 0x3c, !PT ;  /* 0x00000024ac247212 */ /* 0x000fc800078e3cff */
[----:B------:R-:W-:Y:S02]  /*f0c0*/  SHF.L.W.U32.HI R202, R37, 0x1, R36 ;  /* 0x0000000125ca7819 */ /* 0x000fe40000010e24 */
[----:B------:R-:W-:Y:S02]  /*f0d0*/  SHF.L.W.U32.HI R204, R36, 0x1, R37 ;  /* 0x0000000124cc7819 */ /* 0x000fe40000010e25 */
[----:B------:R-:W5:Y:S01]  /*f0e0*/  LDL.64 R36, [R1+0x530] ;  /* 0x0005300001247983 */ /* 0x000f620000100a00 */
[----:B------:R-:W-:Y:S01]  /*f0f0*/  LOP3.LUT R4, R41, 0x1, RZ, 0xc0, !PT ;  /* 0x0000000129047812 */ /* 0x000fe200078ec0ff */
[----:B------:R-:W-:-:S04]  /*f100*/  IMAD.IADD R105, R119, 0x1, R39 ;  /* 0x0000000177697824 */ /* 0x000fc800078e0227 */
[----:B------:R-:W-:Y:S01]  /*f110*/  IMAD R71, R164, R4, R71 ;  /* 0x00000004a4477224 */ /* 0x000fe200078e0247 */
[----:B------:R-:W-:Y:S02]  /*f120*/  LOP3.LUT R5, R105, R130, RZ, 0x3c, !PT ;  /* 0x0000008269057212 */ /* 0x000fe400078e3cff */
[----:B------:R-:W-:Y:S02]  /*f130*/  LOP3.LUT R4, R144, R245, RZ, 0x3c, !PT ;  /* 0x000000f590047212 */ /* 0x000fe400078e3cff */
[----:B---3--:R-:W-:Y:S02]  /*f140*/  LOP3.LUT R81, R78, R42, R250, 0x96, !PT ;  /* 0x0000002a4e517212 */ /* 0x008fe400078e96fa */
[----:B------:R-:W-:-:S04]  /*f150*/  LOP3.LUT R42, R118, R247, RZ, 0x3c, !PT ;  /* 0x000000f7762a7212 */ /* 0x000fc800078e3cff */
[----:B------:R-:W-:Y:S02]  /*f160*/  SHF.L.W.U32.HI R39, R5, 0x8, R42 ;  /* 0x0000000805277819 */ /* 0x000fe40000010e2a */
[----:B----4-:R-:W-:Y:S01]  /*f170*/  LOP3.LUT R130, R152, R6, RZ, 0x3c, !PT ;  /* 0x0000000698827212 */ /* 0x010fe200078e3cff */
[----:B------:R-:W-:Y:S01]  /*f180*/  IMAD.MOV.U32 R6, RZ, RZ, R203 ;  /* 0x000000ffff067224 */ /* 0x000fe200078e00cb */
[----:B------:R-:W-:Y:S02]  /*f190*/  SHF.L.W.U32.HI R42, R42, 0x8, R5 ;  /* 0x000000082a2a7819 */ /* 0x000fe40000010e05 */
[----:B------:R-:W-:Y:S01]  /*f1a0*/  SHF.L.W.U32.HI R87, R4, 0x8, R130 ;  /* 0x0000000804577819 */ /* 0x000fe20000010e82 */
[----:B------:R-:W-:Y:S01]  /*f1b0*/  IMAD.MOV.U32 R7, RZ, RZ, R199 ;  /* 0x000000ffff077224 */ /* 0x000fe200078e00c7 */
[----:B------:R-:W-:Y:S01]  /*f1c0*/  SHF.L.W.U32.HI R130, R130, 0x8, R4 ;  /* 0x0000000882827819 */ /* 0x000fe20000010e04 */
[----:B------:R-:W-:Y:S02]  /*f1d0*/  IMAD.MOV.U32 R4, RZ, RZ, R204 ;  /* 0x000000ffff047224 */ /* 0x000fe400078e00cc */
[----:B------:R-:W-:-:S05]  /*f1e0*/  IMAD.MOV.U32 R5, RZ, RZ, R202 ;  /* 0x000000ffff057224 */ /* 0x000fca00078e00ca */
[----:B------:R0:W-:Y:S04]  /*f1f0*/  STL.128 [R1+0x130], R4 ;  /* 0x0001300401007387 */ /* 0x0001e80000100c00 */
[----:B0-----:R-:W3:Y:S01]  /*f200*/  LDL.64 R6, [R1+0x608] ;  /* 0x0006080001067983 */ /* 0x001ee20000100a00 */
[----:B------:R-:W-:Y:S01]  /*f210*/  LOP3.LUT R154, R71, R2, R154, 0x96, !PT ;  /* 0x00000002479a7212 */ /* 0x000fe200078e969a */
[----:B------:R-:W-:Y:S01]  /*f220*/  IMAD.SHL.U32 R2, R92, 0x2, RZ ;  /* 0x000000025c027824 */ /* 0x000fe200078e00ff */
[----:B------:R-:W-:Y:S02]  /*f230*/  IADD3 R150, P4, PT, R135, R150, RZ ;  /* 0x0000009687967210 */ /* 0x000fe40007f9e0ff */
[----:B------:R-:W-:Y:S02]  /*f240*/  IADD3 R68, P5, PT, R142, R68, RZ ;  /* 0x000000448e447210 */ /* 0x000fe40007fbe0ff */
[----:B------:R-:W-:-:S02]  /*f250*/  LOP3.LUT R79, R147, R10, R80, 0x96, !PT ;  /* 0x0000000a934f7212 */ /* 0x000fc400078e9650 */
[-C--:B-----5:R-:W-:Y:S01]  /*f260*/  IADD3 R36, P2, PT, R36, R248.reuse, RZ ;  /* 0x000000f824247210 */ /* 0x0a0fe20007f5e0ff */
[----:B------:R-:W-:Y:S01]  /*f270*/  IMAD.X R151, R212, 0x1, R125, P4 ;  /* 0x00000001d4977824 */ /* 0x000fe200020e067d */
[----:B------:R-:W-:Y:S02]  /*f280*/  LOP3.LUT R2, R2, 0xfffffffe, RZ, 0xc0, !PT ;  /* 0xfffffffe02027812 */ /* 0x000fe400078ec0ff */
[----:B------:R-:W-:Y:S01]  /*f290*/  LOP3.LUT R103, R122, R103, R171, 0x96, !PT ;  /* 0x000000677a677212 */ /* 0x000fe200078e96ab */
[----:B------:R-:W-:Y:S01]  /*f2a0*/  IMAD.X R37, R172, 0x1, R206, P2 ;  /* 0x00000001ac257824 */ /* 0x000fe200010e06ce */
[----:B------:R-:W-:Y:S02]  /*f2b0*/  SHF.L.U64.HI R125, R167, 0x1, R243 ;  /* 0x00000001a77d7819 */ /* 0x000fe400000102f3 */
[----:B------:R-:W-:Y:S01]  /*f2c0*/  SHF.L.U64.HI R62, R106, 0x1, R83 ;  /* 0x000000016a3e7819 */ /* 0x000fe20000010253 */
[----:B------:R-:W-:Y:S01]  /*f2d0*/  IMAD.WIDE.U32 R36, R2, R248, R36 ;  /* 0x000000f802247225 */ /* 0x000fe200078e0024 */
[----:B------:R-:W-:-:S02]  /*f2e0*/  LOP3.LUT R2, R3, 0xfffffffe, RZ, 0xc0, !PT ;  /* 0xfffffffe03027812 */ /* 0x000fc400078ec0ff */
[----:B------:R-:W-:Y:S02]  /*f2f0*/  LOP3.LUT R45, R75, R210, RZ, 0x3c, !PT ;  /* 0x000000d24b2d7212 */ /* 0x000fe400078e3cff */
[----:B------:R-:W-:Y:S01]  /*f300*/  SHF.L.W.U32.HI R110, R57, 0x1, R67 ;  /* 0x00000001396e7819 */ /* 0x000fe20000010e43 */
[----:B------:R-:W-:Y:S01]  /*f310*/  IMAD.SHL.U32 R89, R146, 0x2, RZ ;  /* 0x0000000292597824 */ /* 0x000fe200078e00ff */
[----:B------:R-:W-:Y:S01]  /*f320*/  LOP3.LUT R125, R125, 0x1, RZ, 0xc0, !PT ;  /* 0x000000017d7d7812 */ /* 0x000fe200078ec0ff */
[----:B------:R-:W-:Y:S01]  /*f330*/  IMAD.WIDE.U32 R150, R135, R2, R150 ;  /* 0x0000000287967225 */ /* 0x000fe200078e0096 */
[----:B------:R-:W-:Y:S02]  /*f340*/  SHF.L.U64.HI R2, R12, 0x1, R11 ;  /* 0x000000010c027819 */ /* 0x000fe4000001020b */
[----:B------:R-:W-:Y:S01]  /*f350*/  SHF.L.U64.HI R31, R114, 0x1, R61 ;  /* 0x00000001721f7819 */ /* 0x000fe2000001023d */
[----:B------:R-:W-:Y:S01]  /*f360*/  IMAD R125, R125, R198, RZ ;  /* 0x000000c67d7d7224 */ /* 0x000fe200078e02ff */
[----:B------:R-:W-:Y:S01]  /*f370*/  IADD3 R148, P4, PT, R111, R8, RZ ;  /* 0x000000086f947210 */ /* 0x000fe20007f9e0ff */
[----:B------:R-:W-:Y:S01]  /*f380*/  IMAD.SHL.U32 R3, R8, 0x2, RZ ;  /* 0x0000000208037824 */ /* 0x000fe200078e00ff */
[----:B------:R-:W-:Y:S01]  /*f390*/  SHF.L.U64.HI R41, R78, 0x1, R147 ;  /* 0x000000014e297819 */ /* 0x000fe20000010293 */
[----:B------:R-:W-:Y:S01]  /*f3a0*/  IMAD.IADD R125, R95, 0x1, R125 ;  /* 0x000000015f7d7824 */ /* 0x000fe200078e027d */
[----:B------:R-:W-:Y:S01]  /*f3b0*/  LOP3.LUT R95, R2, 0x1, RZ, 0xc0, !PT ;  /* 0x00000001025f7812 */ /* 0x000fe200078ec0ff */
[----:B------:R-:W-:Y:S01]  /*f3c0*/  IMAD.X R149, R252, 0x1, R161, P4 ;  /* 0x00000001fc957824 */ /* 0x000fe200020e06a1 */
[----:B------:R-:W-:Y:S01]  /*f3d0*/  LOP3.LUT R3, R3, 0xfffffffe, RZ, 0xc0, !PT ;  /* 0xfffffffe03037812 */ /* 0x000fe200078ec0ff */
[----:B------:R-:W-:Y:S01]  /*f3e0*/  IMAD.SHL.U32 R80, R78, 0x2, RZ ;  /* 0x000000024e507824 */ /* 0x000fe200078e00ff */
[----:B------:R-:W-:Y:S01]  /*f3f0*/  IADD3 R10, P4, PT, R33, R78, RZ ;  /* 0x0000004e210a7210 */ /* 0x000fe20007f9e0ff */
[----:B------:R-:W-:Y:S01]  /*f400*/  IMAD R19, R126, R95, R19 ;  /* 0x0000005f7e137224 */ /* 0x000fe200078e0213 */
[----:B------:R-:W-:Y:S01]  /*f410*/  LOP3.LUT R78, R125, R211, RZ, 0x3c, !PT ;  /* 0x000000d37d4e7212 */ /* 0x000fe200078e3cff */
[----:B------:R-:W-:Y:S01]  /*f420*/  IMAD.WIDE.U32 R148, R111, R3, R148 ;  /* 0x000000036f947225 */ /* 0x000fe200078e0094 */
[----:B------:R-:W-:-:S02]  /*f430*/  SHF.L.W.U32.HI R171, R226, 0x10, R103 ;  /* 0x00000010e2ab7819 */ /* 0x000fc40000010e67 */
[----:B------:R-:W-:Y:S01]  /*f440*/  LOP3.LUT R170, R18, R11, R170, 0x96, !PT ;  /* 0x0000000b12aa7212 */ /* 0x000fe200078e96aa */
[----:B------:R-:W-:Y:S01]  /*f450*/  IMAD.X R69, R157, 0x1, R69, P5 ;  /* 0x000000019d457824 */ /* 0x000fe200028e0645 */
[----:B------:R-:W-:Y:S01]  /*f460*/  SHF.L.W.U32.HI R226, R103, 0x10, R226 ;  /* 0x0000001067e27819 */ /* 0x000fe20000010ee2 */
[C---:B------:R-:W-:Y:S01]  /*f470*/  IMAD.SHL.U32 R103, R236.reuse, 0x2, RZ ;  /* 0x00000002ec677824 */ /* 0x040fe200078e00ff */
[----:B------:R-:W-:Y:S02]  /*f480*/  SHF.L.U64.HI R3, R236, 0x1, R234 ;  /* 0x00000001ec037819 */ /* 0x000fe400000102ea */
[----:B------:R-:W-:Y:S02]  /*f490*/  LOP3.LUT R102, R102, 0xfffffffe, RZ, 0xc0, !PT ;  /* 0xfffffffe66667812 */ /* 0x000fe400078ec0ff */
[----:B------:R-:W-:Y:S02]  /*f4a0*/  LOP3.LUT R85, R85, 0x1, RZ, 0xc0, !PT ;  /* 0x0000000155557812 */ /* 0x000fe400078ec0ff */
[----:B------:R-:W-:Y:S01]  /*f4b0*/  SHF.L.U64.HI R35, R46, 0x1, R47 ;  /* 0x000000012e237819 */ /* 0x000fe2000001022f */
[----:B------:R-:W-:Y:S01]  /*f4c0*/  IMAD.SHL.U32 R123, R120, 0x2, RZ ;  /* 0x00000002787b7824 */ /* 0x000fe200078e00ff */
[----:B------:R-:W-:Y:S01]  /*f4d0*/  LOP3.LUT R119, R94, R215, RZ, 0x3c, !PT ;  /* 0x000000d75e777212 */ /* 0x000fe200078e3cff */
[----:B------:R-:W-:Y:S01]  /*f4e0*/  IMAD.SHL.U32 R153, R158, 0x2, RZ ;  /* 0x000000029e997824 */ /* 0x000fe200078e00ff */
[----:B------:R-:W-:Y:S01]  /*f4f0*/  IADD3 R2, P5, PT, R236, R78, RZ ;  /* 0x0000004eec027210 */ /* 0x000fe20007fbe0ff */
[----:B------:R-:W-:Y:S01]  /*f500*/  STL [R1+0x718], R172 ;  /* 0x000718ac01007387 */ /* 0x000fe20000100800 */
[----:B------:R-:W-:-:S02]  /*f510*/  LOP3.LUT R4, R107, 0xfffffffe, RZ, 0xc0, !PT ;  /* 0xfffffffe6b047812 */ /* 0x000fc400078ec0ff */
[----:B------:R-:W-:Y:S01]  /*f520*/  LOP3.LUT R167, R3, 0x1, RZ, 0xc0, !PT ;  /* 0x0000000103a77812 */ /* 0x000fe200078ec0ff */
[----:B------:R-:W-:Y:S01]  /*f530*/  IMAD.X R3, R234, 0x1, R119, P5 ;  /* 0x00000001ea037824 */ /* 0x000fe200028e0677 */
[----:B------:R-:W-:Y:S01]  /*f540*/  IADD3 R106, P6, PT, R134, R106, RZ ;  /* 0x0000006a866a7210 */ /* 0x000fe20007fde0ff */
[----:B------:R-:W-:Y:S01]  /*f550*/  IMAD.WIDE.U32 R4, R142, R4, R68 ;  /* 0x000000048e047225 */ /* 0x000fe200078e0044 */
[----:B------:R-:W-:Y:S01]  /*f560*/  LOP3.LUT R103, R103, 0xfffffffe, RZ, 0xc0, !PT ;  /* 0xfffffffe67677812 */ /* 0x000fe200078ec0ff */
[----:B------:R-:W-:Y:S01]  /*f570*/  STL [R1+0x684], R204 ;  /* 0x000684cc01007387 */ /* 0x000fe20000100800 */
[----:B------:R-:W-:Y:S01]  /*f580*/  LOP3.LUT R68, R139, 0xfffffffe, RZ, 0xc0, !PT ;  /* 0xfffffffe8b447812 */ /* 0x000fe200078ec0ff */
[----:B------:R-:W-:Y:S02]  /*f590*/  IMAD.X R107, R228, 0x1, R83, P6 ;  /* 0x00000001e46b7824 */ /* 0x000fe400030e0653 */
[-C--:B------:R-:W-:Y:S01]  /*f5a0*/  IMAD.WIDE.U32 R2, R103, R78.reuse, R2 ;  /* 0x0000004e67027225 */ /* 0x080fe200078e0002 */
[----:B------:R-:W-:Y:S03]  /*f5b0*/  STL [R1+0x8b4], R202 ;  /* 0x0008b4ca01007387 */ /* 0x000fe60000100800 */
[----:B------:R-:W-:Y:S01]  /*f5c0*/  IMAD R167, R167, R78, RZ ;  /* 0x0000004ea7a77224 */ /* 0x000fe200078e02ff */
[----:B------:R-:W-:Y:S01]  /*f5d0*/  SHF.L.W.U32.HI R57, R67, 0x1, R57 ;  /* 0x0000000143397819 */ /* 0x000fe20000010e39 */
[----:B--2---:R-:W-:Y:S01]  /*f5e0*/  IMAD.X R221, R222, 0x1, R221, P0 ;  /* 0x00000001dedd7824 */ /* 0x004fe200000e06dd */
[----:B------:R-:W-:Y:S01]  /*f5f0*/  SHF.L.U64.HI R67, R146, 0x1, R77 ;  /* 0x0000000192437819 */ /* 0x000fe2000001024d */
[----:B------:R-:W2:Y:S01]  /*f600*/  LDL.LU.64 R92, [R1+0xe78] ;  /* 0x000e7800015c7983 */ /* 0x000ea20000300a00 */
[----:B------:R-:W-:-:S02]  /*f610*/  IADD3 R146, P3, PT, R141, R146, RZ ;  /* 0x000000928d927210 */ /* 0x000fc40007f7e0ff */
[----:B------:R-:W-:Y:S01]  /*f620*/  IADD3 R114, P1, PT, R168, R114, RZ ;  /* 0x00000072a8727210 */ /* 0x000fe20007f3e0ff */
[----:B------:R-:W-:Y:S02]  /*f630*/  IMAD.X R11, R0, 0x1, R147, P4 ;  /* 0x00000001000b7824 */ /* 0x000fe400020e0693 */
[----:B------:R-:W-:Y:S02]  /*f640*/  IMAD.X R147, R229, 0x1, R77, P3 ;  /* 0x00000001e5937824 */ /* 0x000fe400018e064d */
[----:B------:R-:W-:Y:S02]  /*f650*/  IMAD.IADD R77, R23, 0x1, R115 ;  /* 0x00000001174d7824 */ /* 0x000fe400078e0273 */
[----:B------:R-:W-:Y:S02]  /*f660*/  IMAD.X R115, R242, 0x1, R61, P1 ;  /* 0x00000001f2737824 */ /* 0x000fe400008e063d */
[----:B------:R-:W-:Y:S01]  /*f670*/  IMAD.WIDE.U32 R106, R134, R68, R106 ;  /* 0x00000044866a7225 */ /* 0x000fe200078e006a */
[----:B------:R-:W-:-:S03]  /*f680*/  SHF.L.U64.HI R68, R208, 0x1, R159 ;  /* 0x00000001d0447819 */ /* 0x000fc6000001029f */
[----:B------:R-:W-:Y:S01]  /*f690*/  IMAD.WIDE.U32 R114, R168, R102, R114 ;  /* 0x00000066a8727225 */ /* 0x000fe200078e0072 */
[----:B------:R-:W-:-:S03]  /*f6a0*/  LOP3.LUT R102, R91, 0x1, RZ, 0xc0, !PT ;  /* 0x000000015b667812 */ /* 0x000fc600078ec0ff */
[----:B------:R-:W-:Y:S01]  /*f6b0*/  IMAD.IADD R61, R17, 0x1, R9 ;  /* 0x00000001113d7824 */ /* 0x000fe200078e0209 */
[----:B------:R-:W-:Y:S01]  /*f6c0*/  LOP3.LUT R68, R68, 0x1, RZ, 0xc0, !PT ;  /* 0x0000000144447812 */ /* 0x000fe200078ec0ff */
[----:B------:R-:W-:Y:S01]  /*f6d0*/  IMAD R102, R142, R102, R5 ;  /* 0x000000668e667224 */ /* 0x000fe200078e0205 */
[----:B------:R-:W-:Y:S01]  /*f6e0*/  LOP3.LUT R91, R16, R190, RZ, 0x3c, !PT ;  /* 0x000000be105b7212 */ /* 0x000fe200078e3cff */
[----:B------:R-:W-:Y:S01]  /*f6f0*/  IMAD.IADD R5, R3, 0x1, R167 ;  /* 0x0000000103057824 */ /* 0x000fe200078e02a7 */
[----:B------:R-:W-:-:S05]  /*f700*/  LOP3.LUT R62, R62, 0x1, RZ, 0xc0, !PT ;  /* 0x000000013e3e7812 */ /* 0x000fca00078ec0ff */
[----:B------:R-:W-:-:S05]  /*f710*/  IMAD R62, R134, R62, R107 ;  /* 0x0000003e863e7224 */ /* 0x000fca00078e026b */
[----:B------:R-:W-:Y:S02]  /*f720*/  LOP3.LUT R136, R62, R136, RZ, 0x3c, !PT ;  /* 0x000000883e887212 */ /* 0x000fe400078e3cff */
[----:B---3--:R-:W-:Y:S02]  /*f730*/  SHF.L.U64.HI R7, R225, 0x1, R227 ;  /* 0x00000001e1077819 */ /* 0x008fe400000102e3 */
[----:B------:R-:W-:Y:S02]  /*f740*/  LOP3.LUT R12, R19, R12, R6, 0x96, !PT ;  /* 0x0000000c130c7212 */ /* 0x000fe400078e9606 */
[----:B------:R-:W-:Y:S02]  /*f750*/  LOP3.LUT R7, R7, 0x1, RZ, 0xc0, !PT ;  /* 0x0000000107077812 */ /* 0x000fe400078ec0ff */
[----:B------:R-:W-:-:S03]  /*f760*/  LOP3.LUT R6, R70, R82, R205, 0x96, !PT ;  /* 0x0000005246067212 */ /* 0x000fc600078e96cd */
[----:B------:R-:W-:Y:S01]  /*f770*/  IMAD R7, R7, R203, RZ ;  /* 0x000000cb07077224 */ /* 0x000fe200078e02ff */
[----:B------:R-:W-:Y:S02]  /*f780*/  SHF.L.W.U32.HI R234, R154, 0x10, R6 ;  /* 0x000000109aea7819 */ /* 0x000fe40000010e06 */
[----:B------:R-:W-:Y:S01]  /*f790*/  SHF.L.W.U32.HI R154, R6, 0x10, R154 ;  /* 0x00000010069a7819 */ /* 0x000fe20000010e9a */
[----:B------:R-:W-:Y:S01]  /*f7a0*/  IMAD.IADD R139, R49, 0x1, R7 ;  /* 0x00000001318b7824 */ /* 0x000fe200078e0207 */
[----:B------:R-:W-:-:S04]  /*f7b0*/  LOP3.LUT R6, R74, R216, RZ, 0x3c, !PT ;  /* 0x000000d84a067212 */ /* 0x000fc800078e3cff */
[----:B------:R-:W-:Y:S02]  /*f7c0*/  SHF.L.W.U32.HI R103, R45, 0x8, R6 ;  /* 0x000000082d677819 */ /* 0x000fe40000010e06 */
[----:B------:R-:W-:Y:S02]  /*f7d0*/  SHF.L.W.U32.HI R83, R6, 0x8, R45 ;  /* 0x0000000806537819 */ /* 0x000fe40000010e2d */
[----:B------:R-:W-:Y:S01]  /*f7e0*/  LOP3.LUT R6, R139, R200, RZ, 0x3c, !PT ;  /* 0x000000c88b067212 */ /* 0x000fe200078e3cff */
[----:B------:R-:W-:Y:S01]  /*f7f0*/  IMAD.SHL.U32 R7, R208, 0x2, RZ ;  /* 0x00000002d0077824 */ /* 0x000fe200078e00ff */
[----:B------:R-:W-:Y:S02]  /*f800*/  LOP3.LUT R49, R48, R207, RZ, 0x3c, !PT ;  /* 0x000000cf30317212 */ /* 0x000fe400078e3cff */
[----:B------:R-:W-:Y:S02]  /*f810*/  IADD3 R78, P6, PT, R208, R6, RZ ;  /* 0x00000006d04e7210 */ /* 0x000fe40007fde0ff */
[----:B------:R-:W-:-:S02]  /*f820*/  SHF.L.W.U32.HI R205, R79, 0x10, R81 ;  /* 0x000000104fcd7819 */ /* 0x000fc40000010e51 */
[----:B------:R-:W-:Y:S01]  /*f830*/  SHF.L.W.U32.HI R82, R81, 0x10, R79 ;  /* 0x0000001051527819 */ /* 0x000fe20000010e4f */
[----:B------:R-:W-:Y:S01]  /*f840*/  IMAD.X R79, R159, 0x1, R49, P6 ;  /* 0x000000019f4f7824 */ /* 0x000fe200030e0631 */
[----:B------:R-:W-:-:S05]  /*f850*/  LOP3.LUT R7, R7, 0xfffffffe, RZ, 0xc0, !PT ;  /* 0xfffffffe07077812 */ /* 0x000fca00078ec0ff */
[----:B------:R-:W-:Y:S01]  /*f860*/  IMAD.WIDE.U32 R78, R7, R6, R78 ;  /* 0x00000006074e7225 */ /* 0x000fe200078e004e */
[----:B------:R-:W-:-:S04]  /*f870*/  SHF.L.U64.HI R7, R8, 0x1, R161 ;  /* 0x0000000108077819 */ /* 0x000fc800000102a1 */
[----:B------:R-:W-:Y:S02]  /*f880*/  LOP3.LUT R7, R7, 0x1, RZ, 0xc0, !PT ;  /* 0x0000000107077812 */ /* 0x000fe400078ec0ff */
[----:B------:R-:W-:Y:S02]  /*f890*/  SHF.L.W.U32.HI R247, R12, 0x10, R170 ;  /* 0x000000100cf77819 */ /* 0x000fe40000010eaa */
[----:B------:R-:W-:Y:S01]  /*f8a0*/  SHF.L.W.U32.HI R170, R170, 0x10, R12 ;  /* 0x00000010aaaa7819 */ /* 0x000fe20000010e0c */
[----:B------:R-:W-:Y:S02]  /*f8b0*/  IMAD R12, R111, R7, R149 ;  /* 0x000000076f0c7224 */ /* 0x000fe400078e0295 */
[----:B------:R-:W-:Y:S01]  /*f8c0*/  IMAD R208, R135, R85, R151 ;  /* 0x0000005587d07224 */ /* 0x000fe200078e0297 */
[----:B------:R-:W-:Y:S02]  /*f8d0*/  LOP3.LUT R151, R150, R160, RZ, 0x3c, !PT ;  /* 0x000000a096977212 */ /* 0x000fe400078e3cff */
[----:B------:R0:W-:Y:S01]  /*f8e0*/  STL [R1+0x428], R12 ;  /* 0x0004280c01007387 */ /* 0x0001e20000100800 */
[----:B------:R-:W-:-:S02]  /*f8f0*/  LOP3.LUT R176, R12, R8, R176, 0x96, !PT ;  /* 0x000000080cb07212 */ /* 0x000fc400078e96b0 */
[----:B------:R-:W-:Y:S01]  /*f900*/  LOP3.LUT R66, R208, R66, RZ, 0x3c, !PT ;  /* 0x00000042d0427212 */ /* 0x000fe200078e3cff */
[----:B------:R-:W-:Y:S01]  /*f910*/  IMAD R69, R68, R6, RZ ;  /* 0x0000000644457224 */ /* 0x000fe200078e02ff */
[----:B------:R-:W-:Y:S02]  /*f920*/  LOP3.LUT R6, R89, 0xfffffffe, RZ, 0xc0, !PT ;  /* 0xfffffffe59067812 */ /* 0x000fe400078ec0ff */
[----:B0-----:R-:W-:Y:S02]  /*f930*/  LOP3.LUT R12, R61, R187, RZ, 0x3c, !PT ;  /* 0x000000bb3d0c7212 */ /* 0x001fe400078e3cff */
[----:B------:R-:W-:Y:S02]  /*f940*/  SHF.L.W.U32.HI R219, R151, 0x1, R66 ;  /* 0x0000000197db7819 */ /* 0x000fe40000010e42 */
[----:B------:R-:W-:Y:S02]  /*f950*/  SHF.L.W.U32.HI R190, R12, 0x8, R91 ;  /* 0x000000080cbe7819 */ /* 0x000fe40000010e5b */
[----:B------:R-:W-:-:S02]  /*f960*/  SHF.L.W.U32.HI R91, R91, 0x8, R12 ;  /* 0x000000085b5b7819 */ /* 0x000fc40000010e0c */
[----:B------:R-:W-:Y:S02]  /*f970*/  SHF.L.W.U32.HI R151, R66, 0x1, R151 ;  /* 0x0000000142977819 */ /* 0x000fe40000010e97 */
[----:B------:R-:W-:Y:S02]  /*f980*/  LOP3.LUT R66, R2, R198, RZ, 0x3c, !PT ;  /* 0x000000c602427212 */ /* 0x000fe400078e3cff */
[----:B------:R-:W-:Y:S01]  /*f990*/  LOP3.LUT R12, R5, R191, RZ, 0x3c, !PT ;  /* 0x000000bf050c7212 */ /* 0x000fe200078e3cff */
[----:B------:R-:W-:Y:S01]  /*f9a0*/  IMAD.WIDE.U32 R146, R141, R6, R146 ;  /* 0x000000068d927225 */ /* 0x000fe200078e0092 */
[----:B------:R-:W-:Y:S02]  /*f9b0*/  LOP3.LUT R6, R77, R201, RZ, 0x3c, !PT ;  /* 0x000000c94d067212 */ /* 0x000fe400078e3cff */
[----:B------:R-:W-:Y:S02]  /*f9c0*/  SHF.L.W.U32.HI R201, R12, 0x8, R66 ;  /* 0x000000080cc97819 */ /* 0x000fe40000010e42 */
[----:B------:R-:W-:-:S02]  /*f9d0*/  SHF.L.W.U32.HI R66, R66, 0x8, R12 ;  /* 0x0000000842427819 */ /* 0x000fc40000010e0c */
[----:B------:R-:W-:-:S04]  /*f9e0*/  LOP3.LUT R12, R106, R137, RZ, 0x3c, !PT ;  /* 0x000000896a0c7212 */ /* 0x000fc800078e3cff */
[----:B------:R-:W-:Y:S02]  /*f9f0*/  SHF.L.W.U32.HI R210, R12, 0x1, R136 ;  /* 0x000000010cd27819 */ /* 0x000fe40000010e88 */
[----:B------:R-:W-:Y:S02]  /*fa00*/  SHF.L.W.U32.HI R12, R136, 0x1, R12 ;  /* 0x00000001880c7819 */ /* 0x000fe40000010e0c */
[----:B------:R-:W3:Y:S01]  /*fa10*/  LDL.64 R136, [R1+0x5c0] ;  /* 0x0005c00001887983 */ /* 0x000ee20000100a00 */
[----:B------:R-:W-:Y:S02]  /*fa20*/  LOP3.LUT R68, R22, R218, RZ, 0x3c, !PT ;  /* 0x000000da16447212 */ /* 0x000fe400078e3cff */
[----:B------:R-:W-:Y:S02]  /*fa30*/  LOP3.LUT R80, R80, 0xfffffffe, RZ, 0xc0, !PT ;  /* 0xfffffffe50507812 */ /* 0x000fe400078ec0ff */
[----:B------:R-:W-:Y:S02]  /*fa40*/  SHF.L.W.U32.HI R95, R6, 0x8, R68 ;  /* 0x00000008065f7819 */ /* 0x000fe40000010e44 */
[----:B------:R-:W-:Y:S01]  /*fa50*/  SHF.L.W.U32.HI R68, R68, 0x8, R6 ;  /* 0x0000000844447819 */ /* 0x000fe20000010e06 */
[----:B------:R-:W-:Y:S01]  /*fa60*/  IMAD.WIDE.U32 R10, R33, R80, R10 ;  /* 0x00000050210a7225 */ /* 0x000fe200078e000a */
[----:B------:R-:W-:-:S02]  /*fa70*/  LOP3.LUT R67, R67, 0x1, RZ, 0xc0, !PT ;  /* 0x0000000143437812 */ /* 0x000fc400078ec0ff */
[----:B------:R-:W-:Y:S01]  /*fa80*/  IADD3 R80, P1, PT, R63, R24, RZ ;  /* 0x000000183f507210 */ /* 0x000fe20007f3e0ff */
[----:B------:R-:W-:Y:S01]  /*fa90*/  IMAD.SHL.U32 R6, R24, 0x2, RZ ;  /* 0x0000000218067824 */ /* 0x000fe200078e00ff */
[----:B------:R-:W-:Y:S01]  /*faa0*/  IADD3 R46, P2, PT, R57, R46, RZ ;  /* 0x0000002e392e7210 */ /* 0x000fe20007f5e0ff */
[C---:B------:R-:W-:Y:S01]  /*fab0*/  IMAD.SHL.U32 R159, R84.reuse, 0x2, RZ ;  /* 0x00000002549f7824 */ /* 0x040fe200078e00ff */
[--C-:B------:R-:W-:Y:S02]  /*fac0*/  SHF.L.U64.HI R89, R84, 0x1, R58.reuse ;  /* 0x0000000154597819 */ /* 0x100fe4000001023a */
[----:B------:R-:W-:Y:S01]  /*fad0*/  IADD3 R84, P4, PT, R82, R84, RZ ;  /* 0x0000005452547210 */ /* 0x000fe20007f9e0ff */
[----:B------:R-:W-:Y:S01]  /*fae0*/  IMAD.X R81, R138, 0x1, R25, P1 ;  /* 0x000000018a517824 */ /* 0x000fe200008e0619 */
[----:B------:R-:W-:Y:S01]  /*faf0*/  LOP3.LUT R6, R6, 0xfffffffe, RZ, 0xc0, !PT ;  /* 0xfffffffe06067812 */ /* 0x000fe200078ec0ff */
[----:B------:R-:W-:Y:S01]  /*fb00*/  IMAD.X R47, R110, 0x1, R47, P2 ;  /* 0x000000016e2f7824 */ /* 0x000fe200010e062f */
[----:B------:R-:W-:Y:S01]  /*fb10*/  SHF.L.U64.HI R45, R120, 0x1, R59 ;  /* 0x00000001782d7819 */ /* 0x000fe2000001023b */
[----:B------:R-:W-:Y:S01]  /*fb20*/  IMAD.X R85, R205, 0x1, R58, P4 ;  /* 0x00000001cd557824 */ /* 0x000fe200020e063a */
[----:B------:R-:W-:-:S02]  /*fb30*/  IADD3 R120, P5, PT, R226, R120, RZ ;  /* 0x00000078e2787210 */ /* 0x000fc40007fbe0ff */
[----:B------:R-:W-:Y:S02]  /*fb40*/  SHF.L.U64.HI R49, R158, 0x1, R50 ;  /* 0x000000019e317819 */ /* 0x000fe40000010232 */
[----:B------:R-:W-:Y:S02]  /*fb50*/  SHF.L.U64.HI R17, R24, 0x1, R25 ;  /* 0x0000000118117819 */ /* 0x000fe40000010219 */
[----:B------:R-:W-:Y:S02]  /*fb60*/  LOP3.LUT R159, R159, 0xfffffffe, RZ, 0xc0, !PT ;  /* 0xfffffffe9f9f7812 */ /* 0x000fe400078ec0ff */
[----:B------:R-:W-:Y:S01]  /*fb70*/  IADD3 R158, P3, PT, R154, R158, RZ ;  /* 0x0000009e9a9e7210 */ /* 0x000fe20007f7e0ff */
[----:B------:R-:W-:Y:S01]  /*fb80*/  IMAD.WIDE.U32 R80, R63, R6, R80 ;  /* 0x000000063f507225 */ /* 0x000fe200078e0050 */
[----:B------:R-:W-:Y:S01]  /*fb90*/  LOP3.LUT R52, R146, R52, RZ, 0x3c, !PT ;  /* 0x0000003492347212 */ /* 0x000fe200078e3cff */
[----:B------:R0:W-:Y:S01]  /*fba0*/  STL [R1+0x434], R171 ;  /* 0x000434ab01007387 */ /* 0x0001e20000100800 */
[----:B------:R-:W-:Y:S01]  /*fbb0*/  LOP3.LUT R17, R17, 0x1, RZ, 0xc0, !PT ;  /* 0x0000000111117812 */ /* 0x000fe200078ec0ff */
[----:B------:R-:W-:-:S04]  /*fbc0*/  IMAD.WIDE.U32 R6, R57, R121, R46 ;  /* 0x0000007939067225 */ /* 0x000fc800078e002e */
[----:B------:R-:W-:Y:S02]  /*fbd0*/  IMAD.X R121, R171, 0x1, R59, P5 ;  /* 0x00000001ab797824 */ /* 0x000fe400028e063b */
[----:B------:R-:W-:-:S04]  /*fbe0*/  IMAD.WIDE.U32 R84, R82, R159, R84 ;  /* 0x0000009f52547225 */ /* 0x000fc800078e0054 */
[----:B------:R-:W-:Y:S01]  /*fbf0*/  IMAD.X R159, R234, 0x1, R50, P3 ;  /* 0x00000001ea9f7824 */ /* 0x000fe200018e0632 */
[----:B------:R-:W-:Y:S01]  /*fc00*/  IADD3 R50, P3, PT, R83, R40, RZ ;  /* 0x0000002853327210 */ /* 0x000fe20007f7e0ff */
[----:B------:R-:W-:Y:S02]  /*fc10*/  IMAD.SHL.U32 R58, R40, 0x2, RZ ;  /* 0x00000002283a7824 */ /* 0x000fe400078e00ff */
[----:B------:R-:W-:Y:S01]  /*fc20*/  IMAD R81, R63, R17, R81 ;  /* 0x000000113f517224 */ /* 0x000fe200078e0251 */
[----:B------:R-:W-:Y:S02]  /*fc30*/  LOP3.LUT R17, R31, 0x1, RZ, 0xc0, !PT ;  /* 0x000000011f117812 */ /* 0x000fe400078ec0ff */
[----:B------:R-:W-:Y:S01]  /*fc40*/  LOP3.LUT R58, R58, 0xfffffffe, RZ, 0xc0, !PT ;  /* 0xfffffffe3a3a7812 */ /* 0x000fe200078ec0ff */
[----:B---3--:R-:W-:-:S05]  /*fc50*/  IMAD R137, R141, R67, R147 ;  /* 0x000000438d897224 */ /* 0x008fca00078e0293 */
[----:B------:R-:W-:-:S04]  /*fc60*/  LOP3.LUT R51, R137, R51, RZ, 0x3c, !PT ;  /* 0x0000003389337212 */ /* 0x000fc800078e3cff */
[----:B------:R-:W-:Y:S02]  /*fc70*/  SHF.L.W.U32.HI R191, R52, 0x1, R51 ;  /* 0x0000000134bf7819 */ /* 0x000fe40000010e33 */
[----:B0-----:R-:W-:Y:S02]  /*fc80*/  SHF.L.W.U32.HI R171, R51, 0x1, R52 ;  /* 0x0000000133ab7819 */ /* 0x001fe40000010e34 */
[----:B------:R-:W-:Y:S01]  /*fc90*/  SHF.L.U64.HI R52, R96, 0x1, R206 ;  /* 0x0000000160347819 */ /* 0x000fe200000102ce */
[----:B------:R-:W-:Y:S01]  /*fca0*/  IMAD.X R51, R103, 0x1, R162, P3 ;  /* 0x0000000167337824 */ /* 0x000fe200018e06a2 */
[----:B------:R-:W-:Y:S01]  /*fcb0*/  LOP3.LUT R67, R78, R203, RZ, 0x3c, !PT ;  /* 0x000000cb4e437212 */ /* 0x000fe200078e3cff */
[----:B------:R-:W-:Y:S01]  /*fcc0*/  IMAD.SHL.U32 R46, R182, 0x2, RZ ;  /* 0x00000002b62e7824 */ /* 0x000fe200078e00ff */
[----:B------:R-:W-:Y:S01]  /*fcd0*/  LOP3.LUT R31, R52, 0x1, RZ, 0xc0, !PT ;  /* 0x00000001341f7812 */ /* 0x000fe200078ec0ff */
[----:B------:R-:W-:Y:S01]  /*fce0*/  IMAD.IADD R52, R79, 0x1, R69 ;  /* 0x000000014f347824 */ /* 0x000fe200078e0245 */
[----:B------:R-:W-:Y:S01]  /*fcf0*/  IADD3 R8, P2, PT, R182, R204, RZ ;  /* 0x000000ccb6087210 */ /* 0x000fe20007f5e0ff */
[----:B------:R-:W-:Y:S01]  /*fd00*/  IMAD.WIDE.U32 R50, R83, R58, R50 ;  /* 0x0000003a53327225 */ /* 0x000fe200078e0032 */
[----:B------:R-:W-:Y:S01]  /*fd10*/  LOP3.LUT R156, R4, R156, RZ, 0x3c, !PT ;  /* 0x0000009c049c7212 */ /* 0x000fe200078e3cff */
[----:B------:R-:W3:Y:S01]  /*fd20*/  LDL.LU.64 R96, [R1+0xe70] ;  /* 0x000e700001607983 */ /* 0x000ee20000300a00 */
[----:B------:R-:W-:-:S04]  /*fd30*/  LOP3.LUT R58, R52, R199, RZ, 0x3c, !PT ;  /* 0x000000c7343a7212 */ /* 0x000fc800078e3cff */
[----:B------:R-:W-:Y:S02]  /*fd40*/  SHF.L.W.U32.HI R203, R58, 0x8, R67 ;  /* 0x000000083acb7819 */ /* 0x000fe40000010e43 */
[----:B------:R-:W-:Y:S02]  /*fd50*/  SHF.L.W.U32.HI R67, R67, 0x8, R58 ;  /* 0x0000000843437819 */ /* 0x000fe40000010e3a */
[----:B------:R-:W4:Y:S01]  /*fd60*/  LDL.64 R58, [R1+0x5f8] ;  /* 0x0005f800013a7983 */ /* 0x000f220000100a00 */
[----:B------:R-:W-:Y:S01]  /*fd70*/  IMAD R69, R168, R17, R115 ;  /* 0x00000011a8457224 */ /* 0x000fe200078e0273 */
[----:B------:R-:W-:Y:S01]  /*fd80*/  LOP3.LUT R117, R102, R117, RZ, 0x3c, !PT ;  /* 0x0000007566757212 */ /* 0x000fe200078e3cff */
[----:B------:R-:W-:Y:S01]  /*fd90*/  IMAD R31, R31, R248, RZ ;  /* 0x000000f81f1f7224 */ /* 0x000fe200078e02ff */
[----:B------:R-:W-:Y:S01]  /*fda0*/  LOP3.LUT R46, R46, 0xfffffffe, RZ, 0xc0, !PT ;  /* 0xfffffffe2e2e7812 */ /* 0x000fe200078ec0ff */
[----:B------:R-:W-:Y:S01]  /*fdb0*/  IMAD.X R9, R183, 0x1, R202, P2 ;  /* 0x00000001b7097824 */ /* 0x000fe200010e06ca */
[----:B------:R-:W-:-:S02]  /*fdc0*/  SHF.L.W.U32.HI R187, R156, 0x1, R117 ;  /* 0x000000019cbb7819 */ /* 0x000fc40000010e75 */
[----:B------:R-:W-:Y:S01]  /*fdd0*/  LOP3.LUT R17, R69, R53, RZ, 0x3c, !PT ;  /* 0x0000003545117212 */ /* 0x000fe200078e3cff */
[----:B------:R-:W-:Y:S01]  /*fde0*/  IMAD.IADD R53, R37, 0x1, R31 ;  /* 0x0000000125357824 */ /* 0x000fe200078e021f */
[----:B------:R-:W-:Y:S01]  /*fdf0*/  SHF.L.W.U32.HI R117, R117, 0x1, R156 ;  /* 0x0000000175757819 */ /* 0x000fe20000010e9c */
[----:B------:R-:W-:Y:S01]  /*fe00*/  IMAD.WIDE.U32 R8, R204, R46, R8 ;  /* 0x0000002ecc087225 */ /* 0x000fe200078e0008 */
[----:B------:R-:W-:Y:S02]  /*fe10*/  LOP3.LUT R156, R114, R55, RZ, 0x3c, !PT ;  /* 0x00000037729c7212 */ /* 0x000fe400078e3cff */
[----:B------:R-:W-:Y:S01]  /*fe20*/  LOP3.LUT R24, R81, R24, R136, 0x96, !PT ;  /* 0x0000001851187212 */ /* 0x000fe200078e9688 */
[----:B------:R-:W-:Y:S01]  /*fe30*/  IMAD.SHL.U32 R3, R34, 0x2, RZ ;  /* 0x0000000222037824 */ /* 0x000fe200078e00ff */
[----:B------:R-:W-:Y:S02]  /*fe40*/  LOP3.LUT R55, R80, R25, R193, 0x96, !PT ;  /* 0x0000001950377212 */ /* 0x000fe400078e96c1 */
[----:B------:R-:W-:-:S02]  /*fe50*/  IADD3 R46, P2, PT, R42, R34, RZ ;  /* 0x000000222a2e7210 */ /* 0x000fc40007f5e0ff */
[----:B------:R-:W-:Y:S02]  /*fe60*/  LOP3.LUT R25, R53, R237, RZ, 0x3c, !PT ;  /* 0x000000ed35197212 */ /* 0x000fe400078e3cff */
[----:B------:R-:W-:Y:S01]  /*fe70*/  SHF.L.W.U32.HI R249, R24, 0x10, R55 ;  /* 0x0000001018f97819 */ /* 0x000fe20000010e37 */
[----:B------:R-:W-:Y:S01]  /*fe80*/  IMAD.X R47, R39, 0x1, R145, P2 ;  /* 0x00000001272f7824 */ /* 0x000fe200010e0691 */
[----:B------:R-:W-:Y:S02]  /*fe90*/  LOP3.LUT R3, R3, 0xfffffffe, RZ, 0xc0, !PT ;  /* 0xfffffffe03037812 */ /* 0x000fe400078ec0ff */
[----:B------:R-:W-:Y:S01]  /*fea0*/  SHF.L.W.U32.HI R55, R55, 0x10, R24 ;  /* 0x0000001037377819 */ /* 0x000fe20000010e18 */
[C---:B------:R-:W-:Y:S01]  /*feb0*/  IMAD.SHL.U32 R31, R196.reuse, 0x2, RZ ;  /* 0x00000002c41f7824 */ /* 0x040fe200078e00ff */
[----:B------:R-:W-:Y:S01]  /*fec0*/  SHF.L.U64.HI R37, R196, 0x1, R180 ;  /* 0x00000001c4257819 */ /* 0x000fe200000102b4 */
[----:B------:R-:W-:Y:S01]  /*fed0*/  IMAD.SHL.U32 R23, R14, 0x2, RZ ;  /* 0x000000020e177824 */ /* 0x000fe200078e00ff */
[----:B------:R-:W-:Y:S01]  /*fee0*/  LOP3.LUT R161, R148, R161, R177, 0x96, !PT ;  /* 0x000000a194a17212 */ /* 0x000fe200078e96b1 */
[----:B------:R-:W-:Y:S01]  /*fef0*/  IMAD.WIDE.U32 R46, R42, R3, R46 ;  /* 0x000000032a2e7225 */ /* 0x000fe200078e002e */
[----:B------:R-:W-:-:S02]  /*ff00*/  SHF.L.W.U32.HI R193, R156, 0x1, R17 ;  /* 0x000000019cc17819 */ /* 0x000fc40000010e11 */
[----:B------:R-:W-:Y:S01]  /*ff10*/  LOP3.LUT R37, R37, 0x1, RZ, 0xc0, !PT ;  /* 0x0000000125257812 */ /* 0x000fe200078ec0ff */
[----:B------:R-:W-:Y:S01]  /*ff20*/  IMAD.SHL.U32 R3, R44, 0x2, RZ ;  /* 0x000000022c037824 */ /* 0x000fe200078e00ff */
[----:B------:R-:W-:Y:S02]  /*ff30*/  SHF.L.U64.HI R119, R14, 0x1, R15 ;  /* 0x000000010e777819 */ /* 0x000fe4000001020f */
[----:B------:R-:W-:Y:S02]  /*ff40*/  IADD3 R160, P2, PT, R130, R44, RZ ;  /* 0x0000002c82a07210 */ /* 0x000fe40007f5e0ff */
[----:B------:R-:W-:Y:S02]  /*ff50*/  SHF.L.W.U32.HI R156, R17, 0x1, R156 ;  /* 0x00000001119c7819 */ /* 0x000fe40000010e9c */
[----:B------:R-:W-:Y:S02]  /*ff60*/  IADD3 R14, P1, PT, R170, R14, RZ ;  /* 0x0000000eaa0e7210 */ /* 0x000fe40007f3e0ff */
[----:B------:R-:W-:-:S02]  /*ff70*/  SHF.L.U64.HI R17, R34, 0x1, R145 ;  /* 0x0000000122117819 */ /* 0x000fc40000010291 */
[----:B------:R-:W-:Y:S02]  /*ff80*/  SHF.L.W.U32.HI R177, R176, 0x10, R161 ;  /* 0x00000010b0b17819 */ /* 0x000fe40000010ea1 */
[----:B------:R-:W-:Y:S01]  /*ff90*/  SHF.L.W.U32.HI R176, R161, 0x10, R176 ;  /* 0x00000010a1b07819 */ /* 0x000fe20000010eb0 */
[--C-:B------:R-:W-:Y:S01]  /*ffa0*/  IMAD.X R161, R87, 0x1, R113.reuse, P2 ;  /* 0x0000000157a17824 */ /* 0x100fe200010e0671 */
[----:B------:R-:W-:Y:S02]  /*ffb0*/  LOP3.LUT R3, R3, 0xfffffffe, RZ, 0xc0, !PT ;  /* 0xfffffffe03037812 */ /* 0x000fe400078ec0ff */
[----:B------:R-:W-:Y:S01]  /*ffc0*/  SHF.L.U64.HI R136, R44, 0x1, R113 ;  /* 0x000000012c887819 */ /* 0x000fe20000010271 */
[----:B------:R-:W-:Y:S02]  /*ffd0*/  IMAD.X R15, R247, 0x1, R15, P1 ;  /* 0x00000001f70f7824 */ /* 0x000fe400008e060f */
[----:B------:R-:W-:Y:S01]  /*ffe0*/  IMAD.WIDE.U32 R160, R130, R3, R160 ;  /* 0x0000000382a07225 */ /* 0x000fe200078e00a0 */
[----:B------:R-:W-:-:S02]  /*fff0*/  LOP3.LUT R136, R136, 0x1, RZ, 0xc0, !PT ;  /* 0x0000000188887812 */ /* 0x000fc400078ec0ff */
[----:B------:R-:W-:-:S03]  /*10000*/  LOP3.LUT R123, R123, 0xfffffffe, RZ, 0xc0, !PT ;  /* 0xfffffffe7b7b7812 */ /* 0x000fc600078ec0ff */
[----:B------:R-:W-:Y:S01]  /*10010*/  IMAD R136, R130, R136, R161 ;  /* 0x0000008882887224 */ /* 0x000fe200078e02a1 */
[----:B------:R-:W-:Y:S01]  /*10020*/  LOP3.LUT R45, R45, 0x1, RZ, 0xc0, !PT ;  /* 0x000000012d2d7812 */ /* 0x000fe200078ec0ff */
[----:B------:R-:W-:Y:S01]  /*10030*/  IMAD.WIDE.U32 R120, R226, R123, R120 ;  /* 0x0000007be2787225 */ /* 0x000fe200078e0078 */
[----:B------:R-:W-:Y:S02]  /*10040*/  LOP3.LUT R153, R153, 0xfffffffe, RZ, 0xc0, !PT ;  /* 0xfffffffe99997812 */ /* 0x000fe400078ec0ff */
[----:B------:R-:W-:Y:S02]  /*10050*/  LOP3.LUT R149, R136, R44, R194, 0x96, !PT ;  /* 0x0000002c88957212 */ /* 0x000fe400078e96c2 */
[----:B------:R-:W-:Y:S01]  /*10060*/  IADD3 R44, P6, PT, R91, R104, RZ ;  /* 0x000000685b2c7210 */ /* 0x000fe20007fde0ff */
[----:B------:R-:W-:Y:S02]  /*10070*/  IMAD R121, R226, R45, R121 ;  /* 0x0000002de2797224 */ /* 0x000fe400078e0279 */
[----:B------:R-:W-:Y:S01]  /*10080*/  IMAD.WIDE.U32 R158, R154, R153, R158 ;  /* 0x000000999a9e7225 */ /* 0x000fe200078e009e */
[----:B------:R-:W-:-:S03]  /*10090*/  LOP3.LUT R153, R6, R176, RZ, 0x3c, !PT ;  /* 0x000000b006997212 */ /* 0x000fc600078e3cff */
[----:B------:R-:W-:Y:S01]  /*100a0*/  IMAD.X R45, R190, 0x1, R73, P6 ;  /* 0x00000001be2d7824 */ /* 0x000fe200030e0649 */
[----:B------:R-:W-:Y:S02]  /*100b0*/  SHF.L.U64.HI R115, R120, 0x1, R121 ;  /* 0x0000000178737819 */ /* 0x000fe40000010279 */
[----:B----4-:R-:W-:Y:S02]  /*100c0*/  LOP3.LUT R24, R36, R58, RZ, 0x3c, !PT ;  /* 0x0000003a24187212 */ /* 0x010fe400078e3cff */
[----:B------:R-:W-:-:S05]  /*100d0*/  IADD3 R58, P3, PT, R25, R196, RZ ;  /* 0x000000c4193a7210 */ /* 0x000fca0007f7e0ff */
[----:B------:R-:W-:Y:S01]  /*100e0*/  IMAD.X R59, R24, 0x1, R180, P3 ;  /* 0x00000001183b7824 */ /* 0x000fe200018e06b4 */
[----:B------:R-:W-:Y:S02]  /*100f0*/  LOP3.LUT R24, R31, 0xfffffffe, RZ, 0xc0, !PT ;  /* 0xfffffffe1f187812 */ /* 0x000fe400078ec0ff */
[----:B------:R-:W-:Y:S01]  /*10100*/  LOP3.LUT R31, R23, 0xfffffffe, RZ, 0xc0, !PT ;  /* 0xfffffffe171f7812 */ /* 0x000fe200078ec0ff */
[-C--:B------:R-:W-:Y:S01]  /*10110*/  IMAD R23, R37, R25.reuse, RZ ;  /* 0x0000001925177224 */ /* 0x080fe200078e02ff */
[----:B------:R-:W-:Y:S01]  /*10120*/  LOP3.LUT R37, R17, 0x1, RZ, 0xc0, !PT ;  /* 0x0000000111257812 */ /* 0x000fe200078ec0ff */
[----:B------:R-:W-:Y:S01]  /*10130*/  IMAD.WIDE.U32 R58, R24, R25, R58 ;  /* 0x00000019183a7225 */ /* 0x000fe200078e003a */
[----:B------:R-:W-:Y:S02]  /*10140*/  IADD3 R24, P1, PT, R68, R30, RZ ;  /* 0x0000001e44187210 */ /* 0x000fe40007f3e0ff */
[----:B------:R-:W-:Y:S01]  /*10150*/  LOP3.LUT R180, R35, 0x1, RZ, 0xc0, !PT ;  /* 0x0000000123b47812 */ /* 0x000fe200078ec0ff */
[----:B------:R-:W-:-:S02]  /*10160*/  IMAD.SHL.U32 R17, R30, 0x2, RZ ;  /* 0x000000021e117824 */ /* 0x000fc400078e00ff */
[----:B------:R-:W-:Y:S02]  /*10170*/  IMAD.X R25, R95, 0x1, R163, P1 ;  /* 0x000000015f197824 */ /* 0x000fe400008e06a3 */
[----:B------:R-:W-:Y:S01]  /*10180*/  IMAD R180, R180, R57, RZ ;  /* 0x00000039b4b47224 */ /* 0x000fe200078e02ff */
[----:B------:R-:W-:-:S03]  /*10190*/  LOP3.LUT R17, R17, 0xfffffffe, RZ, 0xc0, !PT ;  /* 0xfffffffe11117812 */ /* 0x000fc600078ec0ff */
[----:B------:R-:W-:Y:S02]  /*101a0*/  IMAD.IADD R180, R7, 0x1, R180 ;  /* 0x0000000107b47824 */ /* 0x000fe400078e02b4 */
[----:B------:R-:W-:Y:S01]  /*101b0*/  IMAD.WIDE.U32 R24, R68, R17, R24 ;  /* 0x0000001144187225 */ /* 0x000fe200078e0018 */
[----:B------:R-:W-:-:S03]  /*101c0*/  SHF.L.U64.HI R17, R40, 0x1, R162 ;  /* 0x0000000128117819 */ /* 0x000fc600000102a2 */
[----:B------:R-:W-:Y:S01]  /*101d0*/  IMAD R47, R42, R37, R47 ;  /* 0x000000252a2f7224 */ /* 0x000fe200078e022f */
[----:B------:R-:W-:Y:S02]  /*101e0*/  LOP3.LUT R17, R17, 0x1, RZ, 0xc0, !PT ;  /* 0x0000000111117812 */ /* 0x000fe400078ec0ff */
[----:B------:R-:W-:Y:S01]  /*101f0*/  LOP3.LUT R79, R180, R177, RZ, 0x3c, !PT ;  /* 0x000000b1b44f7212 */ /* 0x000fe200078e3cff */
[----:B------:R-:W-:Y:S01]  /*10200*/  IMAD.SHL.U32 R35, R90, 0x2, RZ ;  /* 0x000000025a237824 */ /* 0x000fe200078e00ff */
[----:B------:R-:W-:Y:S02]  /*10210*/  LOP3.LUT R147, R47, R34, R169, 0x96, !PT ;  /* 0x000000222f937212 */ /* 0x000fe400078e96a9 */
[----:B------:R-:W-:Y:S01]  /*10220*/  LOP3.LUT R7, R120, R98, RZ, 0x3c, !PT ;  /* 0x0000006278077212 */ /* 0x000fe200078e3cff */
[----:B------:R-:W-:Y:S01]  /*10230*/  IMAD R17, R83, R17, R51 ;  /* 0x0000001153117224 */ /* 0x000fe200078e0233 */
[----:B------:R-:W-:Y:S02]  /*10240*/  SHF.L.U64.HI R196, R90, 0x1, R116 ;  /* 0x000000015ac47819 */ /* 0x000fe40000010274 */
[----:B------:R-:W-:Y:S01]  /*10250*/  IADD3 R34, P1, PT, R156, R90, RZ ;  /* 0x0000005a9c227210 */ /* 0x000fe20007f3e0ff */
[----:B------:R-:W-:Y:S01]  /*10260*/  IMAD.SHL.U32 R90, R120, 0x2, RZ ;  /* 0x00000002785a7824 */ /* 0x000fe200078e00ff */
[----:B------:R-:W-:Y:S01]  /*10270*/  IADD3 R98, P6, PT, R79, R120, RZ ;  /* 0x000000784f627210 */ /* 0x000fe20007fde0ff */
[----:B------:R-:W-:Y:S01]  /*10280*/  IMAD.SHL.U32 R120, R104, 0x2, RZ ;  /* 0x0000000268787824 */ /* 0x000fe200078e00ff */
[----:B------:R-:W-:-:S03]  /*10290*/  LOP3.LUT R51, R121, R99, RZ, 0x3c, !PT ;  /* 0x0000006379337212 */ /* 0x000fc600078e3cff */
[----:B------:R-:W-:Y:S01]  /*102a0*/  IMAD.X R99, R153, 0x1, R121, P6 ;  /* 0x0000000199637824 */ /* 0x000fe200030e0679 */
[----:B------:R-:W-:Y:S02]  /*102b0*/  LOP3.LUT R153, R17, R40, R186, 0x96, !PT ;  /* 0x0000002811997212 */ /* 0x000fe400078e96ba */
[----:B------:R-:W-:Y:S02]  /*102c0*/  LOP3.LUT R40, R120, 0xfffffffe, RZ, 0xc0, !PT ;  /* 0xfffffffe78287812 */ /* 0x000fe400078ec0ff */
[----:B------:R-:W-:-:S05]  /*102d0*/  LOP3.LUT R120, R41, 0x1, RZ, 0xc0, !PT ;  /* 0x0000000129787812 */ /* 0x000fca00078ec0ff */
[----:B------:R-:W-:-:S04]  /*102e0*/  IMAD R120, R120, R33, RZ ;  /* 0x0000002178787224 */ /* 0x000fc800078e02ff */
[----:B------:R-:W-:Y:S02]  /*102f0*/  IMAD.IADD R161, R11, 0x1, R120 ;  /* 0x000000010ba17824 */ /* 0x000fe400078e0278 */
[----:B------:R-:W4:Y:S01]  /*10300*/  LDL.64 R120, [R1+0x5d0] ;  /* 0x0005d00001787983 */ /* 0x000f220000100a00 */
[C---:B------:R-:W-:Y:S01]  /*10310*/  IMAD.SHL.U32 R123, R112.reuse, 0x2, RZ ;  /* 0x00000002707b7824 */ /* 0x040fe200078e00ff */
[----:B------:R-:W-:Y:S02]  /*10320*/  SHF.L.U64.HI R198, R112, 0x1, R13 ;  /* 0x0000000170c67819 */ /* 0x000fe4000001020d */
[----:B------:R-:W-:Y:S01]  /*10330*/  IADD3 R112, P2, PT, R176, R112, RZ ;  /* 0x00000070b0707210 */ /* 0x000fe20007f5e0ff */
[----:B------:R-:W-:Y:S01]  /*10340*/  IMAD.WIDE.U32 R40, R91, R40, R44 ;  /* 0x000000285b287225 */ /* 0x000fe200078e002c */
[----:B------:R-:W-:Y:S02]  /*10350*/  LOP3.LUT R44, R160, R113, R175, 0x96, !PT ;  /* 0x00000071a02c7212 */ /* 0x000fe400078e96af */
[----:B------:R-:W-:Y:S01]  /*10360*/  LOP3.LUT R119, R119, 0x1, RZ, 0xc0, !PT ;  /* 0x0000000177777812 */ /* 0x000fe200078ec0ff */
[----:B------:R-:W-:Y:S01]  /*10370*/  IMAD.WIDE.U32 R14, R170, R31, R14 ;  /* 0x0000001faa0e7225 */ /* 0x000fe200078e000e */
[----:B------:R-:W-:-:S03]  /*10380*/  SHF.L.W.U32.HI R199, R7, 0x1, R51 ;  /* 0x0000000107c77819 */ /* 0x000fc60000010e33 */
[----:B------:R-:W-:Y:S01]  /*10390*/  IMAD.X R113, R177, 0x1, R13, P2 ;  /* 0x00000001b1717824 */ /* 0x000fe200010e060d */
[----:B------:R-:W-:Y:S02]  /*103a0*/  SHF.L.W.U32.HI R13, R51, 0x1, R7 ;  /* 0x00000001330d7819 */ /* 0x000fe40000010e07 */
[----:B------:R-:W-:Y:S01]  /*103b0*/  LOP3.LUT R7, R161, R157, RZ, 0x3c, !PT ;  /* 0x0000009da1077212 */ /* 0x000fe200078e3cff */
[----:B------:R-:W-:Y:S01]  /*103c0*/  IMAD R15, R170, R119, R15 ;  /* 0x00000077aa0f7224 */ /* 0x000fe200078e020f */
[----:B------:R-:W-:Y:S02]  /*103d0*/  LOP3.LUT R51, R14, R126, RZ, 0x3c, !PT ;  /* 0x0000007e0e337212 */ /* 0x000fe400078e3cff */
[----:B------:R-:W-:Y:S02]  /*103e0*/  LOP3.LUT R45, R10, R142, RZ, 0x3c, !PT ;  /* 0x0000008e0a2d7212 */ /* 0x000fe400078e3cff */
[----:B------:R-:W-:Y:S02]  /*103f0*/  IADD3 R126, P2, PT, R7, R14, RZ ;  /* 0x0000000e077e7210 */ /* 0x000fe40007f5e0ff */
[----:B------:R-:W-:-:S02]  /*10400*/  SHF.L.W.U32.HI R245, R149, 0x10, R44 ;  /* 0x0000001095f57819 */ /* 0x000fc40000010e2c */
[----:B------:R-:W-:Y:S02]  /*10410*/  SHF.L.W.U32.HI R149, R44, 0x10, R149 ;  /* 0x000000102c957819 */ /* 0x000fe40000010e95 */
[----:B------:R-:W-:Y:S01]  /*10420*/  LOP3.LUT R44, R15, R127, RZ, 0x3c, !PT ;  /* 0x0000007f0f2c7212 */ /* 0x000fe200078e3cff */
[----:B------:R-:W-:Y:S01]  /*10430*/  IMAD.X R127, R45, 0x1, R15, P2 ;  /* 0x000000012d7f7824 */ /* 0x000fe200010e060f */
[----:B------:R-:W-:Y:S02]  /*10440*/  LOP3.LUT R89, R89, 0x1, RZ, 0xc0, !PT ;  /* 0x0000000159597812 */ /* 0x000fe400078ec0ff */
[----:B------:R-:W-:-:S03]  /*10450*/  SHF.L.U64.HI R45, R30, 0x1, R163 ;  /* 0x000000011e2d7819 */ /* 0x000fc600000102a3 */
[----:B------:R-:W-:Y:S01]  /*10460*/  IMAD R85, R82, R89, R85 ;  /* 0x0000005952557224 */ /* 0x000fe200078e0255 */
[----:B------:R-:W-:Y:S01]  /*10470*/  LOP3.LUT R45, R45, 0x1, RZ, 0xc0, !PT ;  /* 0x000000012d2d7812 */ /* 0x000fe200078ec0ff */
[C---:B------:R-:W-:Y:S01]  /*10480*/  IMAD.SHL.U32 R11, R14.reuse, 0x2, RZ ;  /* 0x000000020e0b7824 */ /* 0x040fe200078e00ff */
[----:B------:R-:W-:Y:S02]  /*10490*/  SHF.L.U64.HI R119, R14, 0x1, R15 ;  /* 0x000000010e777819 */ /* 0x000fe4000001020f */
[----:B------:R-:W-:Y:S01]  /*104a0*/  LOP3.LUT R145, R46, R145, R192, 0x96, !PT ;  /* 0x000000912e917212 */ /* 0x000fe200078e96c0 */
[----:B------:R-:W-:Y:S01]  /*104b0*/  IMAD R45, R68, R45, R25 ;  /* 0x0000002d442d7224 */ /* 0x000fe200078e0219 */
[----:B------:R-:W-:Y:S02]  /*104c0*/  LOP3.LUT R14, R84, R155, RZ, 0x3c, !PT ;  /* 0x0000009b540e7212 */ /* 0x000fe400078e3cff */
[----:B------:R-:W-:Y:S02]  /*104d0*/  LOP3.LUT R21, R85, R21, RZ, 0x3c, !PT ;  /* 0x0000001555157212 */ /* 0x000fe400078e3cff */
[----:B------:R-:W-:-:S02]  /*104e0*/  SHF.L.W.U32.HI R225, R147, 0x10, R145 ;  /* 0x0000001093e17819 */ /* 0x000fc40000010e91 */
[----:B------:R-:W-:Y:S02]  /*104f0*/  SHF.L.W.U32.HI R195, R14, 0x1, R21 ;  /* 0x000000010ec37819 */ /* 0x000fe40000010e15 */
[----:B------:R-:W-:Y:S02]  /*10500*/  SHF.L.W.U32.HI R145, R145, 0x10, R147 ;  /* 0x0000001091917819 */ /* 0x000fe40000010e93 */
[----:B------:R-:W-:Y:S01]  /*10510*/  SHF.L.W.U32.HI R14, R21, 0x1, R14 ;  /* 0x00000001150e7819 */ /* 0x000fe20000010e0e */
[----:B------:R-:W-:-:S05]  /*10520*/  IMAD.SHL.U32 R21, R94, 0x2, RZ ;  /* 0x000000025e157824 */ /* 0x000fca00078e00ff */
[----:B------:R-:W-:Y:S01]  /*10530*/  LOP3.LUT R21, R21, 0xfffffffe, RZ, 0xc0, !PT ;  /* 0xfffffffe15157812 */ /* 0x000fe200078ec0ff */
[C---:B------:R-:W-:Y:S01]  /*10540*/  IMAD.SHL.U32 R107, R18.reuse, 0x2, RZ ;  /* 0x00000002126b7824 */ /* 0x040fe200078e00ff */
[--C-:B------:R-:W-:Y:S02]  /*10550*/  SHF.L.U64.HI R3, R18, 0x1, R19.reuse ;  /* 0x0000000112037819 */ /* 0x100fe40000010213 */
[----:B------:R-:W-:Y:S02]  /*10560*/  IADD3 R18, P4, PT, R117, R18, RZ ;  /* 0x0000001275127210 */ /* 0x000fe40007f9e0ff */
[----:B------:R-:W-:Y:S02]  /*10570*/  LOP3.LUT R123, R123, 0xfffffffe, RZ, 0xc0, !PT ;  /* 0xfffffffe7b7b7812 */ /* 0x000fe400078ec0ff */
[----:B------:R-:W-:Y:S01]  /*10580*/  LOP3.LUT R49, R49, 0x1, RZ, 0xc0, !PT ;  /* 0x0000000131317812 */ /* 0x000fe200078ec0ff */
[----:B------:R-:W-:Y:S01]  /*10590*/  IMAD.X R19, R187, 0x1, R19, P4 ;  /* 0x00000001bb137824 */ /* 0x000fe200020e0613 */
[----:B------:R-:W-:Y:S01]  /*105a0*/  LOP3.LUT R163, R24, R163, R173, 0x96, !PT ;  /* 0x000000a318a37212 */ /* 0x000fe200078e96ad */
[----:B------:R-:W-:Y:S01]  /*105b0*/  IMAD.WIDE.U32 R112, R176, R123, R112 ;  /* 0x0000007bb0707225 */ /* 0x000fe200078e0070 */
[----:B------:R-:W-:-:S03]  /*105c0*/  SHF.L.U64.HI R123, R24, 0x1, R45 ;  /* 0x00000001187b7819 */ /* 0x000fc6000001022d */
[----:B------:R-:W-:Y:S01]  /*105d0*/  IMAD R89, R154, R49, R159 ;  /* 0x000000319a597224 */ /* 0x000fe200078e029f */
[----:B------:R-:W-:Y:S01]  /*105e0*/  LOP3.LUT R115, R115, 0x1, RZ, 0xc0, !PT ;  /* 0x0000000173737812 */ /* 0x000fe200078ec0ff */
[----:B------:R-:W-:Y:S01]  /*105f0*/  IMAD.SHL.U32 R49, R24, 0x2, RZ ;  /* 0x0000000218317824 */ /* 0x000fe200078e00ff */
[C---:B------:R-:W-:Y:S01]  /*10600*/  SHF.L.U64.HI R167, R20.reuse, 0x1, R124 ;  /* 0x0000000114a77819 */ /* 0x040fe2000001027c */
[----:B------:R-:W-:Y:S01]  /*10610*/  IMAD.SHL.U32 R31, R20, 0x2, RZ ;  /* 0x00000002141f7824 */ /* 0x000fe200078e00ff */
[----:B------:R-:W-:Y:S01]  /*10620*/  IADD3 R20, P5, PT, R171, R20, RZ ;  /* 0x00000014ab147210 */ /* 0x000fe20007fbe0ff */
[----:B------:R-:W-:Y:S01]  /*10630*/  IMAD R159, R115, R79, RZ ;  /* 0x0000004f739f7224 */ /* 0x000fe200078e02ff */
[----:B------:R-:W-:Y:S02]  /*10640*/  LOP3.LUT R25, R8, R213, RZ, 0x3c, !PT ;  /* 0x000000d508197212 */ /* 0x000fe400078e3cff */
[----:B------:R-:W-:Y:S02]  /*10650*/  LOP3.LUT R31, R31, 0xfffffffe, RZ, 0xc0, !PT ;  /* 0xfffffffe1f1f7812 */ /* 0x000fe400078ec0ff */
[----:B------:R-:W-:-:S02]  /*10660*/  LOP3.LUT R15, R158, R164, RZ, 0x3c, !PT ;  /* 0x000000a49e0f7212 */ /* 0x000fc400078e3cff */
[----:B------:R-:W-:Y:S02]  /*10670*/  LOP3.LUT R165, R89, R165, RZ, 0x3c, !PT ;  /* 0x000000a559a57212 */ /* 0x000fe400078e3cff */
[----:B------:R-:W-:Y:S02]  /*10680*/  SHF.L.W.U32.HI R186, R51, 0x1, R44 ;  /* 0x0000000133ba7819 */ /* 0x000fe40000010e2c */
[----:B------:R-:W-:Y:S02]  /*10690*/  SHF.L.W.U32.HI R194, R15, 0x1, R165 ;  /* 0x000000010fc27819 */ /* 0x000fe40000010ea5 */
[----:B------:R-:W-:Y:S02]  /*106a0*/  SHF.L.W.U32.HI R51, R44, 0x1, R51 ;  /* 0x000000012c337819 */ /* 0x000fe40000010e33 */
[----:B------:R-:W-:Y:S02]  /*106b0*/  SHF.L.W.U32.HI R15, R165, 0x1, R15 ;  /* 0x00000001a50f7819 */ /* 0x000fe40000010e0f */
[----:B------:R-:W-:-:S04]  /*106c0*/  SHF.L.U64.HI R165, R104, 0x1, R73 ;  /* 0x0000000168a57819 */ /* 0x000fc80000010249 */
[----:B------:R-:W-:Y:S01]  /*106d0*/  LOP3.LUT R165, R165, 0x1, RZ, 0xc0, !PT ;  /* 0x00000001a5a57812 */ /* 0x000fe200078ec0ff */
[C---:B------:R-:W-:Y:S01]  /*106e0*/  IMAD.SHL.U32 R37, R100.reuse, 0x2, RZ ;  /* 0x0000000264257824 */ /* 0x040fe200078e00ff */
[----:B------:R-:W-:Y:S02]  /*106f0*/  SHF.L.U64.HI R169, R100, 0x1, R101 ;  /* 0x0000000164a97819 */ /* 0x000fe40000010265 */
[----:B------:R-:W-:Y:S01]  /*10700*/  IADD3 R100, P3, PT, R55, R100, RZ ;  /* 0x0000006437647210 */ /* 0x000fe20007f7e0ff */
[----:B------:R-:W-:Y:S01]  /*10710*/  IMAD R165, R91, R165, R41 ;  /* 0x000000a55ba57224 */ /* 0x000fe200078e0229 */
[C---:B------:R-:W-:Y:S01]  /*10720*/  LOP3.LUT R189, R40.reuse, R73, R189, 0x96, !PT ;  /* 0x0000004928bd7212 */ /* 0x040fe200078e96bd */
[----:B------:R-:W-:Y:S02]  /*10730*/  IMAD.IADD R59, R59, 0x1, R23 ;  /* 0x000000013b3b7824 */ /* 0x000fe400078e0217 */
[----:B------:R-:W-:Y:S01]  /*10740*/  IMAD.X R101, R249, 0x1, R101, P3 ;  /* 0x00000001f9657824 */ /* 0x000fe200018e0665 */
[----:B------:R-:W-:Y:S01]  /*10750*/  LOP3.LUT R185, R165, R104, R185, 0x96, !PT ;  /* 0x00000068a5b97212 */ /* 0x000fe200078e96b9 */
[----:B------:R-:W-:Y:S01]  /*10760*/  IMAD.SHL.U32 R23, R40, 0x2, RZ ;  /* 0x0000000228177824 */ /* 0x000fe200078e00ff */
[----:B------:R-:W-:-:S02]  /*10770*/  IADD3 R104, P3, PT, R12, R40, RZ ;  /* 0x000000280c687210 */ /* 0x000fc40007f7e0ff */
[----:B----4-:R-:W-:Y:S02]  /*10780*/  LOP3.LUT R147, R45, R30, R120, 0x96, !PT ;  /* 0x0000001e2d937212 */ /* 0x010fe400078e9678 */
[----:B------:R-:W-:-:S05]  /*10790*/  IADD3 R120, P2, PT, R66, R94, RZ ;  /* 0x0000005e42787210 */ /* 0x000fca0007f5e0ff */
[----:B------:R-:W-:Y:S02]  /*107a0*/  IMAD.X R121, R201, 0x1, R125, P2 ;  /* 0x00000001c9797824 */ /* 0x000fe400010e067d */
[----:B------:R-:W-:Y:S01]  /*107b0*/  IMAD.WIDE.U32 R120, R66, R21, R120 ;  /* 0x0000001542787225 */ /* 0x000fe200078e0078 */
[----:B------:R-:W-:-:S04]  /*107c0*/  SHF.L.U64.HI R21, R182, 0x1, R183 ;  /* 0x00000001b6157819 */ /* 0x000fc800000102b7 */
[----:B------:R-:W-:Y:S02]  /*107d0*/  LOP3.LUT R21, R21, 0x1, RZ, 0xc0, !PT ;  /* 0x0000000115157812 */ /* 0x000fe400078ec0ff */
[----:B------:R-:W-:-:S03]  /*107e0*/  IADD3 R30, P4, PT, R132, R24, RZ ;  /* 0x00000018841e7210 */ /* 0x000fc60007f9e0ff */
[----:B------:R-:W-:Y:S01]  /*107f0*/  IMAD R21, R21, R204, RZ ;  /* 0x000000cc15157224 */ /* 0x000fe200078e02ff */
[----:B------:R-:W-:-:S03]  /*10800*/  LOP3.LUT R24, R90, 0xfffffffe, RZ, 0xc0, !PT ;  /* 0xfffffffe5a187812 */ /* 0x000fc600078ec0ff */
[----:B------:R-:W-:Y:S02]  /*10810*/  IMAD.IADD R90, R9, 0x1, R21 ;  /* 0x00000001095a7824 */ /* 0x000fe400078e0215 */
[----:B------:R-:W-:-:S03]  /*10820*/  IMAD.X R21, R191, 0x1, R124, P5 ;  /* 0x00000001bf157824 */ /* 0x000fc600028e067c */
[----:B------:R-:W-:Y:S01]  /*10830*/  LOP3.LUT R115, R90, R224, RZ, 0x3c, !PT ;  /* 0x000000e05a737212 */ /* 0x000fe200078e3cff */
[----:B------:R-:W-:Y:S01]  /*10840*/  IMAD.WIDE.U32 R98, R24, R79, R98 ;  /* 0x0000004f18627225 */ /* 0x000fe200078e0062 */
[C---:B------:R-:W-:Y:S02]  /*10850*/  SHF.L.U64.HI R79, R174.reuse, 0x1, R181 ;  /* 0x00000001ae4f7819 */ /* 0x040fe400000102b5 */
[C---:B------:R-:W-:Y:S01]  /*10860*/  IADD3 R24, P5, PT, R174.reuse, R115, RZ ;  /* 0x00000073ae187210 */ /* 0x040fe20007fbe0ff */
[----:B------:R-:W-:Y:S01]  /*10870*/  IMAD.SHL.U32 R124, R174, 0x2, RZ ;  /* 0x00000002ae7c7824 */ /* 0x000fe200078e00ff */
[----:B------:R-:W-:-:S03]  /*10880*/  LOP3.LUT R79, R79, 0x1, RZ, 0xc0, !PT ;  /* 0x000000014f4f7812 */ /* 0x000fc600078ec0ff */
[----:B------:R-:W-:Y:S01]  /*10890*/  IMAD.X R25, R181, 0x1, R25, P5 ;  /* 0x00000001b5197824 */ /* 0x000fe200028e0619 */
[----:B------:R-:W-:Y:S01]  /*108a0*/  LOP3.LUT R124, R124, 0xfffffffe, RZ, 0xc0, !PT ;  /* 0xfffffffe7c7c7812 */ /* 0x000fe200078ec0ff */
[----:B------:R-:W-:Y:S02]  /*108b0*/  IMAD R79, R79, R115, RZ ;  /* 0x000000734f4f7224 */ /* 0x000fe400078e02ff */
[----:B------:R-:W-:-:S04]  /*108c0*/  IMAD.WIDE.U32 R20, R171, R31, R20 ;  /* 0x0000001fab147225 */ /* 0x000fc800078e0014 */
[----:B------:R-:W-:-:S04]  /*108d0*/  IMAD.WIDE.U32 R24, R124, R115, R24 ;  /* 0x000000737c187225 */ /* 0x000fc800078e0018 */
[----:B------:R-:W-:Y:S02]  /*108e0*/  IMAD.SHL.U32 R115, R48, 0x2, RZ ;  /* 0x0000000230737824 */ /* 0x000fe400078e00ff */
[----:B------:R-:W-:Y:S01]  /*108f0*/  IMAD.X R31, R214, 0x1, R45, P4 ;  /* 0x00000001d61f7824 */ /* 0x000fe200020e062d */
[----:B------:R-:W-:Y:S02]  /*10900*/  IADD3 R44, P4, PT, R67, R48, RZ ;  /* 0x00000030432c7210 */ /* 0x000fe40007f9e0ff */
[----:B------:R-:W-:-:S03]  /*10910*/  LOP3.LUT R115, R115, 0xfffffffe, RZ, 0xc0, !PT ;  /* 0xfffffffe73737812 */ /* 0x000fc600078ec0ff */
[----:B------:R-:W-:Y:S02]  /*10920*/  IMAD.X R45, R203, 0x1, R139, P4 ;  /* 0x00000001cb2d7824 */ /* 0x000fe400020e068b */
[----:B------:R-:W-:Y:S01]  /*10930*/  IMAD.WIDE.U32 R44, R67, R115, R44 ;  /* 0x00000073432c7225 */ /* 0x000fe200078e002c */
[----:B------:R-:W-:-:S03]  /*10940*/  LOP3.LUT R115, R35, 0xfffffffe, RZ, 0xc0, !PT ;  /* 0xfffffffe23737812 */ /* 0x000fc600078ec0ff */
[----:B------:R-:W-:Y:S02]  /*10950*/  IMAD.X R35, R193, 0x1, R116, P1 ;  /* 0x00000001c1237824 */ /* 0x000fe400008e0674 */
[----:B------:R-:W-:Y:S01]  /*10960*/  IMAD.WIDE.U32 R34, R156, R115, R34 ;  /* 0x000000739c227225 */ /* 0x000fe200078e0022 */
[----:B------:R-:W-:Y:S02]  /*10970*/  SHF.L.U64.HI R115, R40, 0x1, R165 ;  /* 0x0000000128737819 */ /* 0x000fe400000102a5 */
[----:B------:R-:W4:Y:S01]  /*10980*/  LDL.64 R40, [R1+0x438] ;  /* 0x0004380001287983 */ /* 0x000f220000100a00 */
[----:B------:R-:W-:Y:S02]  /*10990*/  LOP3.LUT R107, R107, 0xfffffffe, RZ, 0xc0, !PT ;  /* 0xfffffffe6b6b7812 */ /* 0x000fe400078ec0ff */
[----:B------:R-:W-:-:S03]  /*109a0*/  LOP3.LUT R3, R3, 0x1, RZ, 0xc0, !PT ;  /* 0x0000000103037812 */ /* 0x000fc600078ec0ff */
[----:B------:R-:W-:-:S04]  /*109b0*/  IMAD.WIDE.U32 R18, R117, R107, R18 ;  /* 0x0000006b75127225 */ /* 0x000fc800078e0012 */
[----:B------:R-:W-:-:S04]  /*109c0*/  IMAD R3, R3, R117, RZ ;  /* 0x0000007503037224 */ /* 0x000fc800078e02ff */
[----:B------:R-:W-:Y:S01]  /*109d0*/  IMAD.IADD R197, R19, 0x1, R3 ;  /* 0x0000000113c57824 */ /* 0x000fe200078e0203 */
[C---:B------:R-:W-:Y:S01]  /*109e0*/  SHF.L.U64.HI R173, R84.reuse, 0x1, R85 ;  /* 0x0000000154ad7819 */ /* 0x040fe20000010255 */
[----:B------:R-:W-:-:S03]  /*109f0*/  IMAD.SHL.U32 R175, R84, 0x2, RZ ;  /* 0x0000000254af7824 */ /* 0x000fc600078e00ff */
[----:B------:R-:W-:Y:S02]  /*10a00*/  LOP3.LUT R19, R197, R235, RZ, 0x3c, !PT ;  /* 0x000000ebc5137212 */ /* 0x000fe400078e3cff */
[----:B------:R-:W-:Y:S02]  /*10a10*/  LOP3.LUT R37, R37, 0xfffffffe, RZ, 0xc0, !PT ;  /* 0xfffffffe25257812 */ /* 0x000fe400078ec0ff */
[----:B------:R-:W-:Y:S02]  /*10a20*/  IADD3 R84, P2, PT, R19, R84, RZ ;  /* 0x0000005413547210 */ /* 0x000fe40007f5e0ff */
[----:B------:R-:W-:Y:S01]  /*10a30*/  LOP3.LUT R3, R18, R72, RZ, 0x3c, !PT ;  /* 0x0000004812037212 */ /* 0x000fe200078e3cff */
[----:B------:R-:W-:Y:S01]  /*10a40*/  IMAD.WIDE.U32 R100, R55, R37, R100 ;  /* 0x0000002537647225 */ /* 0x000fe200078e0064 */
[----:B------:R-:W-:Y:S02]  /*10a50*/  LOP3.LUT R11, R11, 0xfffffffe, RZ, 0xc0, !PT ;  /* 0xfffffffe0b0b7812 */ /* 0x000fe400078ec0ff */
[----:B------:R-:W-:Y:S01]  /*10a60*/  SHF.L.U64.HI R182, R26, 0x1, R27 ;  /* 0x000000011ab67819 */ /* 0x000fe2000001021b */
[----:B------:R-:W-:Y:S01]  /*10a70*/  IMAD.X R85, R3, 0x1, R85, P2 ;  /* 0x0000000103557824 */ /* 0x000fe200010e0655 */
[----:B------:R-:W-:Y:S01]  /*10a80*/  SHF.L.U64.HI R37, R94, 0x1, R125 ;  /* 0x000000015e257819 */ /* 0x000fe2000001027d */
[----:B------:R-:W-:Y:S01]  /*10a90*/  IMAD.SHL.U32 R107, R26, 0x2, RZ ;  /* 0x000000021a6b7824 */ /* 0x000fe200078e00ff */
[----:B------:R-:W-:-:S02]  /*10aa0*/  LOP3.LUT R162, R50, R162, R184, 0x96, !PT ;  /* 0x000000a232a27212 */ /* 0x000fc400078e96b8 */
[----:B------:R-:W-:Y:S01]  /*10ab0*/  IADD3 R26, P2, PT, R14, R26, RZ ;  /* 0x0000001a0e1a7210 */ /* 0x000fe20007f5e0ff */
[----:B------:R-:W-:Y:S01]  /*10ac0*/  IMAD.WIDE.U32 R126, R11, R7, R126 ;  /* 0x000000070b7e7225 */ /* 0x000fe200078e007e */
[----:B------:R-:W-:Y:S02]  /*10ad0*/  LOP3.LUT R37, R37, 0x1, RZ, 0xc0, !PT ;  /* 0x0000000125257812 */ /* 0x000fe400078ec0ff */
[----:B------:R-:W-:Y:S01]  /*10ae0*/  SHF.L.U64.HI R11, R48, 0x1, R139 ;  /* 0x00000001300b7819 */ /* 0x000fe2000001028b */
[----:B------:R-:W-:Y:S01]  /*10af0*/  IMAD.X R27, R195, 0x1, R27, P2 ;  /* 0x00000001c31b7824 */ /* 0x000fe200010e061b */
[----:B------:R-:W-:Y:S02]  /*10b00*/  SHF.L.W.U32.HI R206, R153, 0x10, R162 ;  /* 0x0000001099ce7819 */ /* 0x000fe40000010ea2 */
[----:B------:R-:W-:Y:S01]  /*10b10*/  SHF.L.W.U32.HI R164, R162, 0x10, R153 ;  /* 0x00000010a2a47819 */ /* 0x000fe20000010e99 */
[C---:B------:R-:W-:Y:S01]  /*10b20*/  IMAD.SHL.U32 R153, R118.reuse, 0x2, RZ ;  /* 0x0000000276997824 */ /* 0x040fe200078e00ff */
[----:B------:R-:W-:-:S02]  /*10b30*/  SHF.L.U64.HI R3, R118, 0x1, R105 ;  /* 0x0000000176037819 */ /* 0x000fc40000010269 */
[----:B------:R-:W-:Y:S02]  /*10b40*/  LOP3.LUT R119, R119, 0x1, RZ, 0xc0, !PT ;  /* 0x0000000177777812 */ /* 0x000fe400078ec0ff */
[----:B------:R-:W-:Y:S01]  /*10b50*/  IADD3 R118, P2, PT, R145, R118, RZ ;  /* 0x0000007691767210 */ /* 0x000fe20007f5e0ff */
[----:B------:R-:W-:Y:S01]  /*10b60*/  IMAD R37, R66, R37, R121 ;  /* 0x0000002542257224 */ /* 0x000fe200078e0279 */
[----:B------:R-:W-:Y:S02]  /*10b70*/  LOP3.LUT R49, R49, 0xfffffffe, RZ, 0xc0, !PT ;  /* 0xfffffffe31317812 */ /* 0x000fe400078ec0ff */
[----:B------:R-:W-:Y:S01]  /*10b80*/  LOP3.LUT R11, R11, 0x1, RZ, 0xc0, !PT ;  /* 0x000000010b0b7812 */ /* 0x000fe200078ec0ff */
[C---:B------:R-:W-:Y:S01]  /*10b90*/  IMAD.SHL.U32 R155, R152.reuse, 0x2, RZ ;  /* 0x00000002989b7824 */ /* 0x040fe200078e00ff */
[----:B------:R-:W-:Y:S01]  /*10ba0*/  SHF.L.U64.HI R183, R152, 0x1, R144 ;  /* 0x0000000198b77819 */ /* 0x000fe20000010290 */
[----:B------:R-:W-:Y:S01]  /*10bb0*/  IMAD.WIDE.U32 R30, R132, R49, R30 ;  /* 0x00000031841e7225 */ /* 0x000fe200078e001e */
[----:B------:R-:W-:-:S02]  /*10bc0*/  IADD3 R152, P6, PT, R149, R152, RZ ;  /* 0x0000009895987210 */ /* 0x000fc40007fde0ff */
[----:B------:R-:W-:Y:S01]  /*10bd0*/  LOP3.LUT R94, R37, R94, R215, 0x96, !PT ;  /* 0x0000005e255e7212 */ /* 0x000fe200078e96d7 */
[----:B------:R-:W-:Y:S01]  /*10be0*/  IMAD R11, R67, R11, R45 ;  /* 0x0000000b430b7224 */ /* 0x000fe200078e022d */
[----:B------:R-:W-:Y:S01]  /*10bf0*/  LOP3.LUT R49, R153, 0xfffffffe, RZ, 0xc0, !PT ;  /* 0xfffffffe99317812 */ /* 0x000fe200078ec0ff */
[----:B------:R-:W-:Y:S01]  /*10c00*/  IMAD.IADD R121, R99, 0x1, R159 ;  /* 0x0000000163797824 */ /* 0x000fe200078e029f */
[C---:B------:R-:W-:Y:S01]  /*10c10*/  SHF.L.U64.HI R181, R28.reuse, 0x1, R29 ;  /* 0x000000011cb57819 */ /* 0x040fe2000001021d */
[----:B------:R-:W-:Y:S01]  /*10c20*/  IMAD.SHL.U32 R162, R28, 0x2, RZ ;  /* 0x000000021ca27824 */ /* 0x000fe200078e00ff */
[----:B------:R-:W-:Y:S01]  /*10c30*/  LOP3.LUT R45, R11, R48, R207, 0x96, !PT ;  /* 0x000000300b2d7212 */ /* 0x000fe200078e96cf */
[----:B------:R-:W-:Y:S01]  /*10c40*/  IMAD.X R153, R245, 0x1, R144, P6 ;  /* 0x00000001f5997824 */ /* 0x000fe200030e0690 */
[----:B------:R-:W-:Y:S02]  /*10c50*/  LOP3.LUT R107, R107, 0xfffffffe, RZ, 0xc0, !PT ;  /* 0xfffffffe6b6b7812 */ /* 0x000fe400078ec0ff */
[----:B------:R-:W-:-:S02]  /*10c60*/  IADD3 R28, P4, PT, R15, R28, RZ ;  /* 0x0000001c0f1c7210 */ /* 0x000fc40007f9e0ff */
[----:B------:R-:W-:Y:S02]  /*10c70*/  SHF.L.U64.HI R207, R16, 0x1, R61 ;  /* 0x0000000110cf7819 */ /* 0x000fe4000001023d */
[----:B------:R-:W-:Y:S02]  /*10c80*/  LOP3.LUT R110, R121, R110, RZ, 0x3c, !PT ;  /* 0x0000006e796e7212 */ /* 0x000fe400078e3cff */
[----:B------:R-:W-:Y:S01]  /*10c90*/  SHF.L.U64.HI R192, R32, 0x1, R131 ;  /* 0x0000000120c07819 */ /* 0x000fe20000010283 */
[----:B------:R-:W-:Y:S01]  /*10ca0*/  IMAD.WIDE.U32 R26, R14, R107, R26 ;  /* 0x0000006b0e1a7225 */ /* 0x000fe200078e001a */
[----:B------:R-:W-:Y:S02]  /*10cb0*/  SHF.L.W.U32.HI R124, R163, 0x10, R147 ;  /* 0x00000010a37c7819 */ /* 0x000fe40000010e93 */
[----:B------:R-:W-:Y:S01]  /*10cc0*/  LOP3.LUT R107, R24, R204, RZ, 0x3c, !PT ;  /* 0x000000cc186b7212 */ /* 0x000fe200078e3cff */
[----:B------:R-:W-:Y:S01]  /*10cd0*/  IMAD.X R29, R194, 0x1, R29, P4 ;  /* 0x00000001c21d7824 */ /* 0x000fe200020e061d */
[----:B------:R-:W-:Y:S01]  /*10ce0*/  SHF.L.W.U32.HI R218, R147, 0x10, R163 ;  /* 0x0000001093da7819 */ /* 0x000fe20000010ea3 */
[----:B------:R-:W-:Y:S01]  /*10cf0*/  IMAD.IADD R25, R25, 0x1, R79 ;  /* 0x0000000119197824 */ /* 0x000fe200078e024f */
[C---:B------:R-:W-:Y:S01]  /*10d00*/  SHF.L.U64.HI R204, R2.reuse, 0x1, R5 ;  /* 0x0000000102cc7819 */ /* 0x040fe20000010205 */
[----:B------:R-:W-:-:S02]  /*10d10*/  IMAD.SHL.U32 R79, R2, 0x2, RZ ;  /* 0x00000002024f7824 */ /* 0x000fc400078e00ff */
[----:B------:R-:W-:Y:S01]  /*10d20*/  IMAD.SHL.U32 R163, R22, 0x2, RZ ;  /* 0x0000000216a37824 */ /* 0x000fe200078e00ff */
[----:B------:R-:W-:-:S04]  /*10d30*/  LOP3.LUT R175, R175, 0xfffffffe, RZ, 0xc0, !PT ;  /* 0xfffffffeafaf7812 */ /* 0x000fc800078ec0ff */
[----:B------:R-:W-:Y:S01]  /*10d40*/  LOP3.LUT R163, R163, 0xfffffffe, RZ, 0xc0, !PT ;  /* 0xfffffffea3a37812 */ /* 0x000fe200078ec0ff */
[----:B------:R-:W-:Y:S01]  /*10d50*/  IMAD.WIDE.U32 R84, R175, R19, R84 ;  /* 0x00000013af547225 */ /* 0x000fe200078e0054 */
[----:B----4-:R-:W-:Y:S02]  /*10d60*/  LOP3.LUT R116, R58, R40, RZ, 0x3c, !PT ;  /* 0x000000283a747212 */ /* 0x010fe400078e3cff */
[----:B------:R-:W-:Y:S01]  /*10d70*/  LOP3.LUT R40, R59, R172, RZ, 0x3c, !PT ;  /* 0x000000ac3b287212 */ /* 0x000fe200078e3cff */
[----:B------:R-:W-:Y:S02]  /*10d80*/  IMAD R172, R119, R7, RZ ;  /* 0x0000000777ac7224 */ /* 0x000fe400078e02ff */
[----:B------:R-:W-:Y:S02]  /*10d90*/  IMAD.X R119, R225, 0x1, R105, P2 ;  /* 0x00000001e1777824 */ /* 0x000fe400010e0669 */
[----:B------:R-:W-:Y:S01]  /*10da0*/  IMAD.X R105, R210, 0x1, R165, P3 ;  /* 0x00000001d2697824 */ /* 0x000fe200018e06a5 */
[----:B------:R-:W-:-:S02]  /*10db0*/  LOP3.LUT R165, R120, R125, R211, 0x96, !PT ;  /* 0x0000007d78a57212 */ /* 0x000fc400078e96d3 */
[----:B------:R-:W-:Y:S01]  /*10dc0*/  SHF.L.W.U32.HI R125, R189, 0x10, R185 ;  /* 0x00000010bd7d7819 */ /* 0x000fe20000010eb9 */
[----:B------:R-:W-:Y:S01]  /*10dd0*/  IMAD.WIDE.U32 R48, R145, R49, R118 ;  /* 0x0000003191307225 */ /* 0x000fe200078e0076 */
[----:B------:R-:W-:Y:S02]  /*10de0*/  SHF.L.W.U32.HI R236, R94, 0x10, R165 ;  /* 0x000000105eec7819 */ /* 0x000fe40000010ea5 */
[----:B------:R-:W-:Y:S01]  /*10df0*/  SHF.L.W.U32.HI R165, R165, 0x10, R94 ;  /* 0x00000010a5a57819 */ /* 0x000fe20000010e5e */
[----:B------:R-:W-:Y:S01]  /*10e00*/  IMAD.SHL.U32 R94, R16, 0x2, RZ ;  /* 0x00000002105e7824 */ /* 0x000fe200078e00ff */
[----:B------:R-:W-:Y:S01]  /*10e10*/  IADD3 R118, P6, PT, R125, R16, RZ ;  /* 0x000000107d767210 */ /* 0x000fe20007fde0ff */
[----:B------:R-:W-:Y:S01]  /*10e20*/  IMAD.SHL.U32 R41, R32, 0x2, RZ ;  /* 0x0000000220297824 */ /* 0x000fe200078e00ff */
[----:B------:R-:W-:Y:S02]  /*10e30*/  LOP3.LUT R16, R98, R57, RZ, 0x3c, !PT ;  /* 0x0000003962107212 */ /* 0x000fe400078e3cff */
[----:B------:R-:W-:-:S02]  /*10e40*/  IADD3 R32, P2, PT, R51, R32, RZ ;  /* 0x0000002033207210 */ /* 0x000fc40007f5e0ff */
[----:B------:R-:W-:Y:S02]  /*10e50*/  SHF.L.W.U32.HI R227, R110, 0x8, R16 ;  /* 0x000000086ee37819 */ /* 0x000fe40000010e10 */
[----:B------:R-:W-:Y:S02]  /*10e60*/  SHF.L.W.U32.HI R215, R16, 0x8, R110 ;  /* 0x0000000810d77819 */ /* 0x000fe40000010e6e */
[----:B------:R-:W-:Y:S02]  /*10e70*/  SHF.L.W.U32.HI R73, R40, 0x8, R116 ;  /* 0x0000000828497819 */ /* 0x000fe40000010e74 */
[----:B------:R-:W-:Y:S02]  /*10e80*/  IADD3 R110, P4, PT, R165, R2, RZ ;  /* 0x00000002a56e7210 */ /* 0x000fe40007f9e0ff */
[----:B------:R-:W-:Y:S02]  /*10e90*/  SHF.L.W.U32.HI R116, R116, 0x8, R40 ;  /* 0x0000000874747819 */ /* 0x000fe40000010e28 */
[----:B------:R-:W-:Y:S01]  /*10ea0*/  LOP3.LUT R2, R126, R33, RZ, 0x3c, !PT ;  /* 0x000000217e027212 */ /* 0x000fe200078e3cff */
[----:B------:R-:W-:Y:S01]  /*10eb0*/  IMAD.X R33, R186, 0x1, R131, P2 ;  /* 0x00000001ba217824 */ /* 0x000fe200010e0683 */
[----:B------:R-:W-:-:S02]  /*10ec0*/  LOP3.LUT R41, R41, 0xfffffffe, RZ, 0xc0, !PT ;  /* 0xfffffffe29297812 */ /* 0x000fc400078ec0ff */
[----:B------:R-:W-:Y:S02]  /*10ed0*/  IADD3 R40, P3, PT, R124, R22, RZ ;  /* 0x000000167c287210 */ /* 0x000fe40007f7e0ff */
[----:B------:R-:W-:Y:S01]  /*10ee0*/  LOP3.LUT R16, R162, 0xfffffffe, RZ, 0xc0, !PT ;  /* 0xfffffffea2107812 */ /* 0x000fe200078ec0ff */
[----:B------:R-:W-:Y:S01]  /*10ef0*/  IMAD.WIDE.U32 R32, R51, R41, R32 ;  /* 0x0000002933207225 */ /* 0x000fe200078e0020 */
[----:B------:R-:W-:Y:S02]  /*10f00*/  LOP3.LUT R131, R173, 0x1, RZ, 0xc0, !PT ;  /* 0x00000001ad837812 */ /* 0x000fe400078ec0ff */
[----:B------:R-:W-:Y:S01]  /*10f10*/  SHF.L.U64.HI R162, R158, 0x1, R89 ;  /* 0x000000019ea27819 */ /* 0x000fe20000010259 */
[----:B------:R-:W-:Y:S02]  /*10f20*/  IMAD.X R41, R218, 0x1, R77, P3 ;  /* 0x00000001da297824 */ /* 0x000fe400018e064d */
[----:B------:R-:W-:Y:S01]  /*10f30*/  IMAD R131, R131, R19, RZ ;  /* 0x0000001383837224 */ /* 0x000fe200078e02ff */
[----:B------:R-:W-:Y:S01]  /*10f40*/  LOP3.LUT R19, R162, 0x1, RZ, 0xc0, !PT ;  /* 0x00000001a2137812 */ /* 0x000fe200078ec0ff */
[----:B------:R-:W-:-:S02]  /*10f50*/  IMAD.WIDE.U32 R40, R124, R163, R40 ;  /* 0x000000a37c287225 */ /* 0x000fc400078e0028 */
[----:B------:R-:W4:Y:S01]  /*10f60*/  LDL.64 R162, [R1+0x5f8] ;  /* 0x0005f80001a27983 */ /* 0x000f220000100a00 */
[----:B------:R-:W-:Y:S01]  /*10f70*/  LOP3.LUT R167, R167, 0x1, RZ, 0xc0, !PT ;  /* 0x00000001a7a77812 */ /* 0x000fe200078ec0ff */
[C---:B------:R-:W-:Y:S01]  /*10f80*/  IMAD.SHL.U32 R9, R56.reuse, 0x2, RZ ;  /* 0x0000000238097824 */ /* 0x040fe200078e00ff */
[--C-:B------:R-:W-:Y:S02]  /*10f90*/  SHF.L.U64.HI R174, R56, 0x1, R143.reuse ;  /* 0x0000000138ae7819 */ /* 0x100fe4000001028f */
[----:B------:R-:W-:Y:S01]  /*10fa0*/  IADD3 R56, P5, PT, R13, R56, RZ ;  /* 0x000000380d387210 */ /* 0x000fe20007fbe0ff */
[----:B------:R-:W-:Y:S01]  /*10fb0*/  IMAD R99, R167, R171, RZ ;  /* 0x000000aba7637224 */ /* 0x000fe200078e02ff */
[----:B------:R-:W-:Y:S01]  /*10fc0*/  LOP3.LUT R9, R9, 0xfffffffe, RZ, 0xc0, !PT ;  /* 0xfffffffe09097812 */ /* 0x000fe200078ec0ff */
[----:B------:R-:W-:Y:S02]  /*10fd0*/  IMAD.IADD R211, R127, 0x1, R172 ;  /* 0x000000017fd37824 */ /* 0x000fe400078e02ac */
[----:B------:R-:W-:-:S02]  /*10fe0*/  IMAD.X R57, R199, 0x1, R143, P5 ;  /* 0x00000001c7397824 */ /* 0x000fc400028e068f */
[----:B------:R-:W-:Y:S01]  /*10ff0*/  IMAD.IADD R99, R21, 0x1, R99 ;  /* 0x0000000115637824 */ /* 0x000fe200078e0263 */
[----:B------:R-:W-:Y:S01]  /*11000*/  LOP3.LUT R0, R211, R0, RZ, 0x3c, !PT ;  /* 0x00000000d3007212 */ /* 0x000fe200078e3cff */
[----:B------:R-:W-:-:S03]  /*11010*/  IMAD.WIDE.U32 R56, R13, R9, R56 ;  /* 0x000000090d387225 */ /* 0x000fc600078e0038 */
[----:B------:R-:W-:Y:S01]  /*11020*/  LOP3.LUT R9, R99, R218, RZ, 0x3c, !PT ;  /* 0x000000da63097212 */ /* 0x000fe200078e3cff */
[----:B------:R-:W-:Y:S01]  /*11030*/  IMAD.SHL.U32 R143, R158, 0x2, RZ ;  /* 0x000000029e8f7824 */ /* 0x000fe200078e00ff */
[----:B------:R-:W-:Y:S02]  /*11040*/  SHF.L.W.U32.HI R250, R0, 0x8, R2 ;  /* 0x0000000800fa7819 */ /* 0x000fe40000010e02 */
[----:B------:R-:W-:Y:S02]  /*11050*/  SHF.L.W.U32.HI R0, R2, 0x8, R0 ;  /* 0x0000000802007819 */ /* 0x000fe40000010e00 */
[----:B------:R-:W-:Y:S02]  /*11060*/  IADD3 R158, P5, PT, R9, R158, RZ ;  /* 0x0000009e099e7210 */ /* 0x000fe40007fbe0ff */
[----:B------:R-:W-:Y:S02]  /*11070*/  LOP3.LUT R2, R20, R124, RZ, 0x3c, !PT ;  /* 0x0000007c14027212 */ /* 0x000fe400078e3cff */
[----:B------:R-:W-:-:S03]  /*11080*/  LOP3.LUT R196, R196, 0x1, RZ, 0xc0, !PT ;  /* 0x00000001c4c47812 */ /* 0x000fc600078ec0ff */
[----:B------:R-:W-:Y:S02]  /*11090*/  IMAD.X R159, R2, 0x1, R89, P5 ;  /* 0x00000001029f7824 */ /* 0x000fe400028e0659 */
[----:B------:R-:W-:Y:S01]  /*110a0*/  IMAD R89, R196, R156, RZ ;  /* 0x0000009cc4597224 */ /* 0x000fe200078e02ff */
[----:B------:R-:W-:Y:S01]  /*110b0*/  SHF.L.W.U32.HI R216, R185, 0x10, R189 ;  /* 0x00000010b9d87819 */ /* 0x000fe20000010ebd */
[C---:B------:R-:W-:Y:S02]  /*110c0*/  IMAD.SHL.U32 R147, R74.reuse, 0x2, RZ ;  /* 0x000000024a937824 */ /* 0x040fe400078e00ff */
[----:B------:R-:W-:Y:S01]  /*110d0*/  IMAD.IADD R89, R35, 0x1, R89 ;  /* 0x0000000123597824 */ /* 0x000fe200078e0259 */
[----:B------:R-:W-:Y:S01]  /*110e0*/  SHF.L.U64.HI R184, R74, 0x1, R75 ;  /* 0x000000014ab87819 */ /* 0x000fe2000001024b */
[----:B------:R-:W-:Y:S01]  /*110f0*/  IMAD.WIDE.U32 R28, R15, R16, R28 ;  /* 0x000000100f1c7225 */ /* 0x000fe200078e001c */
[----:B------:R-:W-:Y:S02]  /*11100*/  IADD3 R74, P1, PT, R164, R74, RZ ;  /* 0x0000004aa44a7210 */ /* 0x000fe40007f3e0ff */
[----:B------:R-:W-:-:S02]  /*11110*/  LOP3.LUT R23, R23, 0xfffffffe, RZ, 0xc0, !PT ;  /* 0xfffffffe17177812 */ /* 0x000fc400078ec0ff */
[----:B------:R-:W-:Y:S02]  /*11120*/  LOP3.LUT R16, R25, R202, RZ, 0x3c, !PT ;  /* 0x000000ca19107212 */ /* 0x000fe400078e3cff */
[----:B------:R-:W-:Y:S02]  /*11130*/  LOP3.LUT R2, R3, 0x1, RZ, 0xc0, !PT ;  /* 0x0000000103027812 */ /* 0x000fe400078ec0ff */
[----:B------:R-:W-:Y:S02]  /*11140*/  LOP3.LUT R169, R169, 0x1, RZ, 0xc0, !PT ;  /* 0x00000001a9a97812 */ /* 0x000fe400078ec0ff */
[----:B------:R-:W-:Y:S01]  /*11150*/  LOP3.LUT R172, R89, R216, RZ, 0x3c, !PT ;  /* 0x000000d859ac7212 */ /* 0x000fe200078e3cff */
[----:B------:R-:W-:Y:S01]  /*11160*/  IMAD.X R75, R206, 0x1, R75, P1 ;  /* 0x00000001ce4b7824 */ /* 0x000fe200008e064b */
[----:B------:R-:W-:Y:S01]  /*11170*/  SHF.L.U64.HI R7, R22, 0x1, R77 ;  /* 0x0000000116077819 */ /* 0x000fe2000001024d */
[----:B------:R-:W-:Y:S01]  /*11180*/  IMAD.WIDE.U32 R22, R12, R23, R104 ;  /* 0x000000170c167225 */ /* 0x000fe200078e0068 */
[----:B------:R-:W-:-:S02]  /*11190*/  SHF.L.W.U32.HI R185, R16, 0x8, R107 ;  /* 0x0000000810b97819 */ /* 0x000fc40000010e6b */
[----:B------:R-:W-:Y:S01]  /*111a0*/  LOP3.LUT R123, R123, 0x1, RZ, 0xc0, !PT ;  /* 0x000000017b7b7812 */ /* 0x000fe200078ec0ff */
[----:B------:R-:W-:Y:S01]  /*111b0*/  IMAD R2, R145, R2, R49 ;  /* 0x0000000291027224 */ /* 0x000fe200078e0231 */
[----:B------:R-:W-:Y:S01]  /*111c0*/  SHF.L.W.U32.HI R107, R107, 0x8, R16 ;  /* 0x000000086b6b7819 */ /* 0x000fe20000010e10 */
[----:B------:R-:W-:Y:S01]  /*111d0*/  IMAD R16, R55, R169, R101 ;  /* 0x000000a937107224 */ /* 0x000fe200078e0265 */
[----:B------:R-:W-:Y:S02]  /*111e0*/  LOP3.LUT R139, R44, R139, R200, 0x96, !PT ;  /* 0x0000008b2c8b7212 */ /* 0x000fe400078e96c8 */
[----:B------:R-:W-:Y:S02]  /*111f0*/  LOP3.LUT R3, R34, R125, RZ, 0x3c, !PT ;  /* 0x0000007d22037212 */ /* 0x000fe400078e3cff */
[----:B------:R-:W-:Y:S01]  /*11200*/  IADD3 R104, P1, PT, R172, R48, RZ ;  /* 0x00000030ac687210 */ /* 0x000fe20007f3e0ff */
[----:B------:R-:W-:Y:S01]  /*11210*/  IMAD R123, R123, R132, RZ ;  /* 0x000000847b7b7224 */ /* 0x000fe200078e02ff */
[----:B------:R-:W-:Y:S01]  /*11220*/  SHF.L.W.U32.HI R169, R45, 0x10, R139 ;  /* 0x000000102da97819 */ /* 0x000fe20000010e8b */
[C---:B------:R-:W-:Y:S01]  /*11230*/  IMAD.SHL.U32 R49, R48.reuse, 0x2, RZ ;  /* 0x0000000230317824 */ /* 0x040fe200078e00ff */
[----:B------:R-:W-:Y:S01]  /*11240*/  SHF.L.W.U32.HI R167, R139, 0x10, R45 ;  /* 0x000000108ba77819 */ /* 0x000fe20000010e2d */
[----:B------:R-:W-:Y:S01]  /*11250*/  IMAD.X R105, R3, 0x1, R2, P1 ;  /* 0x0000000103697824 */ /* 0x000fe200008e0602 */
[----:B------:R-:W-:-:S02]  /*11260*/  LOP3.LUT R139, R48, R42, RZ, 0x3c, !PT ;  /* 0x0000002a308b7212 */ /* 0x000fc400078e3cff */
[----:B------:R-:W-:Y:S01]  /*11270*/  LOP3.LUT R101, R2, R39, RZ, 0x3c, !PT ;  /* 0x0000002702657212 */ /* 0x000fe200078e3cff */
[----:B------:R-:W-:Y:S01]  /*11280*/  IMAD.SHL.U32 R39, R36, 0x2, RZ ;  /* 0x0000000224277824 */ /* 0x000fe200078e00ff */
[----:B------:R-:W-:Y:S02]  /*11290*/  LOP3.LUT R144, R100, R63, RZ, 0x3c, !PT ;  /* 0x0000003f64907212 */ /* 0x000fe400078e3cff */
[----:B------:R-:W-:Y:S02]  /*112a0*/  LOP3.LUT R138, R16, R138, RZ, 0x3c, !PT ;  /* 0x0000008a108a7212 */ /* 0x000fe400078e3cff */
[----:B------:R-:W-:Y:S01]  /*112b0*/  SHF.L.U64.HI R48, R48, 0x1, R2 ;  /* 0x0000000130307819 */ /* 0x000fe20000010202 */
[----:B------:R-:W-:Y:S01]  /*112c0*/  IMAD.IADD R77, R31, 0x1, R123 ;  /* 0x000000011f4d7824 */ /* 0x000fe200078e027b */
[----:B------:R-:W-:Y:S02]  /*112d0*/  IADD3 R2, P1, PT, R116, R36, RZ ;  /* 0x0000002474027210 */ /* 0x000fe40007f3e0ff */
[----:B------:R-:W-:-:S02]  /*112e0*/  SHF.L.W.U32.HI R63, R144, 0x1, R138 ;  /* 0x00000001903f7819 */ /* 0x000fc40000010e8a */
[----:B------:R-:W-:Y:S01]  /*112f0*/  SHF.L.W.U32.HI R144, R138, 0x1, R144 ;  /* 0x000000018a907819 */ /* 0x000fe20000010e90 */
[----:B------:R-:W-:Y:S01]  /*11300*/  IMAD.X R3, R73, 0x1, R53, P1 ;  /* 0x0000000149037824 */ /* 0x000fe200008e0635 */
[----:B------:R-:W-:Y:S02]  /*11310*/  LOP3.LUT R39, R39, 0xfffffffe, RZ, 0xc0, !PT ;  /* 0xfffffffe27277812 */ /* 0x000fe400078ec0ff */
[----:B------:R-:W-:Y:S01]  /*11320*/  LOP3.LUT R123, R77, R234, RZ, 0x3c, !PT ;  /* 0x000000ea4d7b7212 */ /* 0x000fe200078e3cff */
[C---:B------:R-:W-:Y:S01]  /*11330*/  IMAD.SHL.U32 R21, R38.reuse, 0x2, RZ ;  /* 0x0000000226157824 */ /* 0x040fe200078e00ff */
[----:B------:R-:W-:Y:S01]  /*11340*/  SHF.L.U64.HI R200, R38, 0x1, R133 ;  /* 0x0000000126c87819 */ /* 0x000fe20000010285 */
[----:B------:R-:W-:Y:S01]  /*11350*/  IMAD.SHL.U32 R31, R146, 0x2, RZ ;  /* 0x00000002921f7824 */ /* 0x000fe200078e00ff */
[----:B------:R-:W-:Y:S01]  /*11360*/  IADD3 R42, P1, PT, R144, R38, RZ ;  /* 0x00000026902a7210 */ /* 0x000fe20007f3e0ff */
[----:B------:R-:W-:Y:S01]  /*11370*/  IMAD.WIDE.U32 R38, R116, R39, R2 ;  /* 0x0000002774267225 */ /* 0x000fe200078e0002 */
[----:B------:R-:W-:-:S02]  /*11380*/  LOP3.LUT R147, R147, 0xfffffffe, RZ, 0xc0, !PT ;  /* 0xfffffffe93937812 */ /* 0x000fc400078ec0ff */
[----:B------:R-:W-:Y:S02]  /*11390*/  SHF.L.U64.HI R45, R146, 0x1, R137 ;  /* 0x00000001922d7819 */ /* 0x000fe40000010289 */
[----:B------:R-:W-:Y:S02]  /*113a0*/  IADD3 R146, P2, PT, R123, R146, RZ ;  /* 0x000000927b927210 */ /* 0x000fe40007f5e0ff */
[----:B------:R-:W-:Y:S01]  /*113b0*/  LOP3.LUT R2, R30, R154, RZ, 0x3c, !PT ;  /* 0x0000009a1e027212 */ /* 0x000fe200078e3cff */
[----:B------:R-:W-:Y:S01]  /*113c0*/  IMAD.WIDE.U32 R74, R164, R147, R74 ;  /* 0x00000093a44a7225 */ /* 0x000fe200078e004a */
[----:B------:R-:W-:-:S03]  /*113d0*/  LOP3.LUT R94, R94, 0xfffffffe, RZ, 0xc0, !PT ;  /* 0xfffffffe5e5e7812 */ /* 0x000fc600078ec0ff */
[----:B------:R-:W-:Y:S01]  /*113e0*/  IMAD.X R147, R2, 0x1, R137, P2 ;  /* 0x0000000102937824 */ /* 0x000fe200010e0689 */
[----:B------:R-:W-:Y:S01]  /*113f0*/  LOP3.LUT R2, R182, 0x1, RZ, 0xc0, !PT ;  /* 0x00000001b6027812 */ /* 0x000fe200078ec0ff */
[----:B------:R-:W-:Y:S01]  /*11400*/  IMAD.X R119, R216, 0x1, R61, P6 ;  /* 0x00000001d8777824 */ /* 0x000fe200030e063d */
[----:B------:R-:W-:-:S03]  /*11410*/  LOP3.LUT R155, R155, 0xfffffffe, RZ, 0xc0, !PT ;  /* 0xfffffffe9b9b7812 */ /* 0x000fc600078ec0ff */
[----:B------:R-:W-:Y:S02]  /*11420*/  IMAD R2, R2, R14, RZ ;  /* 0x0000000e02027224 */ /* 0x000fe400078e02ff */
[----:B------:R-:W-:Y:S01]  /*11430*/  IMAD.WIDE.U32 R118, R125, R94, R118 ;  /* 0x0000005e7d767225 */ /* 0x000fe200078e0076 */
[----:B------:R-:W-:-:S03]  /*11440*/  LOP3.LUT R94, R183, 0x1, RZ, 0xc0, !PT ;  /* 0x00000001b75e7812 */ /* 0x000fc600078ec0ff */
[----:B------:R-:W-:-:S04]  /*11450*/  IMAD.WIDE.U32 R152, R149, R155, R152 ;  /* 0x0000009b95987225 */ /* 0x000fc800078e0098 */
[----:B------:R-:W-:Y:S02]  /*11460*/  IMAD.IADD R2, R27, 0x1, R2 ;  /* 0x000000011b027824 */ /* 0x000fe400078e0202 */
[----:B------:R-:W-:Y:S01]  /*11470*/  IMAD R94, R149, R94, R153 ;  /* 0x0000005e955e7224 */ /* 0x000fe200078e0299 */
[----:B------:R0:W-:Y:S02]  /*11480*/  STL [R1+0x464], R121 ;  /* 0x0004647901007387 */ /* 0x0001e40000100800 */
[----:B------:R-:W-:Y:S01]  /*11490*/  LOP3.LUT R175, R2, R247, RZ, 0x3c, !PT ;  /* 0x000000f702af7212 */ /* 0x000fe200078e3cff */
[C---:B------:R-:W-:Y:S01]  /*114a0*/  IMAD.SHL.U32 R155, R86.reuse, 0x2, RZ ;  /* 0x00000002569b7824 */ /* 0x040fe200078e00ff */
[----:B------:R-:W-:Y:S02]  /*114b0*/  SHF.L.U64.HI R153, R86, 0x1, R43 ;  /* 0x0000000156997819 */ /* 0x000fe4000001022b */
[----:B------:R-:W-:Y:S02]  /*114c0*/  LOP3.LUT R87, R94, R87, RZ, 0x3c, !PT ;  /* 0x000000575e577212 */ /* 0x000fe400078e3cff */
[----:B------:R-:W-:-:S02]  /*114d0*/  IADD3 R86, P2, PT, R175, R86, RZ ;  /* 0x00000056af567210 */ /* 0x000fc40007f5e0ff */
[----:B0-----:R-:W-:Y:S02]  /*114e0*/  LOP3.LUT R121, R152, R130, RZ, 0x3c, !PT ;  /* 0x0000008298797212 */ /* 0x001fe400078e3cff */
[----:B------:R-:W-:Y:S02]  /*114f0*/  LOP3.LUT R3, R26, R170, RZ, 0x3c, !PT ;  /* 0x000000aa1a037212 */ /* 0x000fe400078e3cff */
[----:B------:R-:W-:Y:S02]  /*11500*/  SHF.L.W.U32.HI R137, R121, 0x1, R87 ;  /* 0x0000000179897819 */ /* 0x000fe40000010e57 */
[----:B------:R-:W-:Y:S01]  /*11510*/  SHF.L.W.U32.HI R121, R87, 0x1, R121 ;  /* 0x0000000157797819 */ /* 0x000fe20000010e79 */
[----:B------:R-:W-:Y:S01]  /*11520*/  IMAD.X R87, R3, 0x1, R43, P2 ;  /* 0x0000000103577824 */ /* 0x000fe200010e062b */
[----:B------:R-:W-:Y:S02]  /*11530*/  LOP3.LUT R3, R181, 0x1, RZ, 0xc0, !PT ;  /* 0x00000001b5037812 */ /* 0x000fe400078ec0ff */
[----:B------:R-:W-:-:S03]  /*11540*/  LOP3.LUT R115, R115, 0x1, RZ, 0xc0, !PT ;  /* 0x0000000173737812 */ /* 0x000fc600078ec0ff */
[----:B------:R-:W-:Y:S02]  /*11550*/  IMAD R3, R3, R15, RZ ;  /* 0x0000000f03037224 */ /* 0x000fe400078e02ff */
[----:B------:R-:W-:Y:S01]  /*11560*/  IMAD R61, R115, R12, RZ ;  /* 0x0000000c733d7224 */ /* 0x000fe200078e02ff */
[----:B------:R-:W-:Y:S01]  /*11570*/  LOP3.LUT R7, R7, 0x1, RZ, 0xc0, !PT ;  /* 0x0000000107077812 */ /* 0x000fe200078ec0ff */
[----:B------:R-:W-:Y:S01]  /*11580*/  IMAD.IADD R3, R29, 0x1, R3 ;  /* 0x000000011d037824 */ /* 0x000fe200078e0203 */
[----:B------:R-:W-:Y:S01]  /*11590*/  SHF.L.U64.HI R43, R36, 0x1, R53 ;  /* 0x00000001242b7819 */ /* 0x000fe20000010235 */
[----:B------:R-:W-:Y:S01]  /*115a0*/  IMAD.IADD R61, R23, 0x1, R61 ;  /* 0x00000001173d7824 */ /* 0x000fe200078e023d */
[----:B------:R-:W-:Y:S01]  /*115b0*/  LOP3.LUT R143, R143, 0xfffffffe, RZ, 0xc0, !PT ;  /* 0xfffffffe8f8f7812 */ /* 0x000fe200078ec0ff */
[----:B------:R-:W-:Y:S01]  /*115c0*/  IMAD R27, R124, R7, R41 ;  /* 0x000000077c1b7224 */ /* 0x000fe200078e0229 */
[----:B------:R-:W-:Y:S02]  /*115d0*/  SHF.L.W.U32.HI R138, R139, 0x1, R101 ;  /* 0x000000018b8a7819 */ /* 0x000fe40000010e65 */
[----:B------:R-:W-:-:S02]  /*115e0*/  SHF.L.W.U32.HI R139, R101, 0x1, R139 ;  /* 0x00000001658b7819 */ /* 0x000fc40000010e8b */
[----:B------:R-:W-:Y:S02]  /*115f0*/  LOP3.LUT R7, R3, R251, RZ, 0x3c, !PT ;  /* 0x000000fb03077212 */ /* 0x000fe400078e3cff */
[----:B------:R-:W-:Y:S02]  /*11600*/  LOP3.LUT R43, R43, 0x1, RZ, 0xc0, !PT ;  /* 0x000000012b2b7812 */ /* 0x000fe400078ec0ff */
[----:B------:R-:W-:Y:S01]  /*11610*/  LOP3.LUT R101, R61, R225, RZ, 0x3c, !PT ;  /* 0x000000e13d657212 */ /* 0x000fe200078e3cff */
[----:B------:R-:W-:Y:S01]  /*11620*/  IMAD.WIDE.U32 R158, R143, R9, R158 ;  /* 0x000000098f9e7225 */ /* 0x000fe200078e009e */
[----:B------:R-:W-:Y:S02]  /*11630*/  LOP3.LUT R248, R112, R111, RZ, 0x3c, !PT ;  /* 0x0000006f70f87212 */ /* 0x000fe400078e3cff */
[----:B------:R-:W-:Y:S01]  /*11640*/  LOP3.LUT R41, R40, R68, RZ, 0x3c, !PT ;  /* 0x0000004428297212 */ /* 0x000fe200078e3cff */
[----:B------:R-:W-:Y:S01]  /*11650*/  IMAD.X R111, R236, 0x1, R5, P4 ;  /* 0x00000001ec6f7824 */ /* 0x000fe200020e0605 */
[C---:B------:R-:W-:Y:S01]  /*11660*/  SHF.L.U64.HI R183, R114.reuse, 0x1, R69 ;  /* 0x0000000172b77819 */ /* 0x040fe20000010245 */
[----:B------:R-:W-:Y:S01]  /*11670*/  IMAD.SHL.U32 R23, R114, 0x2, RZ ;  /* 0x0000000272177824 */ /* 0x000fe200078e00ff */
[----:B------:R-:W-:Y:S01]  /*11680*/  IADD3 R68, P4, PT, R7, R40, RZ ;  /* 0x0000002807447210 */ /* 0x000fe20007f9e0ff */
[C---:B------:R-:W-:Y:S01]  /*11690*/  IMAD.SHL.U32 R5, R40.reuse, 0x2, RZ ;  /* 0x0000000228057824 */ /* 0x040fe200078e00ff */
[----:B------:R-:W-:Y:S01]  /*116a0*/  SHF.L.U64.HI R143, R40, 0x1, R27 ;  /* 0x00000001288f7819 */ /* 0x000fe2000001021b */
[----:B------:R-:W-:Y:S01]  /*116b0*/  IMAD R39, R116, R43, R39 ;  /* 0x0000002b74277224 */ /* 0x000fe200078e0227 */
[----:B------:R-:W-:-:S02]  /*116c0*/  IADD3 R114, P6, PT, R101, R114, RZ ;  /* 0x0000007265727210 */ /* 0x000fc40007fde0ff */
[----:B------:R-:W-:Y:S02]  /*116d0*/  LOP3.LUT R184, R184, 0x1, RZ, 0xc0, !PT ;  /* 0x00000001b8b87812 */ /* 0x000fe400078ec0ff */
[----:B------:R-:W-:Y:S02]  /*116e0*/  LOP3.LUT R49, R49, 0xfffffffe, RZ, 0xc0, !PT ;  /* 0xfffffffe31317812 */ /* 0x000fe400078ec0ff */
[----:B------:R-:W-:Y:S02]  /*116f0*/  LOP3.LUT R40, R22, R145, RZ, 0x3c, !PT ;  /* 0x0000009116287212 */ /* 0x000fe400078e3cff */
[----:B------:R-:W-:Y:S02]  /*11700*/  LOP3.LUT R48, R48, 0x1, RZ, 0xc0, !PT ;  /* 0x0000000130307812 */ /* 0x000fe400078ec0ff */
[----:B------:R-:W-:Y:S01]  /*11710*/  LOP3.LUT R43, R28, R140, RZ, 0x3c, !PT ;  /* 0x0000008c1c2b7212 */ /* 0x000fe200078e3cff */
[----:B------:R-:W-:Y:S01]  /*11720*/  IMAD R29, R164, R184, R75 ;  /* 0x000000b8a41d7224 */ /* 0x000fe200078e024b */
[----:B------:R-:W-:Y:S01]  /*11730*/  SHF.L.U64.HI R202, R78, 0x1, R52 ;  /* 0x000000014eca7819 */ /* 0x000fe20000010234 */
[----:B------:R-:W-:Y:S01]  /*11740*/  IMAD.WIDE.U32 R104, R49, R172, R104 ;  /* 0x000000ac31687225 */ /* 0x000fe200078e0068 */
[----:B------:R-:W-:-:S03]  /*11750*/  LOP3.LUT R79, R79, 0xfffffffe, RZ, 0xc0, !PT ;  /* 0xfffffffe4f4f7812 */ /* 0x000fc600078ec0ff */
[----:B------:R-:W-:Y:S02]  /*11760*/  IMAD.X R115, R40, 0x1, R69, P6 ;  /* 0x0000000128737824 */ /* 0x000fe400030e0645 */
[----:B------:R-:W-:Y:S01]  /*11770*/  IMAD.SHL.U32 R35, R78, 0x2, RZ ;  /* 0x000000024e237824 */ /* 0x000fe200078e00ff */
[----:B------:R-:W-:Y:S01]  /*11780*/  IADD3 R78, P5, PT, R167, R78, RZ ;  /* 0x0000004ea74e7210 */ /* 0x000fe20007fbe0ff */
[----:B------:R-:W-:Y:S02]  /*11790*/  IMAD R172, R48, R172, RZ ;  /* 0x000000ac30ac7224 */ /* 0x000fe400078e02ff */
[----:B------:R-:W-:Y:S01]  /*117a0*/  IMAD.X R69, R43, 0x1, R27, P4 ;  /* 0x000000012b457824 */ /* 0x000fe200020e061b */
[----:B------:R-:W-:Y:S02]  /*117b0*/  IADD3 R48, P4, PT, R0, R10, RZ ;  /* 0x0000000a00307210 */ /* 0x000fe40007f9e0ff */
[----:B------:R-:W-:Y:S01]  /*117c0*/  LOP3.LUT R43, R192, 0x1, RZ, 0xc0, !PT ;  /* 0x00000001c02b7812 */ /* 0x000fe200078ec0ff */
[----:B------:R-:W-:Y:S01]  /*117d0*/  IMAD.WIDE.U32 R110, R165, R79, R110 ;  /* 0x0000004fa56e7225 */ /* 0x000fe200078e006e */
[----:B------:R-:W-:-:S03]  /*117e0*/  LOP3.LUT R192, R38, R53, R237, 0x96, !PT ;  /* 0x0000003526c07212 */ /* 0x000fc600078e96ed */
[----:B------:R-:W-:Y:S02]  /*117f0*/  IMAD.X R79, R169, 0x1, R52, P5 ;  /* 0x00000001a94f7824 */ /* 0x000fe400028e0634 */
[----:B------:R-:W-:Y:S02]  /*11800*/  IMAD.SHL.U32 R127, R6, 0x2, RZ ;  /* 0x00000002067f7824 */ /* 0x000fe400078e00ff */
[----:B------:R-:W-:Y:S01]  /*11810*/  IMAD.X R49, R250, 0x1, R161, P4 ;  /* 0x00000001fa317824 */ /* 0x000fe200020e06a1 */
[----:B------:R-:W-:Y:S01]  /*11820*/  IADD3 R40, P4, PT, R151, R38, RZ ;  /* 0x0000002697287210 */ /* 0x000fe20007f9e0ff */
[----:B------:R-:W-:Y:S01]  /*11830*/  IMAD.SHL.U32 R184, R38, 0x2, RZ ;  /* 0x0000000226b87824 */ /* 0x000fe200078e00ff */
[----:B------:R-:W-:Y:S02]  /*11840*/  LOP3.LUT R174, R174, 0x1, RZ, 0xc0, !PT ;  /* 0x00000001aeae7812 */ /* 0x000fe400078ec0ff */
[----:B------:R-:W-:-:S03]  /*11850*/  LOP3.LUT R127, R127, 0xfffffffe, RZ, 0xc0, !PT ;  /* 0xfffffffe7f7f7812 */ /* 0x000fc600078ec0ff */
[----:B------:R-:W-:Y:S02]  /*11860*/  IMAD R174, R174, R13, RZ ;  /* 0x0000000daeae7224 */ /* 0x000fe400078e02ff */
[C---:B------:R-:W-:Y:S02]  /*11870*/  IMAD.SHL.U32 R173, R4.reuse, 0x2, RZ ;  /* 0x0000000204ad7824 */ /* 0x040fe400078e00ff */
[----:B------:R-:W-:Y:S01]  /*11880*/  IMAD.IADD R57, R57, 0x1, R174 ;  /* 0x0000000139397824 */ /* 0x000fe200078e02ae */
[----:B------:R-:W-:Y:S02]  /*11890*/  SHF.L.U64.HI R174, R4, 0x1, R102 ;  /* 0x0000000104ae7819 */ /* 0x000fe40000010266 */
[----:B------:R-:W-:Y:S02]  /*118a0*/  LOP3.LUT R198, R198, 0x1, RZ, 0xc0, !PT ;  /* 0x00000001c6c67812 */ /* 0x000fe400078ec0ff */
[----:B------:R-:W-:-:S03]  /*118b0*/  LOP3.LUT R181, R57, R222, RZ, 0x3c, !PT ;  /* 0x000000de39b57212 */ /* 0x000fc600078e3cff */
[----:B------:R-:W-:Y:S01]  /*118c0*/  IMAD R198, R176, R198, R113 ;  /* 0x000000c6b0c67224 */ /* 0x000fe200078e0271 */
[----:B------:R-:W-:Y:S01]  /*118d0*/  LOP3.LUT R183, R183, 0x1, RZ, 0xc0, !PT ;  /* 0x00000001b7b77812 */ /* 0x000fe200078ec0ff */
[----:B------:R-:W-:-:S03]  /*118e0*/  IMAD.SHL.U32 R182, R112, 0x2, RZ ;  /* 0x0000000270b67824 */ /* 0x000fc600078e00ff */
[----:B------:R-:W-:Y:S02]  /*118f0*/  SHF.L.U64.HI R113, R112, 0x1, R198 ;  /* 0x0000000170717819 */ /* 0x000fe400000102c6 */
[----:B------:R-:W-:Y:S01]  /*11900*/  IADD3 R112, P2, PT, R181, R112, RZ ;  /* 0x00000070b5707210 */ /* 0x000fe20007f5e0ff */
[----:B------:R-:W-:Y:S01]  /*11910*/  IMAD R19, R19, R9, RZ ;  /* 0x0000000913137224 */ /* 0x000fe200078e02ff */
[----:B------:R-:W-:Y:S02]  /*11920*/  LOP3.LUT R45, R45, 0x1, RZ, 0xc0, !PT ;  /* 0x000000012d2d7812 */ /* 0x000fe400078ec0ff */
[----:B------:R-:W-:Y:S02]  /*11930*/  LOP3.LUT R9, R74, R83, RZ, 0x3c, !PT ;  /* 0x000000534a097212 */ /* 0x000fe400078e3cff */
[----:B------:R-:W-:Y:S01]  /*11940*/  LOP3.LUT R103, R29, R103, RZ, 0x3c, !PT ;  /* 0x000000671d677212 */ /* 0x000fe200078e3cff */
[----:B------:R-:W-:Y:S01]  /*11950*/  IMAD R45, R45, R123, RZ ;  /* 0x0000007b2d2d7224 */ /* 0x000fe200078e02ff */
[----:B----4-:R-:W-:-:S02]  /*11960*/  LOP3.LUT R75, R39, R36, R162, 0x96, !PT ;  /* 0x00000024274b7212 */ /* 0x010fc400078e96a2 */
[----:B------:R-:W-:Y:S02]  /*11970*/  IADD3 R162, P6, PT, R107, R8, RZ ;  /* 0x000000086ba27210 */ /* 0x000fe40007fde0ff */
[----:B------:R-:W-:Y:S02]  /*11980*/  LOP3.LUT R36, R27, R95, RZ, 0x3c, !PT ;  /* 0x0000005f1b247212 */ /* 0x000fe400078e3cff */
[----:B------:R-:W-:Y:S01]  /*11990*/  SHF.L.U64.HI R95, R38, 0x1, R39 ;  /* 0x00000001265f7819 */ /* 0x000fe20000010227 */
[----:B------:R-:W-:Y:S01]  /*119a0*/  IMAD.X R163, R185, 0x1, R90, P6 ;  /* 0x00000001b9a37824 */ /* 0x000fe200030e065a */
[----:B------:R-:W-:Y:S01]  /*119b0*/  IADD3 R52, P6, PT, R215, R6, RZ ;  /* 0x00000006d7347210 */ /* 0x000fe20007fde0ff */
[----:B------:R-:W-:Y:S01]  /*119c0*/  IMAD R38, R43, R51, RZ ;  /* 0x000000332b267224 */ /* 0x000fe200078e02ff */
[----:B------:R-:W-:-:S03]  /*119d0*/  LOP3.LUT R43, R31, 0xfffffffe, RZ, 0xc0, !PT ;  /* 0xfffffffe1f2b7812 */ /* 0x000fc600078ec0ff */
[----:B------:R-:W-:Y:S02]  /*119e0*/  IMAD.X R53, R227, 0x1, R180, P6 ;  /* 0x00000001e3357824 */ /* 0x000fe400030e06b4 */
[----:B------:R-:W-:Y:S02]  /*119f0*/  IMAD.IADD R31, R33, 0x1, R38 ;  /* 0x00000001211f7824 */ /* 0x000fe400078e0226 */
[----:B------:R-:W-:-:S03]  /*11a00*/  IMAD.WIDE.U32 R52, R215, R127, R52 ;  /* 0x0000007fd7347225 */ /* 0x000fc600078e0034 */
[----:B------:R-:W-:-:S04]  /*11a10*/  LOP3.LUT R127, R31, R205, RZ, 0x3c, !PT ;  /* 0x000000cd1f7f7212 */ /* 0x000fc800078e3cff */
[----:B------:R-:W-:Y:S02]  /*11a20*/  IADD3 R130, P6, PT, R127, R4, RZ ;  /* 0x000000047f827210 */ /* 0x000fe40007fde0ff */
[----:B------:R-:W-:Y:S01]  /*11a30*/  LOP3.LUT R4, R35, 0xfffffffe, RZ, 0xc0, !PT ;  /* 0xfffffffe23047812 */ /* 0x000fe200078ec0ff */
[----:B------:R-:W-:Y:S02]  /*11a40*/  IMAD.SHL.U32 R33, R8, 0x2, RZ ;  /* 0x0000000208217824 */ /* 0x000fe400078e00ff */
[----:B------:R-:W-:-:S04]  /*11a50*/  IMAD.WIDE.U32 R146, R43, R123, R146 ;  /* 0x0000007b2b927225 */ /* 0x000fc800078e0092 */
[----:B------:R-:W-:Y:S01]  /*11a60*/  IMAD.WIDE.U32 R78, R167, R4, R78 ;  /* 0x00000004a74e7225 */ /* 0x000fe200078e004e */
[----:B------:R-:W-:-:S03]  /*11a70*/  LOP3.LUT R4, R21, 0xfffffffe, RZ, 0xc0, !PT ;  /* 0xfffffffe15047812 */ /* 0x000fc600078ec0ff */
[----:B------:R-:W-:Y:S01]  /*11a80*/  IMAD.X R43, R63, 0x1, R133, P1 ;  /* 0x000000013f2b7824 */ /* 0x000fe200008e0685 */
[----:B------:R-:W-:Y:S01]  /*11a90*/  LOP3.LUT R33, R33, 0xfffffffe, RZ, 0xc0, !PT ;  /* 0xfffffffe21217812 */ /* 0x000fe200078ec0ff */
[----:B------:R-:W-:Y:S01]  /*11aa0*/  IMAD.WIDE.U32 R42, R144, R4, R42 ;  /* 0x00000004902a7225 */ /* 0x000fe200078e002a */
[----:B------:R-:W-:Y:S02]  /*11ab0*/  SHF.L.U64.HI R4, R6, 0x1, R180 ;  /* 0x0000000106047819 */ /* 0x000fe400000102b4 */
[----:B------:R-:W-:Y:S01]  /*11ac0*/  SHF.L.W.U32.HI R35, R41, 0x1, R36 ;  /* 0x0000000129237819 */ /* 0x000fe20000010e24 */
[----:B------:R-:W-:Y:S01]  /*11ad0*/  IMAD.WIDE.U32 R162, R107, R33, R162 ;  /* 0x000000216ba27225 */ /* 0x000fe200078e00a2 */
[----:B------:R-:W-:Y:S02]  /*11ae0*/  SHF.L.W.U32.HI R36, R36, 0x1, R41 ;  /* 0x0000000124247819 */ /* 0x000fe40000010e29 */
[----:B------:R-:W-:Y:S02]  /*11af0*/  LOP3.LUT R41, R23, 0xfffffffe, RZ, 0xc0, !PT ;  /* 0xfffffffe17297812 */ /* 0x000fe400078ec0ff */
[----:B------:R-:W-:-:S02]  /*11b00*/  LOP3.LUT R33, R4, 0x1, RZ, 0xc0, !PT ;  /* 0x0000000104217812 */ /* 0x000fc400078ec0ff */
[----:B------:R-:W-:Y:S01]  /*11b10*/  LOP3.LUT R4, R56, R60, RZ, 0x3c, !PT ;  /* 0x0000003c38047212 */ /* 0x000fe200078e3cff */
[-C--:B------:R-:W-:Y:S02]  /*11b20*/  IMAD R23, R183, R101.reuse, RZ ;  /* 0x00000065b7177224 */ /* 0x080fe400078e02ff */
[----:B------:R-:W-:Y:S01]  /*11b30*/  IMAD.WIDE.U32 R114, R41, R101, R114 ;  /* 0x0000006529727225 */ /* 0x000fe200078e0072 */
[----:B------:R-:W-:-:S03]  /*11b40*/  LOP3.LUT R101, R113, 0x1, RZ, 0xc0, !PT ;  /* 0x0000000171657812 */ /* 0x000fc600078ec0ff */
[----:B------:R-:W-:Y:S02]  /*11b50*/  IMAD.X R113, R4, 0x1, R198, P2 ;  /* 0x0000000104717824 */ /* 0x000fe400010e06c6 */
[----:B------:R-:W-:Y:S02]  /*11b60*/  IMAD.SHL.U32 R4, R10, 0x2, RZ ;  /* 0x000000020a047824 */ /* 0x000fe400078e00ff */
[----:B------:R-:W-:-:S03]  /*11b70*/  IMAD R237, R215, R33, R53 ;  /* 0x00000021d7ed7224 */ /* 0x000fc600078e0235 */
[----:B------:R-:W-:Y:S02]  /*11b80*/  LOP3.LUT R33, R4, 0xfffffffe, RZ, 0xc0, !PT ;  /* 0xfffffffe04217812 */ /* 0x000fe400078ec0ff */
[----:B------:R-:W-:Y:S02]  /*11b90*/  SHF.L.W.U32.HI R83, R9, 0x1, R103 ;  /* 0x0000000109537819 */ /* 0x000fe40000010e67 */
[----:B------:R-:W-:Y:S01]  /*11ba0*/  SHF.L.W.U32.HI R38, R75, 0x10, R192 ;  /* 0x000000104b267819 */ /* 0x000fe20000010ec0 */
[----:B------:R-:W-:Y:S01]  /*11bb0*/  IMAD.WIDE.U32 R48, R0, R33, R48 ;  /* 0x0000002100307225 */ /* 0x000fe200078e0030 */
[----:B------:R-:W-:Y:S02]  /*11bc0*/  SHF.L.W.U32.HI R123, R192, 0x10, R75 ;  /* 0x00000010c07b7819 */ /* 0x000fe40000010e4b */
[----:B------:R-:W-:Y:S01]  /*11bd0*/  LOP3.LUT R6, R237, R6, R176, 0x96, !PT ;  /* 0x00000006ed067212 */ /* 0x000fe200078e96b0 */
[----:B------:R-:W-:Y:S01]  /*11be0*/  IMAD.IADD R192, R85, 0x1, R131 ;  /* 0x0000000155c07824 */ /* 0x000fe200078e0283 */
[----:B------:R-:W-:Y:S01]  /*11bf0*/  SHF.L.W.U32.HI R103, R103, 0x1, R9 ;  /* 0x0000000167677819 */ /* 0x000fe20000010e09 */
[C---:B------:R-:W-:Y:S01]  /*11c00*/  IMAD.SHL.U32 R9, R128.reuse, 0x2, RZ ;  /* 0x0000000280097824 */ /* 0x040fe200078e00ff */
[----:B------:R-:W-:-:S02]  /*11c10*/  SHF.L.U64.HI R189, R128, 0x1, R129 ;  /* 0x0000000180bd7819 */ /* 0x000fc40000010281 */
[----:B------:R-:W-:Y:S01]  /*11c20*/  IADD3 R128, P3, PT, R139, R128, RZ ;  /* 0x000000808b807210 */ /* 0x000fe20007f7e0ff */
[----:B------:R0:W-:Y:S01]  /*11c30*/  STL [R1+0x418], R215 ;  /* 0x000418d701007387 */ /* 0x0001e20000100800 */
[----:B------:R-:W-:Y:S02]  /*11c40*/  LOP3.LUT R4, R32, R82, RZ, 0x3c, !PT ;  /* 0x0000005220047212 */ /* 0x000fe400078e3cff */
[----:B------:R-:W-:Y:S01]  /*11c50*/  LOP3.LUT R187, R192, R187, RZ, 0x3c, !PT ;  /* 0x000000bbc0bb7212 */ /* 0x000fe200078e3cff */
[----:B------:R1:W-:Y:S01]  /*11c60*/  STL [R1+0x4cc], R6 ;  /* 0x0004cc0601007387 */ /* 0x0003e20000100800 */
[----:B------:R-:W-:Y:S01]  /*11c70*/  SHF.L.U64.HI R53, R8, 0x1, R90 ;  /* 0x0000000108357819 */ /* 0x000fe2000001025a */
[----:B------:R-:W-:Y:S01]  /*11c80*/  IMAD.X R129, R138, 0x1, R129, P3 ;  /* 0x000000018a817824 */ /* 0x000fe200018e0681 */
[----:B------:R-:W-:Y:S02]  /*11c90*/  LOP3.LUT R9, R9, 0xfffffffe, RZ, 0xc0, !PT ;  /* 0xfffffffe09097812 */ /* 0x000fe400078ec0ff */
[----:B0-----:R-:W-:-:S02]  /*11ca0*/  LOP3.LUT R215, R48, R161, R157, 0x96, !PT ;  /* 0x000000a130d77212 */ /* 0x001fc400078e969d */
[----:B------:R-:W-:Y:S02]  /*11cb0*/  SHF.L.U64.HI R161, R10, 0x1, R161 ;  /* 0x000000010aa17819 */ /* 0x000fe400000102a1 */
[----:B-1----:R-:W-:Y:S01]  /*11cc0*/  LOP3.LUT R6, R84, R117, RZ, 0x3c, !PT ;  /* 0x0000007554067212 */ /* 0x002fe200078e3cff */
[----:B------:R-:W-:Y:S01]  /*11cd0*/  IMAD.X R131, R4, 0x1, R102, P6 ;  /* 0x0000000104837824 */ /* 0x000fe200030e0666 */
[----:B------:R-:W-:Y:S02]  /*11ce0*/  LOP3.LUT R53, R53, 0x1, RZ, 0xc0, !PT ;  /* 0x0000000135357812 */ /* 0x000fe400078ec0ff */
[----:B------:R-:W-:Y:S02]  /*11cf0*/  SHF.L.W.U32.HI R243, R187, 0x8, R6 ;  /* 0x00000008bbf37819 */ /* 0x000fe40000010e06 */
[----:B------:R-:W-:Y:S01]  /*11d00*/  SHF.L.W.U32.HI R4, R6, 0x8, R187 ;  /* 0x0000000806047819 */ /* 0x000fe20000010ebb */
[----:B------:R-:W-:Y:S01]  /*11d10*/  IMAD.WIDE.U32 R128, R139, R9, R128 ;  /* 0x000000098b807225 */ /* 0x000fe200078e0080 */
[----:B------:R-:W-:-:S02]  /*11d20*/  LOP3.LUT R6, R153, 0x1, RZ, 0xc0, !PT ;  /* 0x0000000199067812 */ /* 0x000fc400078ec0ff */
[----:B------:R-:W-:Y:S01]  /*11d30*/  LOP3.LUT R85, R161, 0x1, RZ, 0xc0, !PT ;  /* 0x00000001a1557812 */ /* 0x000fe200078ec0ff */
[----:B------:R-:W-:Y:S01]  /*11d40*/  IMAD.IADD R9, R147, 0x1, R45 ;  /* 0x0000000193097824 */ /* 0x000fe200078e022d */
[----:B------:R-:W-:Y:S01]  /*11d50*/  LOP3.LUT R204, R204, 0x1, RZ, 0xc0, !PT ;  /* 0x00000001cccc7812 */ /* 0x000fe200078ec0ff */
[----:B------:R-:W-:Y:S01]  /*11d60*/  IMAD R53, R107, R53, R163 ;  /* 0x000000356b357224 */ /* 0x000fe200078e02a3 */
[----:B------:R-:W-:Y:S01]  /*11d70*/  LOP3.LUT R33, R155, 0xfffffffe, RZ, 0xc0, !PT ;  /* 0xfffffffe9b217812 */ /* 0x000fe200078ec0ff */
[----:B------:R-:W-:Y:S01]  /*11d80*/  IMAD R155, R6, R175, RZ ;  /* 0x000000af069b7224 */ /* 0x000fe200078e02ff */
[----:B------:R-:W-:Y:S01]  /*11d90*/  LOP3.LUT R182, R182, 0xfffffffe, RZ, 0xc0, !PT ;  /* 0xfffffffeb6b67812 */ /* 0x000fe200078ec0ff */
[----:B------:R-:W-:Y:S01]  /*11da0*/  IMAD R85, R0, R85, R49 ;  /* 0x0000005500557224 */ /* 0x000fe200078e0231 */
[----:B------:R-:W-:Y:S01]  /*11db0*/  LOP3.LUT R6, R5, 0xfffffffe, RZ, 0xc0, !PT ;  /* 0xfffffffe05067812 */ /* 0x000fe200078ec0ff */
[----:B------:R-:W-:Y:S01]  /*11dc0*/  IMAD.IADD R5, R159, 0x1, R19 ;  /* 0x000000019f057824 */ /* 0x000fe200078e0213 */
[----:B------:R-:W-:Y:S01]  /*11dd0*/  LOP3.LUT R132, R146, R132, RZ, 0x3c, !PT ;  /* 0x0000008492847212 */ /* 0x000fe200078e3cff */
[----:B------:R-:W-:Y:S01]  /*11de0*/  IMAD R19, R165, R204, R111 ;  /* 0x000000cca5137224 */ /* 0x000fe200078e026f */
[----:B------:R-:W-:-:S02]  /*11df0*/  LOP3.LUT R214, R9, R214, RZ, 0x3c, !PT ;  /* 0x000000d609d67212 */ /* 0x000fc400078e3cff */
[----:B------:R-:W-:Y:S01]  /*11e00*/  LOP3.LUT R111, R53, R8, R213, 0x96, !PT ;  /* 0x00000008356f7212 */ /* 0x000fe200078e96d5 */
[----:B------:R-:W-:Y:S01]  /*11e10*/  IMAD.WIDE.U32 R112, R182, R181, R112 ;  /* 0x000000b5b6707225 */ /* 0x000fe200078e0070 */
[----:B------:R-:W-:Y:S02]  /*11e20*/  LOP3.LUT R213, R85, R10, R142, 0x96, !PT ;  /* 0x0000000a55d57212 */ /* 0x000fe400078e968e */
[----:B------:R-:W-:Y:S02]  /*11e30*/  SHF.L.W.U32.HI R10, R214, 0x8, R132 ;  /* 0x00000008d60a7819 */ /* 0x000fe40000010e84 */
[----:B------:R-:W-:Y:S01]  /*11e40*/  LOP3.LUT R13, R112, R13, RZ, 0x3c, !PT ;  /* 0x0000000d700d7212 */ /* 0x000fe200078e3cff */
[----:B------:R0:W-:Y:S04]  /*11e50*/  STL [R1+0xe54], R112 ;  /* 0x000e547001007387 */ /* 0x0001e80000100800 */
[----:B------:R1:W-:Y:S04]  /*11e60*/  STL [R1+0x4dc], R10 ;  /* 0x0004dc0a01007387 */ /* 0x0003e80000100800 */
[----:B0-----:R-:W4:Y:S01]  /*11e70*/  LDL.LU R112, [R1+0x4dc] ;  /* 0x0004dc0001707983 */ /* 0x001f220000300800 */
[----:B------:R-:W-:Y:S01]  /*11e80*/  LOP3.LUT R143, R143, 0x1, RZ, 0xc0, !PT ;  /* 0x000000018f8f7812 */ /* 0x000fe200078ec0ff */
[C---:B------:R-:W-:Y:S01]  /*11e90*/  IMAD.SHL.U32 R21, R44.reuse, 0x2, RZ ;  /* 0x000000022c157824 */ /* 0x040fe200078e00ff */
[----:B------:R-:W-:-:S02]  /*11ea0*/  SHF.L.U64.HI R133, R44, 0x1, R11 ;  /* 0x000000012c857819 */ /* 0x000fc4000001020b */
[----:B------:R-:W-:Y:S02]  /*11eb0*/  LOP3.LUT R90, R162, R90, R224, 0x96, !PT ;  /* 0x0000005aa25a7212 */ /* 0x000fe400078e96e0 */
[----:B------:R-:W-:Y:S01]  /*11ec0*/  LOP3.LUT R200, R200, 0x1, RZ, 0xc0, !PT ;  /* 0x00000001c8c87812 */ /* 0x000fe200078ec0ff */
[-C--:B------:R-:W-:Y:S01]  /*11ed0*/  IMAD R143, R143, R7.reuse, RZ ;  /* 0x000000078f8f7224 */ /* 0x080fe200078e02ff */
[----:B------:R-:W-:Y:S01]  /*11ee0*/  IADD3 R44, P1, PT, R103, R44, RZ ;  /* 0x0000002c672c7210 */ /* 0x000fe20007f3e0ff */
[----:B------:R-:W-:Y:S01]  /*11ef0*/  IMAD.WIDE.U32 R68, R6, R7, R68 ;  /* 0x0000000706447225 */ /* 0x000fe200078e0044 */
[----:B-1----:R-:W-:-:S03]  /*11f00*/  SHF.L.W.U32.HI R10, R111, 0x10, R90 ;  /* 0x000000106f0a7819 */ /* 0x002fc60000010e5a */
[----:B------:R-:W-:Y:S01]  /*11f10*/  IMAD.IADD R7, R105, 0x1, R172 ;  /* 0x0000000169077824 */ /* 0x000fe200078e02ac */
[----:B------:R-:W-:Y:S01]  /*11f20*/  SHF.L.W.U32.HI R105, R90, 0x10, R111 ;  /* 0x000000105a697819 */ /* 0x000fe20000010e6f */
[----:B------:R-:W-:Y:S02]  /*11f30*/  IMAD R90, R200, R144, RZ ;  /* 0x00000090c85a7224 */ /* 0x000fe400078e02ff */
[----:B------:R-:W-:Y:S02]  /*11f40*/  IMAD.X R45, R83, 0x1, R11, P1 ;  /* 0x00000001532d7824 */ /* 0x000fe400008e060b */
[----:B------:R-:W-:Y:S02]  /*11f50*/  IMAD.IADD R11, R115, 0x1, R23 ;  /* 0x00000001730b7824 */ /* 0x000fe400078e0217 */
[----:B------:R-:W-:Y:S01]  /*11f60*/  IMAD.IADD R90, R43, 0x1, R90 ;  /* 0x000000012b5a7824 */ /* 0x000fe200078e025a */
[----:B------:R-:W-:Y:S01]  /*11f70*/  LOP3.LUT R207, R207, 0x1, RZ, 0xc0, !PT ;  /* 0x00000001cfcf7812 */ /* 0x000fe200078ec0ff */
[----:B------:R-:W-:Y:S01]  /*11f80*/  IMAD.SHL.U32 R153, R58, 0x2, RZ ;  /* 0x000000023a997824 */ /* 0x000fe200078e00ff */
[----:B------:R-:W-:Y:S01]  /*11f90*/  LOP3.LUT R184, R184, 0xfffffffe, RZ, 0xc0, !PT ;  /* 0xfffffffeb8b87812 */ /* 0x000fe200078ec0ff */
[----:B------:R-:W-:Y:S01]  /*11fa0*/  IMAD.X R41, R219, 0x1, R39, P4 ;  /* 0x00000001db297824 */ /* 0x000fe200020e0627 */
[----:B------:R-:W-:-:S02]  /*11fb0*/  LOP3.LUT R12, R114, R12, RZ, 0x3c, !PT ;  /* 0x0000000c720c7212 */ /* 0x000fc400078e3cff */
[----:B------:R-:W-:Y:S02]  /*11fc0*/  LOP3.LUT R210, R11, R210, RZ, 0x3c, !PT ;  /* 0x000000d20bd27212 */ /* 0x000fe400078e3cff */
[----:B------:R-:W-:Y:S01]  /*11fd0*/  LOP3.LUT R95, R95, 0x1, RZ, 0xc0, !PT ;  /* 0x000000015f5f7812 */ /* 0x000fe200078ec0ff */
[----:B------:R0:W-:Y:S01]  /*11fe0*/  STL [R1+0x740], R227 ;  /* 0x000740e301007387 */ /* 0x0001e20000100800 */
[----:B------:R-:W-:Y:S01]  /*11ff0*/  LOP3.LUT R43, R90, R38, RZ, 0x3c, !PT ;  /* 0x000000265a2b7212 */ /* 0x000fe200078e3cff */
[----:B------:R-:W-:Y:S01]  /*12000*/  IMAD R117, R125, R207, R119 ;  /* 0x000000cf7d757224 */ /* 0x000fe200078e0277 */
[----:B------:R-:W-:Y:S01]  /*12010*/  SHF.L.W.U32.HI R187, R210, 0x8, R12 ;  /* 0x00000008d2bb7819 */ /* 0x000fe20000010e0c */
[----:B------:R-:W-:Y:S01]  /*12020*/  IMAD.WIDE.U32 R40, R151, R184, R40 ;  /* 0x000000b897287225 */ /* 0x000fe200078e0028 */
[----:B------:R-:W-:Y:S02]  /*12030*/  SHF.L.W.U32.HI R224, R12, 0x8, R210 ;  /* 0x000000080ce07819 */ /* 0x000fe40000010ed2 */
[----:B------:R-:W-:Y:S01]  /*12040*/  SHF.L.U64.HI R119, R58, 0x1, R59 ;  /* 0x000000013a777819 */ /* 0x000fe2000001023b */
[----:B------:R-:W-:Y:S01]  /*12050*/  IMAD R12, R95, R151, RZ ;  /* 0x000000975f0c7224 */ /* 0x000fe200078e02ff */
[----:B------:R-:W-:-:S02]  /*12060*/  SHF.L.U64.HI R163, R152, 0x1, R94 ;  /* 0x0000000198a37819 */ /* 0x000fc4000001025e */
[----:B0-----:R-:W-:Y:S01]  /*12070*/  SHF.L.W.U32.HI R227, R132, 0x8, R214 ;  /* 0x0000000884e37819 */ /* 0x001fe20000010ed6 */
[----:B------:R-:W-:Y:S01]  /*12080*/  IMAD.SHL.U32 R132, R152, 0x2, RZ ;  /* 0x0000000298847824 */ /* 0x000fe200078e00ff */
[----:B------:R-:W-:Y:S01]  /*12090*/  LOP3.LUT R115, R153, 0xfffffffe, RZ, 0xc0, !PT ;  /* 0xfffffffe99737812 */ /* 0x000fe200078ec0ff */
[----:B------:R-:W-:Y:S01]  /*120a0*/  IMAD.WIDE.U32 R86, R33, R175, R86 ;  /* 0x000000af21567225 */ /* 0x000fe200078e0056 */
[----:B------:R-:W-:Y:S02]  /*120b0*/  IADD3 R58, P4, PT, R123, R58, RZ ;  /* 0x0000003a7b3a7210 */ /* 0x000fe40007f9e0ff */
[----:B------:R-:W-:Y:S02]  /*120c0*/  LOP3.LUT R174, R174, 0x1, RZ, 0xc0, !PT ;  /* 0x00000001aeae7812 */ /* 0x000fe400078ec0ff */
[----:B------:R-:W-:Y:S01]  /*120d0*/  LOP3.LUT R173, R173, 0xfffffffe, RZ, 0xc0, !PT ;  /* 0xfffffffeadad7812 */ /* 0x000fe200078ec0ff */
[----:B------:R-:W-:Y:S01]  /*120e0*/  IMAD.SHL.U32 R27, R80, 0x2, RZ ;  /* 0x00000002501b7824 */ /* 0x000fe200078e00ff */
[----:B------:R-:W-:Y:S01]  /*120f0*/  IADD3 R152, P6, PT, R43, R152, RZ ;  /* 0x000000982b987210 */ /* 0x000fe20007fde0ff */
[----:B------:R-:W-:Y:S01]  /*12100*/  IMAD.SHL.U32 R157, R100, 0x2, RZ ;  /* 0x00000002649d7824 */ /* 0x000fe200078e00ff */
[----:B------:R-:W-:Y:S01]  /*12110*/  LOP3.LUT R153, R42, R123, RZ, 0x3c, !PT ;  /* 0x0000007b2a997212 */ /* 0x000fe200078e3cff */
[----:B------:R-:W-:Y:S01]  /*12120*/  IMAD.IADD R12, R41, 0x1, R12 ;  /* 0x00000001290c7824 */ /* 0x000fe200078e020c */
[----:B------:R-:W-:Y:S01]  /*12130*/  SHF.L.U64.HI R196, R80, 0x1, R81 ;  /* 0x0000000150c47819 */ /* 0x000fe20000010251 */
[----:B------:R-:W-:Y:S01]  /*12140*/  IMAD.X R59, R38, 0x1, R59, P4 ;  /* 0x00000001263b7824 */ /* 0x000fe200020e063b */
[----:B------:R-:W-:Y:S01]  /*12150*/  SHF.L.U64.HI R159, R100, 0x1, R16 ;  /* 0x00000001649f7819 */ /* 0x000fe20000010210 */
[----:B------:R-:W-:Y:S01]  /*12160*/  IMAD.X R153, R153, 0x1, R94, P6 ;  /* 0x0000000199997824 */ /* 0x000fe200030e065e */
[----:B------:R-:W-:Y:S01]  /*12170*/  IADD3 R94, P4, PT, R4, R18, RZ ;  /* 0x00000012045e7210 */ /* 0x000fe20007f9e0ff */
[----:B------:R-:W-:Y:S01]  /*12180*/  IMAD R101, R101, R181, RZ ;  /* 0x000000b565657224 */ /* 0x000fe200078e02ff */
[----:B------:R-:W-:-:S02]  /*12190*/  LOP3.LUT R161, R12, R245, RZ, 0x3c, !PT ;  /* 0x000000f50ca17212 */ /* 0x000fc400078e3cff */
[----:B------:R-:W-:Y:S01]  /*121a0*/  LOP3.LUT R189, R189, 0x1, RZ, 0xc0, !PT ;  /* 0x00000001bdbd7812 */ /* 0x000fe200078ec0ff */
[----:B------:R-:W-:Y:S01]  /*121b0*/  IMAD.X R95, R243, 0x1, R197, P4 ;  /* 0x00000001f35f7824 */ /* 0x000fe200020e06c5 */
[----:B------:R-:W-:Y:S01]  /*121c0*/  LOP3.LUT R204, R86, R14, RZ, 0x3c, !PT ;  /* 0x0000000e56cc7212 */ /* 0x000fe200078e3cff */
[----:B------:R-:W-:Y:S01]  /*121d0*/  IMAD.IADD R14, R69, 0x1, R143 ;  /* 0x00000001450e7824 */ /* 0x000fe200078e028f */
[----:B------:R-:W-:Y:S02]  /*121e0*/  IADD3 R80, P5, PT, R121, R80, RZ ;  /* 0x0000005079507210 */ /* 0x000fe40007fbe0ff */
[----:B------:R-:W-:Y:S02]  /*121f0*/  LOP3.LUT R6, R158, R171, RZ, 0x3c, !PT ;  /* 0x000000ab9e067212 */ /* 0x000fe400078e3cff */
[----:B------:R-:W-:Y:S02]  /*12200*/  LOP3.LUT R191, R5, R191, RZ, 0x3c, !PT ;  /* 0x000000bf05bf7212 */ /* 0x000fe400078e3cff */
[----:B------:R-:W-:-:S02]  /*12210*/  LOP3.LUT R66, R110, R66, RZ, 0x3c, !PT ;  /* 0x000000426e427212 */ /* 0x000fc400078e3cff */
[----:B------:R-:W-:Y:S02]  /*12220*/  LOP3.LUT R201, R19, R201, RZ, 0x3c, !PT ;  /* 0x000000c913c97212 */ /* 0x000fe400078e3cff */
[----:B------:R-:W-:Y:S02]  /*12230*/  LOP3.LUT R75, R52, R180, R177, 0x96, !PT ;  /* 0x000000b4344b7212 */ /* 0x000fe400078e96b1 */
[----:B------:R-:W-:Y:S02]  /*12240*/  LOP3.LUT R102, R118, R91, RZ, 0x3c, !PT ;  /* 0x0000005b76667212 */ /* 0x000fe400078e3cff */
[----:B------:R-:W-:Y:S02]  /*12250*/  LOP3.LUT R190, R117, R190, RZ, 0x3c, !PT ;  /* 0x000000be75be7212 */ /* 0x000fe400078e3cff */
[----:B------:R-:W-:Y:S01]  /*12260*/  LOP3.LUT R21, R21, 0xfffffffe, RZ, 0xc0, !PT ;  /* 0xfffffffe15157812 */ /* 0x000fe200078ec0ff */
[----:B------:R-:W-:Y:S01]  /*12270*/  IMAD.SHL.U32 R147, R50, 0x2, RZ ;  /* 0x0000000232937824 */ /* 0x000fe200078e00ff */
[----:B------:R-:W-:-:S02]  /*12280*/  IADD3 R100, P4, PT, R161, R100, RZ ;  /* 0x00000064a1647210 */ /* 0x000fc40007f9e0ff */
[----:B------:R-:W-:Y:S02]  /*12290*/  LOP3.LUT R8, R104, R156, RZ, 0x3c, !PT ;  /* 0x0000009c68087212 */ /* 0x000fe400078e3cff */
[----:B------:R-:W-:Y:S01]  /*122a0*/  SHF.L.U64.HI R207, R18, 0x1, R197 ;  /* 0x0000000112cf7819 */ /* 0x000fe200000102c5 */
[----:B------:R-:W-:Y:S01]  /*122b0*/  IMAD.SHL.U32 R176, R70, 0x2, RZ ;  /* 0x0000000246b07824 */ /* 0x000fe200078e00ff */
[----:B------:R-:W-:Y:S01]  /*122c0*/  LOP3.LUT R69, R40, R149, RZ, 0x3c, !PT ;  /* 0x0000009528457212 */ /* 0x000fe200078e3cff */
[-C--:B------:R-:W-:Y:S01]  /*122d0*/  IMAD R142, R174, R127.reuse, RZ ;  /* 0x0000007fae8e7224 */ /* 0x080fe200078e02ff */
[----:B------:R-:W-:Y:S01]  /*122e0*/  LOP3.LUT R41, R163, 0x1, RZ, 0xc0, !PT ;  /* 0x00000001a3297812 */ /* 0x000fe200078ec0ff */
[----:B------:R-:W-:Y:S01]  /*122f0*/  IMAD.WIDE.U32 R130, R173, R127, R130 ;  /* 0x0000007fad827225 */ /* 0x000fe200078e0082 */
[----:B------:R-:W-:Y:S02]  /*12300*/  LOP3.LUT R132, R132, 0xfffffffe, RZ, 0xc0, !PT ;  /* 0xfffffffe84847812 */ /* 0x000fe400078ec0ff */
[----:B------:R-:W-:Y:S01]  /*12310*/  LOP3.LUT R202, R202, 0x1, RZ, 0xc0, !PT ;  /* 0x00000001caca7812 */ /* 0x000fe200078ec0ff */
[----:B------:R-:W-:Y:S01]  /*12320*/  IMAD.MOV.U32 R180, RZ, RZ, R240 ;  /* 0x000000ffffb47224 */ /* 0x000fe200078e00f0 */
[----:B------:R-:W-:Y:S01]  /*12330*/  LOP3.LUT R27, R27, 0xfffffffe, RZ, 0xc0, !PT ;  /* 0xfffffffe1b1b7812 */ /* 0x000fe200078ec0ff */
[----:B------:R-:W-:Y:S01]  /*12340*/  IMAD.IADD R171, R113, 0x1, R101 ;  /* 0x0000000171ab7824 */ /* 0x000fe200078e0265 */
[----:B------:R-:W-:Y:S01]  /*12350*/  SHF.L.W.U32.HI R240, R191, 0x8, R6 ;  /* 0x00000008bff07819 */ /* 0x000fe20000010e06 */
[----:B------:R-:W-:Y:S01]  /*12360*/  IMAD.X R81, R137, 0x1, R81, P5 ;  /* 0x0000000189517824 */ /* 0x000fe200028e0651 */
[----:B------:R-:W-:Y:S01]  /*12370*/  SHF.L.W.U32.HI R6, R6, 0x8, R191 ;  /* 0x0000000806067819 */ /* 0x000fe20000010ebf */
[----:B------:R-:W-:Y:S01]  /*12380*/  IMAD R189, R189, R139, RZ ;  /* 0x0000008bbdbd7224 */ /* 0x000fe200078e02ff */
[----:B------:R-:W-:Y:S01]  /*12390*/  SHF.L.W.U32.HI R39, R66, 0x1, R201 ;  /* 0x0000000142277819 */ /* 0x000fe20000010ec9 */
[----:B------:R-:W-:Y:S01]  /*123a0*/  IMAD.X R101, R69, 0x1, R16, P4 ;  /* 0x0000000145657824 */ /* 0x000fe200020e0610 */
[----:B------:R-:W-:Y:S01]  /*123b0*/  SHF.L.W.U32.HI R66, R201, 0x1, R66 ;  /* 0x00000001c9427819 */ /* 0x000fe20000010e42 */
[----:B------:R-:W-:Y:S01]  /*123c0*/  IMAD.IADD R16, R131, 0x1, R142 ;  /* 0x0000000183107824 */ /* 0x000fe200078e028e */
[----:B------:R-:W-:Y:S01]  /*123d0*/  LOP3.LUT R193, R7, R193, RZ, 0x3c, !PT ;  /* 0x000000c107c17212 */ /* 0x000fe200078e3cff */
[----:B------:R-:W-:Y:S01]  /*123e0*/  IMAD.MOV.U32 R191, RZ, RZ, R233 ;  /* 0x000000ffffbf7224 */ /* 0x000fe200078e00e9 */
[----:B------:R-:W-:Y:S01]  /*123f0*/  LOP3.LUT R233, R68, R15, RZ, 0x3c, !PT ;  /* 0x0000000f44e97212 */ /* 0x000fe200078e3cff */
[----:B------:R-:W-:-:S02]  /*12400*/  IMAD R41, R41, R43, RZ ;  /* 0x0000002b29297224 */ /* 0x000fc400078e02ff */
[----:B------:R-:W-:Y:S02]  /*12410*/  IMAD.SHL.U32 R111, R24, 0x2, RZ ;  /* 0x00000002186f7824 */ /* 0x000fe400078e00ff */
[----:B------:R-:W-:Y:S01]  /*12420*/  IMAD.MOV.U32 R182, RZ, RZ, R238 ;  /* 0x000000ffffb67224 */ /* 0x000fe200078e00ee */
[----:B------:R-:W-:Y:S01]  /*12430*/  SHF.L.U64.HI R23, R162, 0x1, R53 ;  /* 0x00000001a2177819 */ /* 0x000fe20000010235 */
[----:B------:R-:W-:Y:S01]  /*12440*/  IMAD.WIDE.U32 R152, R132, R43, R152 ;  /* 0x0000002b84987225 */ /* 0x000fe200078e0098 */
[----:B------:R-:W-:-:S03]  /*12450*/  LOP3.LUT R43, R133, 0x1, RZ, 0xc0, !PT ;  /* 0x00000001852b7812 */ /* 0x000fc600078ec0ff */
[----:B------:R-:W-:Y:S01]  /*12460*/  IMAD.SHL.U32 R49, R162, 0x2, RZ ;  /* 0x00000002a2317824 */ /* 0x000fe200078e00ff */
[----:B------:R-:W-:Y:S01]  /*12470*/  STL [R1+0x564], R187 ;  /* 0x000564bb01007387 */ /* 0x000fe20000100800 */
[----:B------:R-:W-:Y:S01]  /*12480*/  IMAD.WIDE.U32 R80, R121, R27, R80 ;  /* 0x0000001b79507225 */ /* 0x000fe200078e0050 */
[----:B------:R-:W-:Y:S02]  /*12490*/  SHF.L.U64.HI R27, R50, 0x1, R17 ;  /* 0x00000001321b7819 */ /* 0x000fe40000010211 */
[----:B------:R-:W-:Y:S01]  /*124a0*/  STL.64 [R1+0xe68], R248 ;  /* 0x000e68f801007387 */ /* 0x000fe20000100a00 */
[----:B------:R-:W-:Y:S01]  /*124b0*/  IMAD.IADD R15, R129, 0x1, R189 ;  /* 0x00000001810f7824 */ /* 0x000fe200078e02bd */
[----:B------:R-:W-:Y:S01]  /*124c0*/  IADD3 R50, P5, PT, R66, R50, RZ ;  /* 0x0000003242327210 */ /* 0x000fe20007fbe0ff */
[----:B------:R-:W-:Y:S01]  /*124d0*/  IMAD.WIDE.U32 R58, R123, R115, R58 ;  /* 0x000000737b3a7225 */ /* 0x000fe200078e003a */
[----:B------:R-:W-:Y:S01]  /*124e0*/  LOP3.LUT R51, R130, R51, RZ, 0x3c, !PT ;  /* 0x0000003382337212 */ /* 0x000fe200078e3cff */
[----:B------:R-:W-:Y:S01]  /*124f0*/  STL [R1+0x474], R237 ;  /* 0x000474ed01007387 */ /* 0x000fe20000100800 */
[----:B------:R-:W-:Y:S01]  /*12500*/  LOP3.LUT R186, R16, R186, RZ, 0x3c, !PT ;  /* 0x000000ba10ba7212 */ /* 0x000fe200078e3cff */
[----:B------:R-:W-:Y:S01]  /*12510*/  IMAD.SHL.U32 R115, R18, 0x2, RZ ;  /* 0x0000000212737824 */ /* 0x000fe200078e00ff */
[----:B------:R-:W-:Y:S01]  /*12520*/  SHF.L.W.U32.HI R91, R102, 0x1, R190 ;  /* 0x00000001665b7819 */ /* 0x000fe20000010ebe */
[----:B------:R-:W-:Y:S01]  /*12530*/  IMAD.WIDE.U32 R44, R103, R21, R44 ;  /* 0x00000015672c7225 */ /* 0x000fe200078e002c */
[----:B------:R-:W-:Y:S01]  /*12540*/  SHF.L.W.U32.HI R102, R190, 0x1, R102 ;  /* 0x00000001be667819 */ /* 0x000fe20000010e66 */
[----:B------:R0:W-:Y:S01]  /*12550*/  STL [R1+0x420], R171 ;  /* 0x000420ab01007387 */ /* 0x0001e20000100800 */
[----:B------:R-:W-:Y:S01]  /*12560*/  LOP3.LUT R196, R196, 0x1, RZ, 0xc0, !PT ;  /* 0x00000001c4c47812 */ /* 0x000fe200078ec0ff */
[----:B------:R-:W-:Y:S01]  /*12570*/  IMAD R43, R43, R103, RZ ;  /* 0x000000672b2b7224 */ /* 0x000fe200078e02ff */
[----:B------:R-:W-:Y:S01]  /*12580*/  LOP3.LUT R199, R171, R199, RZ, 0x3c, !PT ;  /* 0x000000c7abc77212 */ /* 0x000fe200078e3cff */
[----:B------:R-:W-:Y:S01]  /*12590*/  IMAD.MOV.U32 R181, RZ, RZ, R241 ;  /* 0x000000ffffb57224 */ /* 0x000fe200078e00f1 */
[----:B------:R-:W-:Y:S01]  /*125a0*/  LOP3.LUT R113, R15, R228, RZ, 0x3c, !PT ;  /* 0x000000e40f717212 */ /* 0x000fe200078e3cff */
[C---:B------:R-:W-:Y:S01]  /*125b0*/  IMAD.SHL.U32 R156, R46.reuse, 0x2, RZ ;  /* 0x000000022e9c7824 */ /* 0x040fe200078e00ff */
[----:B------:R-:W-:Y:S01]  /*125c0*/  SHF.L.W.U32.HI R228, R51, 0x8, R186 ;  /* 0x0000000833e47819 */ /* 0x000fe20000010eba */
[----:B------:R-:W-:Y:S01]  /*125d0*/  IMAD.MOV.U32 R183, RZ, RZ, R239 ;  /* 0x000000ffffb77224 */ /* 0x000fe200078e00ef */
[----:B------:R-:W-:Y:S01]  /*125e0*/  SHF.L.U64.HI R33, R46, 0x1, R47 ;  /* 0x000000012e217819 */ /* 0x000fe2000001022f */
[----:B------:R-:W5:Y:S01]  /*125f0*/  LDL R210, [R1+0x7fc] ;  /* 0x0007fc0001d27983 */ /* 0x000f620000100800 */
[----:B0-----:R-:W-:Y:S01]  /*12600*/  SHF.L.W.U32.HI R171, R186, 0x8, R51 ;  /* 0x00000008baab7819 */ /* 0x001fe20000010e33 */
[----:B------:R-:W-:Y:S01]  /*12610*/  IMAD.X R51, R39, 0x1, R17, P5 ;  /* 0x0000000127337824 */ /* 0x000fe200028e0611 */
[----:B------:R-:W-:Y:S01]  /*12620*/  LOP3.LUT R115, R115, 0xfffffffe, RZ, 0xc0, !PT ;  /* 0xfffffffe73737812 */ /* 0x000fe200078ec0ff */
[----:B------:R-:W-:Y:S01]  /*12630*/  IMAD.IADD R17, R45, 0x1, R43 ;  /* 0x000000012d117824 */ /* 0x000fe200078e022b */
[----:B------:R-:W-:Y:S01]  /*12640*/  IADD3 R46, P3, PT, R102, R46, RZ ;  /* 0x0000002e662e7210 */ /* 0x000fe20007f7e0ff */
[----:B------:R-:W-:-:S02]  /*12650*/  IMAD.MOV.U32 R175, RZ, RZ, R181 ;  /* 0x000000ffffaf7224 */ /* 0x000fc400078e00b5 */
[----:B------:R-:W-:Y:S01]  /*12660*/  IMAD R43, R196, R121, RZ ;  /* 0x00000079c42b7224 */ /* 0x000fe200078e02ff */
[----:B------:R-:W-:Y:S01]  /*12670*/  SHF.L.W.U32.HI R184, R199, 0x8, R13 ;  /* 0x00000008c7b87819 */ /* 0x000fe20000010e0d */
[----:B------:R-:W-:Y:S01]  /*12680*/  IMAD.MOV.U32 R181, RZ, RZ, R231 ;  /* 0x000000ffffb57224 */ /* 0x000fe200078e00e7 */
[----:B------:R-:W-:Y:S01]  /*12690*/  SHF.L.W.U32.HI R231, R13, 0x8, R199 ;  /* 0x000000080de77819 */ /* 0x000fe20000010ec7 */
[----:B------:R-:W-:Y:S01]  /*126a0*/  IMAD.IADD R13, R87, 0x1, R155 ;  /* 0x00000001570d7824 */ /* 0x000fe200078e029b */
[----:B------:R0:W-:Y:S01]  /*126b0*/  STL [R1+0x53c], R75 ;  /* 0x00053c4b01007387 */ /* 0x0001e20000100800 */
[----:B------:R-:W-:Y:S01]  /*126c0*/  IMAD.WIDE.U32 R94, R4, R115, R94 ;  /* 0x00000073045e7225 */ /* 0x000fe200078e005e */
[C---:B------:R-:W-:Y:S02]  /*126d0*/  SHF.L.U64.HI R115, R118.reuse, 0x1, R117 ;  /* 0x0000000176737819 */ /* 0x040fe40000010275 */
[----:B------:R-:W-:Y:S01]  /*126e0*/  LOP3.LUT R207, R207, 0x1, RZ, 0xc0, !PT ;  /* 0x00000001cfcf7812 */ /* 0x000fe200078ec0ff */
[----:B------:R-:W-:-:S02]  /*126f0*/  IMAD.SHL.U32 R87, R118, 0x2, RZ ;  /* 0x0000000276577824 */ /* 0x000fc400078e00ff */
[----:B------:R-:W-:Y:S01]  /*12700*/  IMAD.X R47, R91, 0x1, R47, P3 ;  /* 0x000000015b2f7824 */ /* 0x000fe200018e062f */
[----:B------:R-:W-:Y:S01]  /*12710*/  IADD3 R118, P3, PT, R113, R118, RZ ;  /* 0x0000007671767210 */ /* 0x000fe20007f7e0ff */
[----:B------:R-:W-:Y:S01]  /*12720*/  IMAD.IADD R43, R81, 0x1, R43 ;  /* 0x00000001512b7824 */ /* 0x000fe200078e022b */
[----:B0-----:R-:W-:Y:S02]  /*12730*/  SHF.L.U64.HI R75, R70, 0x1, R71 ;  /* 0x00000001464b7819 */ /* 0x001fe40000010247 */
[----:B------:R-:W-:Y:S02]  /*12740*/  LOP3.LUT R81, R128, R134, RZ, 0x3c, !PT ;  /* 0x0000008680517212 */ /* 0x000fe400078e3cff */
[----:B------:R-:W-:Y:S01]  /*12750*/  IADD3 R70, P2, PT, R36, R70, RZ ;  /* 0x0000004624467210 */ /* 0x000fe20007f5e0ff */
[----:B------:R-:W-:Y:S01]  /*12760*/  IMAD R207, R4, R207, R95 ;  /* 0x000000cf04cf7224 */ /* 0x000fe200078e025f */
[----:B------:R-:W-:Y:S01]  /*12770*/  LOP3.LUT R45, R119, 0x1, RZ, 0xc0, !PT ;  /* 0x00000001772d7812 */ /* 0x000fe200078ec0ff */
[----:B------:R-:W-:Y:S01]  /*12780*/  IMAD.X R119, R81, 0x1, R117, P3 ;  /* 0x0000000151777824 */ /* 0x000fe200018e0675 */
[----:B------:R-:W-:Y:S01]  /*12790*/  LOP3.LUT R176, R176, 0xfffffffe, RZ, 0xc0, !PT ;  /* 0xfffffffeb0b07812 */ /* 0x000fe200078ec0ff */
[----:B------:R-:W-:Y:S01]  /*127a0*/  IMAD R79, R167, R202, R79 ;  /* 0x000000caa74f7224 */ /* 0x000fe200078e024f */
[----:B------:R-:W-:Y:S01]  /*127b0*/  LOP3.LUT R75, R75, 0x1, RZ, 0xc0, !PT ;  /* 0x000000014b4b7812 */ /* 0x000fe200078ec0ff */
[----:B------:R-:W-:Y:S01]  /*127c0*/  IMAD.X R71, R35, 0x1, R71, P2 ;  /* 0x0000000123477824 */ /* 0x000fe200010e0647 */
[----:B------:R-:W-:-:S02]  /*127d0*/  LOP3.LUT R81, R43, R212, RZ, 0x3c, !PT ;  /* 0x000000d42b517212 */ /* 0x000fc400078e3cff */
[----:B------:R-:W-:Y:S01]  /*127e0*/  LOP3.LUT R155, R58, R116, RZ, 0x3c, !PT ;  /* 0x000000743a9b7212 */ /* 0x000fe200078e3cff */
[----:B------:R-:W-:Y:S01]  /*127f0*/  IMAD.WIDE.U32 R70, R36, R176, R70 ;  /* 0x000000b024467225 */ /* 0x000fe200078e0046 */
[----:B------:R-:W-:Y:S02]  /*12800*/  LOP3.LUT R196, R207, R18, R72, 0x96, !PT ;  /* 0x00000012cfc47212 */ /* 0x000fe400078e9648 */
[----:B------:R-:W-:Y:S01]  /*12810*/  IADD3 R116, P3, PT, R81, R58, RZ ;  /* 0x0000003a51747210 */ /* 0x000fe20007f7e0ff */
[----:B------:R-:W-:Y:S01]  /*12820*/  IMAD R18, R75, R36, RZ ;  /* 0x000000244b127224 */ /* 0x000fe200078e02ff */
[----:B------:R-:W-:Y:S01]  /*12830*/  LOP3.LUT R117, R80, R135, RZ, 0x3c, !PT ;  /* 0x0000008750757212 */ /* 0x000fe200078e3cff */
[----:B------:R-:W-:Y:S01]  /*12840*/  IMAD.SHL.U32 R69, R20, 0x2, RZ ;  /* 0x0000000214457824 */ /* 0x000fe200078e00ff */
[----:B------:R-:W-:Y:S01]  /*12850*/  LOP3.LUT R127, R78, R67, RZ, 0x3c, !PT ;  /* 0x000000434e7f7212 */ /* 0x000fe200078e3cff */
[----:B------:R-:W-:Y:S01]  /*12860*/  IMAD R45, R123, R45, R59 ;  /* 0x0000002d7b2d7224 */ /* 0x000fe200078e023b */
[----:B------:R-:W-:-:S02]  /*12870*/  LOP3.LUT R203, R79, R203, RZ, 0x3c, !PT ;  /* 0x000000cb4fcb7212 */ /* 0x000fc400078e3cff */
[----:B------:R-:W-:Y:S02]  /*12880*/  SHF.L.U64.HI R21, R24, 0x1, R25 ;  /* 0x0000000118157819 */ /* 0x000fe40000010219 */
[----:B------:R-:W-:Y:S01]  /*12890*/  IADD3 R132, P4, PT, R6, R20, RZ ;  /* 0x0000001406847210 */ /* 0x000fe20007f9e0ff */
[----:B------:R-:W-:Y:S01]  /*128a0*/  IMAD.IADD R18, R71, 0x1, R18 ;  /* 0x0000000147127824 */ /* 0x000fe200078e0212 */
[----:B------:R-:W-:Y:S01]  /*128b0*/  IADD3 R24, P2, PT, R105, R24, RZ ;  /* 0x0000001869187210 */ /* 0x000fe20007f5e0ff */
[----:B------:R-:W-:Y:S01]  /*128c0*/  IMAD.X R117, R117, 0x1, R45, P3 ;  /* 0x0000000175757824 */ /* 0x000fe200018e062d */
[----:B------:R-:W-:Y:S01]  /*128d0*/  SHF.L.W.U32.HI R238, R193, 0x8, R8 ;  /* 0x00000008c1ee7819 */ /* 0x000fe20000010e08 */
[----:B------:R-:W-:Y:S01]  /*128e0*/  IMAD.SHL.U32 R71, R30, 0x2, RZ ;  /* 0x000000021e477824 */ /* 0x000fe200078e00ff */
[----:B------:R-:W-:Y:S02]  /*128f0*/  LOP3.LUT R156, R156, 0xfffffffe, RZ, 0xc0, !PT ;  /* 0xfffffffe9c9c7812 */ /* 0x000fe400078ec0ff */
[----:B------:R-:W-:-:S02]  /*12900*/  SHF.L.W.U32.HI R8, R8, 0x8, R193 ;  /* 0x0000000808087819 */ /* 0x000fc40000010ec1 */
[----:B------:R-:W-:Y:S01]  /*12910*/  SHF.L.W.U32.HI R67, R127, 0x1, R203 ;  /* 0x000000017f437819 */ /* 0x000fe20000010ecb */
[----:B------:R-:W-:Y:S01]  /*12920*/  IMAD.X R133, R240, 0x1, R99, P4 ;  /* 0x00000001f0857824 */ /* 0x000fe200020e0663 */
[----:B------:R-:W-:Y:S02]  /*12930*/  SHF.L.W.U32.HI R127, R203, 0x1, R127 ;  /* 0x00000001cb7f7819 */ /* 0x000fe40000010e7f */
[----:B------:R-:W-:Y:S02]  /*12940*/  LOP3.LUT R69, R69, 0xfffffffe, RZ, 0xc0, !PT ;  /* 0xfffffffe45457812 */ /* 0x000fe400078ec0ff */
[----:B------:R-:W-:Y:S01]  /*12950*/  IADD3 R72, P3, PT, R227, R30, RZ ;  /* 0x0000001ee3487210 */ /* 0x000fe20007f7e0ff */
[----:B------:R-:W-:Y:S01]  /*12960*/  IMAD.SHL.U32 R129, R34, 0x2, RZ ;  /* 0x0000000222817824 */ /* 0x000fe200078e00ff */
[----:B------:R-:W-:Y:S01]  /*12970*/  LOP3.LUT R111, R111, 0xfffffffe, RZ, 0xc0, !PT ;  /* 0xfffffffe6f6f7812 */ /* 0x000fe200078ec0ff */
[----:B------:R-:W-:Y:S01]  /*12980*/  IMAD.X R25, R10, 0x1, R25, P2 ;  /* 0x000000010a197824 */ /* 0x000fe200010e0619 */
[----:B------:R-:W-:Y:S01]  /*12990*/  LOP3.LUT R147, R147, 0xfffffffe, RZ, 0xc0, !PT ;  /* 0xfffffffe93937812 */ /* 0x000fe200078ec0ff */
[----:B------:R-:W-:Y:S01]  /*129a0*/  IMAD.WIDE.U32 R46, R102, R156, R46 ;  /* 0x0000009c662e7225 */ /* 0x000fe200078e002e */
[----:B------:R-:W-:-:S02]  /*129b0*/  IADD3 R142, P5, PT, R8, R34, RZ ;  /* 0x00000022088e7210 */ /* 0x000fc40007fbe0ff */
[----:B------:R-:W-:Y:S01]  /*129c0*/  SHF.L.U64.HI R186, R34, 0x1, R89 ;  /* 0x0000000122ba7819 */ /* 0x000fe20000010259 */
[----:B------:R-:W-:Y:S01]  /*129d0*/  IMAD.WIDE.U32 R132, R6, R69, R132 ;  /* 0x0000004506847225 */ /* 0x000fe200078e0084 */
[----:B------:R-:W-:-:S03]  /*129e0*/  IADD3 R162, P1, PT, R127, R162, RZ ;  /* 0x000000a27fa27210 */ /* 0x000fc60007f3e0ff */
[----:B------:R-:W-:Y:S01]  /*129f0*/  IMAD.SHL.U32 R131, R110, 0x2, RZ ;  /* 0x000000026e837824 */ /* 0x000fe200078e00ff */
[----:B------:R-:W-:Y:S02]  /*12a00*/  LOP3.LUT R156, R45, R73, RZ, 0x3c, !PT ;  /* 0x000000492d9c7212 */ /* 0x000fe400078e3cff */
[----:B------:R-:W-:Y:S01]  /*12a10*/  LOP3.LUT R71, R71, 0xfffffffe, RZ, 0xc0, !PT ;  /* 0xfffffffe47477812 */ /* 0x000fe200078ec0ff */
[----:B------:R-:W-:Y:S01]  /*12a20*/  IMAD.WIDE.U32 R24, R105, R111, R24 ;  /* 0x0000006f69187225 */ /* 0x000fe200078e0018 */
[----:B------:R-:W-:Y:S02]  /*12a30*/  LOP3.LUT R69, R17, R10, RZ, 0x3c, !PT ;  /* 0x0000000a11457212 */ /* 0x000fe400078e3cff */
[----:B------:R-:W-:Y:S01]  /*12a40*/  LOP3.LUT R159, R159, 0x1, RZ, 0xc0, !PT ;  /* 0x000000019f9f7812 */ /* 0x000fe200078ec0ff */
[----:B------:R-:W-:Y:S01]  /*12a50*/  IMAD.WIDE.U32 R50, R66, R147, R50 ;  /* 0x0000009342327225 */ /* 0x000fe200078e0032 */
[----:B------:R-:W-:Y:S02]  /*12a60*/  LOP3.LUT R129, R129, 0xfffffffe, RZ, 0xc0, !PT ;  /* 0xfffffffe81817812 */ /* 0x000fe400078ec0ff */
[----:B------:R-:W-:Y:S01]  /*12a70*/  LOP3.LUT R33, R33, 0x1, RZ, 0xc0, !PT ;  /* 0x0000000121217812 */ /* 0x000fe200078ec0ff */
[----:B------:R-:W-:Y:S01]  /*12a80*/  IMAD.X R143, R238, 0x1, R89, P5 ;  /* 0x00000001ee8f7824 */ /* 0x000fe200028e0659 */
[----:B------:R-:W-:Y:S01]  /*12a90*/  SHF.L.U64.HI R111, R20, 0x1, R99 ;  /* 0x00000001146f7819 */ /* 0x000fe20000010263 */
[----:B------:R-:W-:Y:S01]  /*12aa0*/  IMAD.X R163, R67, 0x1, R53, P1 ;  /* 0x0000000143a37824 */ /* 0x000fe200008e0635 */
[----:B------:R-:W-:Y:S01]  /*12ab0*/  SHF.L.U64.HI R147, R110, 0x1, R19 ;  /* 0x000000016e937819 */ /* 0x000fe20000010213 */
[----:B------:R-:W-:Y:S01]  /*12ac0*/  IMAD.MOV.U32 R174, RZ, RZ, R180 ;  /* 0x000000ffffae7224 */ /* 0x000fe200078e00b4 */
[----:B------:R-:W-:Y:S01]  /*12ad0*/  IADD3 R110, P4, PT, R69, R110, RZ ;  /* 0x0000006e456e7210 */ /* 0x000fe20007f9e0ff */
[----:B------:R-:W-:Y:S01]  /*12ae0*/  IMAD.SHL.U32 R59, R58, 0x2, RZ ;  /* 0x000000023a3b7824 */ /* 0x000fe200078e00ff */
[----:B------:R-:W-:Y:S01]  /*12af0*/  LOP3.LUT R53, R44, R105, RZ, 0x3c, !PT ;  /* 0x000000692c357212 */ /* 0x000fe200078e3cff */
[----:B------:R-:W-:Y:S01]  /*12b00*/  IMAD.WIDE.U32 R142, R8, R129, R142 ;  /* 0x00000081088e7225 */ /* 0x000fe200078e008e */
[----:B------:R-:W-:-:S03]  /*12b10*/  LOP3.LUT R186, R186, 0x1, RZ, 0xc0, !PT ;  /* 0x00000001baba7812 */ /* 0x000fc600078ec0ff */
[----:B------:R-:W-:Y:S01]  /*12b20*/  IMAD.MOV.U32 R173, RZ, RZ, R175 ;  /* 0x000000ffffad7224 */ /* 0x000fe200078e00af */
[----:B------:R-:W-:Y:S01]  /*12b30*/  LOP3.LUT R75, R18, R229, RZ, 0x3c, !PT ;  /* 0x000000e5124b7212 */ /* 0x000fe200078e3cff */
[----:B------:R-:W-:Y:S01]  /*12b40*/  IMAD R186, R8, R186, R143 ;  /* 0x000000ba08ba7224 */ /* 0x000fe200078e028f */
[----:B------:R-:W-:Y:S01]  /*12b50*/  SHF.L.U64.HI R58, R58, 0x1, R45 ;  /* 0x000000013a3a7819 */ /* 0x000fe2000001022d */
[----:B------:R-:W-:Y:S01]  /*12b60*/  IMAD.MOV.U32 R180, RZ, RZ, R230 ;  /* 0x000000ffffb47224 */ /* 0x000fe200078e00e6 */
[----:B------:R-:W-:Y:S01]  /*12b70*/  SHF.L.U64.HI R230, R30, 0x1, R77 ;  /* 0x000000011ee67819 */ /* 0x000fe2000001024d */
[----:B------:R-:W-:Y:S01]  /*12b80*/  IMAD R45, R159, R161, RZ ;  /* 0x000000a19f2d7224 */ /* 0x000fe200078e02ff */
[----:B------:R-:W-:Y:S01]  /*12b90*/  SHF.L.U64.HI R129, R108, 0x1, R109 ;  /* 0x000000016c817819 */ /* 0x000fe2000001026d */
[----:B------:R-:W-:Y:S01]  /*12ba0*/  IMAD.MOV.U32 R175, RZ, RZ, R191 ;  /* 0x000000ffffaf7224 */ /* 0x000fe200078e00bf */
[----:B------:R-:W-:Y:S01]  /*12bb0*/  LOP3.LUT R159, R186, R34, R125, 0x96, !PT ;  /* 0x00000022ba9f7212 */ /* 0x000fe200078e967d */
[----:B------:R-:W-:Y:S01]  /*12bc0*/  IMAD.SHL.U32 R95, R108, 0x2, RZ ;  /* 0x000000026c5f7824 */ /* 0x000fe200078e00ff */
[----:B------:R-:W-:-:S02]  /*12bd0*/  LOP3.LUT R87, R87, 0xfffffffe, RZ, 0xc0, !PT ;  /* 0xfffffffe57577812 */ /* 0x000fc400078ec0ff */
[----:B------:R-:W-:Y:S02]  /*12be0*/  LOP3.LUT R194, R14, R194, RZ, 0x3c, !PT ;  /* 0x000000c20ec27212 */ /* 0x000fe400078e3cff */
[----:B------:R-:W-:Y:S02]  /*12bf0*/  LOP3.LUT R157, R157, 0xfffffffe, RZ, 0xc0, !PT ;  /* 0xfffffffe9d9d7812 */ /* 0x000fe400078ec0ff */
[----:B------:R-:W-:Y:S01]  /*12c00*/  LOP3.LUT R23, R23, 0x1, RZ, 0xc0, !PT ;  /* 0x0000000117177812 */ /* 0x000fe200078ec0ff */
[----:B------:R-:W-:Y:S01]  /*12c10*/  STL [R1+0x678], R171 ;  /* 0x000678ab01007387 */ /* 0x000fe20000100800 */
[----:B------:R-:W-:Y:S02]  /*12c20*/  IADD3 R108, P2, PT, R75, R108, RZ ;  /* 0x0000006c4b6c7210 */ /* 0x000fe40007f5e0ff */
[----:B------:R-:W-:Y:S01]  /*12c30*/  LOP3.LUT R34, R70, R141, RZ, 0x3c, !PT ;  /* 0x0000008d46227212 */ /* 0x000fe200078e3cff */
[----:B------:R-:W-:Y:S01]  /*12c40*/  STL [R1+0x760], R184 ;  /* 0x000760b801007387 */ /* 0x000fe20000100800 */
[----:B------:R-:W-:-:S02]  /*12c50*/  LOP3.LUT R58, R58, 0x1, RZ, 0xc0, !PT ;  /* 0x000000013a3a7812 */ /* 0x000fc400078ec0ff */
[----:B------:R-:W-:Y:S01]  /*12c60*/  LOP3.LUT R230, R230, 0x1, RZ, 0xc0, !PT ;  /* 0x00000001e6e67812 */ /* 0x000fe200078ec0ff */
[----:B------:R-:W-:Y:S01]  /*12c70*/  IMAD.MOV.U32 R190, RZ, RZ, R232 ;  /* 0x000000ffffbe7224 */ /* 0x000fe200078e00e8 */
[----:B------:R-:W-:Y:S01]  /*12c80*/  LOP3.LUT R195, R13, R195, RZ, 0x3c, !PT ;  /* 0x000000c30dc37212 */ /* 0x000fe200078e3cff */
[----:B------:R0:W-:Y:S01]  /*12c90*/  STL.64 [R1+0xe60], R226 ;  /* 0x000e60e201007387 */ /* 0x0001e20000100a00 */
[----:B------:R-:W-:Y:S02]  /*12ca0*/  LOP3.LUT R115, R115, 0x1, RZ, 0xc0, !PT ;  /* 0x0000000173737812 */ /* 0x000fe400078ec0ff */
[----:B------:R-:W-:Y:S01]  /*12cb0*/  LOP3.LUT R202, R152, R144, RZ, 0x3c, !PT ;  /* 0x0000009098ca7212 */ /* 0x000fe200078e3cff */
[----:B------:R-:W-:Y:S01]  /*12cc0*/  IMAD.MOV.U32 R214, RZ, RZ, R244 ;  /* 0x000000ffffd67224 */ /* 0x000fe200078e00f4 */
[----:B------:R-:W-:Y:S04]  /*12cd0*/  STL [R1+0xe4c], R228 ;  /* 0x000e4ce401007387 */ /* 0x000fe80000100800 */
[----:B------:R-:W2:Y:S01]  /*12ce0*/  LDL R203, [R1+0x7c0] ;  /* 0x0007c00001cb7983 */ /* 0x000ea20000100800 */
[----:B----4-:R-:W-:-:S02]  /*12cf0*/  IMAD.X R73, R112, 0x1, R77, P3 ;  /* 0x0000000170497824 */ /* 0x010fc400018e064d */
[----:B------:R-:W-:Y:S01]  /*12d00*/  IMAD.WIDE.U32 R72, R227, R71, R72 ;  /* 0x00000047e3487225 */ /* 0x000fe200078e0048 */
[----:B------:R-:W-:Y:S02]  /*12d10*/  LOP3.LUT R71, R49, 0xfffffffe, RZ, 0xc0, !PT ;  /* 0xfffffffe31477812 */ /* 0x000fe400078ec0ff */
[----:B------:R-:W-:Y:S01]  /*12d20*/  LOP3.LUT R49, R111, 0x1, RZ, 0xc0, !PT ;  /* 0x000000016f317812 */ /* 0x000fe200078ec0ff */
[----:B------:R-:W-:-:S04]  /*12d30*/  IMAD.X R111, R53, 0x1, R19, P4 ;  /* 0x00000001356f7824 */ /* 0x000fc800020e0613 */
[----:B------:R-:W-:-:S05]  /*12d40*/  IMAD R19, R6, R49, R133 ;  /* 0x0000003106137224 */ /* 0x000fca00078e0285 */
[----:B------:R-:W-:Y:S01]  /*12d50*/  LOP3.LUT R191, R19, R20, R124, 0x96, !PT ;  /* 0x0000001413bf7212 */ /* 0x000fe200078e967c */
[----:B------:R-:W-:Y:S01]  /*12d60*/  IMAD R20, R33, R102, RZ ;  /* 0x0000006621147224 */ /* 0x000fe200078e02ff */
[----:B------:R-:W-:Y:S01]  /*12d70*/  LOP3.LUT R59, R59, 0xfffffffe, RZ, 0xc0, !PT ;  /* 0xfffffffe3b3b7812 */ /* 0x000fe200078ec0ff */
[----:B------:R-:W-:-:S04]  /*12d80*/  IMAD.WIDE.U32 R118, R87, R113, R118 ;  /* 0x0000007157767225 */ /* 0x000fc800078e0076 */
[----:B------:R-:W-:Y:S02]  /*12d90*/  IMAD.IADD R20, R47, 0x1, R20 ;  /* 0x000000012f147824 */ /* 0x000fe400078e0214 */
[----:B------:R-:W-:Y:S02]  /*12da0*/  IMAD.X R109, R34, 0x1, R109, P2 ;  /* 0x00000001226d7824 */ /* 0x000fe400010e066d */
[-C--:B------:R-:W-:Y:S01]  /*12db0*/  IMAD R87, R58, R81.reuse, RZ ;  /* 0x000000513a577224 */ /* 0x080fe200078e02ff */
[----:B------:R-:W-:Y:S01]  /*12dc0*/  IADD3 R58, P2, PT, R231, R56, RZ ;  /* 0x00000038e73a7210 */ /* 0x000fe20007f5e0ff */
[----:B------:R-:W-:Y:S02]  /*12dd0*/  IMAD.SHL.U32 R47, R56, 0x2, RZ ;  /* 0x00000002382f7824 */ /* 0x000fe400078e00ff */
[----:B------:R-:W-:Y:S01]  /*12de0*/  IMAD R230, R227, R230, R73 ;  /* 0x000000e6e3e67224 */ /* 0x000fe200078e0249 */
[----:B------:R-:W-:Y:S01]  /*12df0*/  SHF.L.W.U32.HI R177, R195, 0x8, R204 ;  /* 0x00000008c3b17819 */ /* 0x000fe20000010ecc */
[----:B------:R-:W-:Y:S01]  /*12e00*/  IMAD.WIDE.U32 R116, R59, R81, R116 ;  /* 0x000000513b747225 */ /* 0x000fe200078e0074 */
[----:B------:R-:W-:Y:S01]  /*12e10*/  SHF.L.W.U32.HI R204, R204, 0x8, R195 ;  /* 0x00000008cccc7819 */ /* 0x000fe20000010ec3 */
[----:B0-----:R-:W4:Y:S01]  /*12e20*/  LDL.64 R226, [R1+0x5f0] ;  /* 0x0005f00001e27983 */ /* 0x001f220000100a00 */
[----:B------:R-:W-:Y:S01]  /*12e30*/  LOP3.LUT R47, R47, 0xfffffffe, RZ, 0xc0, !PT ;  /* 0xfffffffe2f2f7812 */ /* 0x000fe200078ec0ff */
[----:B------:R-:W-:Y:S01]  /*12e40*/  IMAD.X R59, R184, 0x1, R57, P2 ;  /* 0x00000001b83b7824 */ /* 0x000fe200010e0639 */
[----:B------:R-:W-:-:S02]  /*12e50*/  LOP3.LUT R73, R147, 0x1, RZ, 0xc0, !PT ;  /* 0x0000000193497812 */ /* 0x000fc400078ec0ff */
[----:B------:R-:W-:Y:S01]  /*12e60*/  LOP3.LUT R147, R230, R30, R154, 0x96, !PT ;  /* 0x0000001ee6937212 */ /* 0x000fe200078e969a */
[----:B------:R-:W-:Y:S01]  /*12e70*/  IMAD.SHL.U32 R30, R26, 0x2, RZ ;  /* 0x000000021a1e7824 */ /* 0x000fe200078e00ff */
[----:B------:R-:W-:Y:S02]  /*12e80*/  SHF.L.W.U32.HI R176, R194, 0x8, R233 ;  /* 0x00000008c2b07819 */ /* 0x000fe40000010ee9 */
[----:B------:R-:W-:Y:S02]  /*12e90*/  SHF.L.W.U32.HI R49, R155, 0x1, R156 ;  /* 0x000000019b317819 */ /* 0x000fe40000010e9c */
[----:B------:R-:W-:Y:S01]  /*12ea0*/  SHF.L.W.U32.HI R53, R156, 0x1, R155 ;  /* 0x000000019c357819 */ /* 0x000fe20000010e9b */
[----:B------:R-:W-:Y:S01]  /*12eb0*/  IMAD.WIDE.U32 R162, R127, R71, R162 ;  /* 0x000000477fa27225 */ /* 0x000fe200078e00a2 */
[----:B------:R-:W-:Y:S02]  /*12ec0*/  SHF.L.W.U32.HI R233, R233, 0x8, R194 ;  /* 0x00000008e9e97819 */ /* 0x000fe40000010ec2 */
[----:B------:R-:W-:Y:S01]  /*12ed0*/  IADD3 R156, P2, PT, R204, R26, RZ ;  /* 0x0000001acc9c7210 */ /* 0x000fe20007f5e0ff */
[----:B------:R-:W-:Y:S01]  /*12ee0*/  IMAD.WIDE.U32 R58, R231, R47, R58 ;  /* 0x0000002fe73a7225 */ /* 0x000fe200078e003a */
[----:B------:R-:W-:-:S02]  /*12ef0*/  LOP3.LUT R71, R27, 0x1, RZ, 0xc0, !PT ;  /* 0x000000011b477812 */ /* 0x000fc400078ec0ff */
[----:B------:R-:W-:Y:S01]  /*12f00*/  IADD3 R154, P3, PT, R233, R28, RZ ;  /* 0x0000001ce99a7210 */ /* 0x000fe20007f7e0ff */
[----:B------:R-:W-:Y:S01]  /*12f10*/  IMAD.SHL.U32 R47, R28, 0x2, RZ ;  /* 0x000000021c2f7824 */ /* 0x000fe200078e00ff */
[----:B------:R-:W-:Y:S01]  /*12f20*/  LOP3.LUT R30, R30, 0xfffffffe, RZ, 0xc0, !PT ;  /* 0xfffffffe1e1e7812 */ /* 0x000fe200078ec0ff */
[----:B------:R-:W-:-:S04]  /*12f30*/  IMAD.WIDE.U32 R100, R157, R161, R100 ;  /* 0x000000a19d647225 */ /* 0x000fc800078e0064 */
[----:B------:R-:W-:Y:S01]  /*12f40*/  IMAD.X R157, R177, 0x1, R2, P2 ;  /* 0x00000001b19d7824 */ /* 0x000fe200010e0602 */
[----:B------:R-:W-:Y:S01]  /*12f50*/  LOP3.LUT R27, R47, 0xfffffffe, RZ, 0xc0, !PT ;  /* 0xfffffffe2f1b7812 */ /* 0x000fe200078ec0ff */
[----:B------:R-:W-:Y:S02]  /*12f60*/  IMAD R71, R71, R66, RZ ;  /* 0x0000004247477224 */ /* 0x000fe400078e02ff */
[----:B------:R-:W-:Y:S01]  /*12f70*/  IMAD R33, R115, R113, RZ ;  /* 0x0000007173217224 */ /* 0x000fe200078e02ff */
[----:B------:R-:W-:Y:S01]  /*12f80*/  LOP3.LUT R113, R20, R242, RZ, 0x3c, !PT ;  /* 0x000000f214717212 */ /* 0x000fe200078e3cff */
[----:B------:R-:W-:Y:S02]  /*12f90*/  IMAD.X R155, R176, 0x1, R3, P3 ;  /* 0x00000001b09b7824 */ /* 0x000fe400018e0603 */
[----:B------:R-:W-:Y:S01]  /*12fa0*/  IMAD.WIDE.U32 R156, R204, R30, R156 ;  /* 0x0000001ecc9c7225 */ /* 0x000fe200078e009c */
[----:B------:R-:W-:Y:S02]  /*12fb0*/  LOP3.LUT R30, R21, 0x1, RZ, 0xc0, !PT ;  /* 0x00000001151e7812 */ /* 0x000fe400078ec0ff */
[----:B------:R-:W-:Y:S01]  /*12fc0*/  LOP3.LUT R131, R131, 0xfffffffe, RZ, 0xc0, !PT ;  /* 0xfffffffe83837812 */ /* 0x000fe200078ec0ff */
[----:B------:R-:W-:Y:S01]  /*12fd0*/  IMAD.IADD R71, R51, 0x1, R71 ;  /* 0x0000000133477824 */ /* 0x000fe200078e0247 */
[----:B------:R-:W-:Y:S01]  /*12fe0*/  IADD3 R124, P1, PT, R224, R22, RZ ;  /* 0x00000016e07c7210 */ /* 0x000fe20007f3e0ff */
[----:B------:R-:W-:Y:S01]  /*12ff0*/  IMAD.SHL.U32 R34, R22, 0x2, RZ ;  /* 0x0000000216227824 */ /* 0x000fe200078e00ff */
[C---:B------:R-:W-:Y:S01]  /*13000*/  SHF.L.U64.HI R133, R106.reuse, 0x1, R62 ;  /* 0x000000016a857819 */ /* 0x040fe2000001023e */
[----:B------:R-:W-:Y:S01]  /*13010*/  IMAD.SHL.U32 R115, R106, 0x2, RZ ;  /* 0x000000026a737824 */ /* 0x000fe200078e00ff */
[----:B------:R-:W-:Y:S01]  /*13020*/  IADD3 R106, P4, PT, R113, R106, RZ ;  /* 0x0000006a716a7210 */ /* 0x000fe20007f9e0ff */
[----:B------:R-:W-:Y:S01]  /*13030*/  IMAD.WIDE.U32 R154, R233, R27, R154 ;  /* 0x0000001be99a7225 */ /* 0x000fe200078e009a */
[----:B------:R-:W-:-:S03]  /*13040*/  LOP3.LUT R27, R46, R168, RZ, 0x3c, !PT ;  /* 0x000000a82e1b7212 */ /* 0x000fc600078e3cff */
[----:B------:R-:W-:Y:S01]  /*13050*/  IMAD.IADD R21, R153, 0x1, R41 ;  /* 0x0000000199157824 */ /* 0x000fe200078e0229 */
[----:B------:R-:W-:Y:S01]  /*13060*/  LOP3.LUT R41, R71, R169, RZ, 0x3c, !PT ;  /* 0x000000a947297212 */ /* 0x000fe200078e3cff */
[----:B------:R-:W-:Y:S01]  /*13070*/  IMAD R25, R105, R30, R25 ;  /* 0x0000001e69197224 */ /* 0x000fe200078e0219 */
[----:B------:R-:W-:Y:S01]  /*13080*/  LOP3.LUT R34, R34, 0xfffffffe, RZ, 0xc0, !PT ;  /* 0xfffffffe22227812 */ /* 0x000fe200078ec0ff */
[-C--:B------:R-:W-:Y:S01]  /*13090*/  IMAD R73, R73, R69.reuse, RZ ;  /* 0x0000004549497224 */ /* 0x080fe200078e02ff */
[----:B------:R-:W-:Y:S01]  /*130a0*/  SHF.L.U64.HI R229, R22, 0x1, R61 ;  /* 0x0000000116e57819 */ /* 0x000fe2000001023d */
[----:B------:R-:W-:Y:S01]  /*130b0*/  IMAD.WIDE.U32 R110, R131, R69, R110 ;  /* 0x00000045836e7225 */ /* 0x000fe200078e006e */
[----:B------:R-:W-:-:S03]  /*130c0*/  LOP3.LUT R69, R24, R107, RZ, 0x3c, !PT ;  /* 0x0000006b18457212 */ /* 0x000fc600078e3cff */
[----:B------:R-:W-:Y:S01]  /*130d0*/  IMAD.X R125, R187, 0x1, R61, P1 ;  /* 0x00000001bb7d7824 */ /* 0x000fe200008e063d */
[----:B------:R-:W-:Y:S01]  /*130e0*/  IADD3 R144, P3, PT, R41, R24, RZ ;  /* 0x0000001829907210 */ /* 0x000fe20007f7e0ff */
[----:B------:R-:W-:Y:S01]  /*130f0*/  IMAD.X R107, R27, 0x1, R62, P4 ;  /* 0x000000011b6b7824 */ /* 0x000fe200020e063e */
[C---:B------:R-:W-:Y:S01]  /*13100*/  SHF.L.U64.HI R143, R24.reuse, 0x1, R25 ;  /* 0x00000001188f7819 */ /* 0x040fe20000010219 */
[----:B------:R-:W-:Y:S01]  /*13110*/  IMAD.SHL.U32 R131, R24, 0x2, RZ ;  /* 0x0000000218837824 */ /* 0x000fe200078e00ff */
[----:B------:R-:W-:Y:S01]  /*13120*/  LOP3.LUT R27, R95, 0xfffffffe, RZ, 0xc0, !PT ;  /* 0xfffffffe5f1b7812 */ /* 0x000fe200078ec0ff */
[----:B------:R-:W-:Y:S01]  /*13130*/  IMAD R23, R23, R127, RZ ;  /* 0x0000007f17177224 */ /* 0x000fe200078e02ff */
[----:B------:R-:W-:Y:S01]  /*13140*/  LOP3.LUT R229, R229, 0x1, RZ, 0xc0, !PT ;  /* 0x00000001e5e57812 */ /* 0x000fe200078ec0ff */
[----:B------:R-:W-:Y:S02]  /*13150*/  IMAD.SHL.U32 R24, R32, 0x2, RZ ;  /* 0x0000000220187824 */ /* 0x000fe400078e00ff */
[----:B------:R-:W-:Y:S01]  /*13160*/  IMAD.WIDE.U32 R124, R224, R34, R124 ;  /* 0x00000022e07c7225 */ /* 0x000fe200078e007c */
[----:B------:R-:W-:-:S02]  /*13170*/  LOP3.LUT R63, R21, R63, RZ, 0x3c, !PT ;  /* 0x0000003f153f7212 */ /* 0x000fc400078e3cff */
[----:B------:R-:W-:Y:S01]  /*13180*/  IADD3 R62, P2, PT, R228, R32, RZ ;  /* 0x00000020e43e7210 */ /* 0x000fe20007f5e0ff */
[----:B------:R-:W-:Y:S02]  /*13190*/  IMAD.IADD R23, R163, 0x1, R23 ;  /* 0x00000001a3177824 */ /* 0x000fe400078e0217 */
[----:B------:R-:W-:Y:S01]  /*131a0*/  IMAD.WIDE.U32 R108, R27, R75, R108 ;  /* 0x0000004b1b6c7225 */ /* 0x000fe200078e006c */
[----:B------:R-:W-:Y:S02]  /*131b0*/  LOP3.LUT R27, R24, 0xfffffffe, RZ, 0xc0, !PT ;  /* 0xfffffffe181b7812 */ /* 0x000fe400078ec0ff */
[----:B------:R-:W-:Y:S01]  /*131c0*/  LOP3.LUT R24, R50, R167, RZ, 0x3c, !PT ;  /* 0x000000a732187212 */ /* 0x000fe200078e3cff */
[----:B------:R-:W-:Y:S01]  /*131d0*/  IMAD R229, R224, R229, R125 ;  /* 0x000000e5e0e57224 */ /* 0x000fe200078e027d */
[----:B------:R-:W-:Y:S02]  /*131e0*/  SHF.L.W.U32.HI R187, R63, 0x8, R202 ;  /* 0x000000083fbb7819 */ /* 0x000fe40000010eca */
[----:B------:R-:W-:Y:S01]  /*131f0*/  SHF.L.W.U32.HI R202, R202, 0x8, R63 ;  /* 0x00000008caca7819 */ /* 0x000fe20000010e3f */
[----:B------:R-:W-:Y:S01]  /*13200*/  IMAD.X R63, R171, 0x1, R31, P2 ;  /* 0x00000001ab3f7824 */ /* 0x000fe200010e061f */
[----:B------:R-:W-:-:S02]  /*13210*/  LOP3.LUT R125, R23, R236, RZ, 0x3c, !PT ;  /* 0x000000ec177d7212 */ /* 0x000fc400078e3cff */
[----:B------:R-:W-:Y:S01]  /*13220*/  LOP3.LUT R95, R129, 0x1, RZ, 0xc0, !PT ;  /* 0x00000001815f7812 */ /* 0x000fe200078ec0ff */
[----:B------:R-:W-:Y:S01]  /*13230*/  IMAD.SHL.U32 R129, R74, 0x2, RZ ;  /* 0x000000024a817824 */ /* 0x000fe200078e00ff */
[----:B------:R-:W-:Y:S01]  /*13240*/  LOP3.LUT R22, R229, R22, R145, 0x96, !PT ;  /* 0x00000016e5167212 */ /* 0x000fe200078e9691 */
[----:B------:R-:W-:Y:S01]  /*13250*/  IMAD.X R145, R24, 0x1, R25, P3 ;  /* 0x0000000118917824 */ /* 0x000fe200018e0619 */
[----:B------:R-:W-:Y:S01]  /*13260*/  SHF.L.U64.HI R153, R74, 0x1, R29 ;  /* 0x000000014a997819 */ /* 0x000fe2000001021d */
[----:B------:R-:W-:Y:S01]  /*13270*/  IMAD.WIDE.U32 R62, R228, R27, R62 ;  /* 0x0000001be43e7225 */ /* 0x000fe200078e003e */
[----:B------:R-:W-:Y:S02]  /*13280*/  IADD3 R74, P3, PT, R125, R74, RZ ;  /* 0x0000004a7d4a7210 */ /* 0x000fe40007f7e0ff */
[----:B------:R-:W-:Y:S01]  /*13290*/  LOP3.LUT R30, R162, R165, RZ, 0x3c, !PT ;  /* 0x000000a5a21e7212 */ /* 0x000fe200078e3cff */
[----:B------:R-:W-:-:S04]  /*132a0*/  IMAD R95, R95, R75, RZ ;  /* 0x0000004b5f5f7224 */ /* 0x000fc800078e02ff */
[----:B------:R-:W-:Y:S01]  /*132b0*/  IMAD.X R75, R30, 0x1, R29, P3 ;  /* 0x000000011e4b7824 */ /* 0x000fe200018e061d */
[----:B------:R-:W-:Y:S02]  /*132c0*/  LOP3.LUT R29, R62, R31, R205, 0x96, !PT ;  /* 0x0000001f3e1d7212 */ /* 0x000fe400078e96cd */
[----:B------:R-:W-:Y:S02]  /*132d0*/  SHF.L.U64.HI R31, R32, 0x1, R31 ;  /* 0x00000001201f7819 */ /* 0x000fe4000001021f */
[----:B------:R-:W-:Y:S02]  /*132e0*/  LOP3.LUT R185, R25, R185, RZ, 0x3c, !PT ;  /* 0x000000b919b97212 */ /* 0x000fe400078e3cff */
[----:B------:R-:W-:Y:S01]  /*132f0*/  SHF.L.U64.HI R27, R28, 0x1, R3 ;  /* 0x000000011c1b7819 */ /* 0x000fe20000010203 */
[----:B------:R-:W-:Y:S01]  /*13300*/  IMAD.SHL.U32 R34, R160, 0x2, RZ ;  /* 0x00000002a0227824 */ /* 0x000fe200078e00ff */
[----:B------:R-:W-:Y:S02]  /*13310*/  SHF.L.U64.HI R25, R26, 0x1, R2 ;  /* 0x000000011a197819 */ /* 0x000fe40000010202 */
[----:B------:R-:W-:Y:S01]  /*13320*/  SHF.L.U64.HI R81, R160, 0x1, R136 ;  /* 0x00000001a0517819 */ /* 0x000fe20000010288 */
[----:B------:R-:W-:Y:S01]  /*13330*/  IMAD.IADD R24, R101, 0x1, R45 ;  /* 0x0000000165187824 */ /* 0x000fe200078e022d */
[----:B------:R-:W-:-:S02]  /*13340*/  LOP3.LUT R31, R31, 0x1, RZ, 0xc0, !PT ;  /* 0x000000011f1f7812 */ /* 0x000fc400078ec0ff */
[----:B------:R-:W-:Y:S02]  /*13350*/  LOP3.LUT R131, R131, 0xfffffffe, RZ, 0xc0, !PT ;  /* 0xfffffffe83837812 */ /* 0x000fe400078ec0ff */
[----:B------:R-:W-:Y:S02]  /*13360*/  LOP3.LUT R151, R100, R151, RZ, 0x3c, !PT ;  /* 0x0000009764977212 */ /* 0x000fe400078e3cff */
[----:B------:R-:W-:Y:S01]  /*13370*/  LOP3.LUT R139, R118, R139, RZ, 0x3c, !PT ;  /* 0x0000008b768b7212 */ /* 0x000fe200078e3cff */
[----:B------:R-:W-:Y:S01]  /*13380*/  IMAD.IADD R30, R117, 0x1, R87 ;  /* 0x00000001751e7824 */ /* 0x000fe200078e0257 */
[----:B------:R-:W-:Y:S01]  /*13390*/  LOP3.LUT R25, R25, 0x1, RZ, 0xc0, !PT ;  /* 0x0000000119197812 */ /* 0x000fe200078ec0ff */
[----:B------:R-:W-:Y:S01]  /*133a0*/  IMAD R51, R228, R31, R63 ;  /* 0x0000001fe4337224 */ /* 0x000fe200078e023f */
[----:B------:R-:W-:Y:S02]  /*133b0*/  LOP3.LUT R27, R27, 0x1, RZ, 0xc0, !PT ;  /* 0x000000011b1b7812 */ /* 0x000fe400078ec0ff */
[----:B------:R-:W-:Y:S01]  /*133c0*/  LOP3.LUT R115, R115, 0xfffffffe, RZ, 0xc0, !PT ;  /* 0xfffffffe73737812 */ /* 0x000fe200078ec0ff */
[----:B------:R-:W-:Y:S01]  /*133d0*/  IMAD R193, R204, R25, R157 ;  /* 0x00000019ccc17224 */ /* 0x000fe200078e029d */
[----:B------:R-:W-:Y:S01]  /*133e0*/  LOP3.LUT R31, R51, R32, R82, 0x96, !PT ;  /* 0x00000020331f7212 */ /* 0x000fe200078e9652 */
[----:B------:R-:W-:Y:S01]  /*133f0*/  IMAD R25, R233, R27, R155 ;  /* 0x0000001be9197224 */ /* 0x000fe200078e029b */
[----:B------:R-:W-:Y:S01]  /*13400*/  IADD3 R160, P1, PT, R53, R160, RZ ;  /* 0x000000a035a07210 */ /* 0x000fe20007f3e0ff */
[----:B------:R-:W-:Y:S01]  /*13410*/  IMAD.IADD R32, R111, 0x1, R73 ;  /* 0x000000016f207824 */ /* 0x000fe200078e0249 */
[----:B------:R-:W-:Y:S01]  /*13420*/  LOP3.LUT R34, R34, 0xfffffffe, RZ, 0xc0, !PT ;  /* 0xfffffffe22227812 */ /* 0x000fe200078ec0ff */
[----:B------:R0:W-:Y:S01]  /*13430*/  STL [R1+0x5e4], R177 ;  /* 0x0005e4b101007387 */ /* 0x0001e20000100800 */
[----:B------:R-:W-:Y:S01]  /*13440*/  LOP3.LUT R27, R25, R28, R140, 0x96, !PT ;  /* 0x0000001c191b7212 */ /* 0x000fe200078e968c */
[----:B------:R-:W-:Y:S01]  /*13450*/  IMAD.IADD R28, R119, 0x1, R33 ;  /* 0x00000001771c7824 */ /* 0x000fe200078e0221 */
[----:B------:R-:W-:Y:S01]  /*13460*/  LOP3.LUT R33, R110, R103, RZ, 0x3c, !PT ;  /* 0x000000676e217212 */ /* 0x000fe200078e3cff */
[----:B------:R-:W-:Y:S01]  /*13470*/  IMAD.X R161, R49, 0x1, R136, P1 ;  /* 0x0000000131a17824 */ /* 0x000fe200008e0688 */
[----:B------:R-:W-:Y:S01]  /*13480*/  LOP3.LUT R83, R32, R83, RZ, 0x3c, !PT ;  /* 0x0000005320537212 */ /* 0x000fe200078e3cff */
[----:B------:R-:W-:Y:S01]  /*13490*/  IMAD.SHL.U32 R73, R42, 0x2, RZ ;  /* 0x000000022a497824 */ /* 0x000fe200078e00ff */
[----:B------:R-:W-:-:S02]  /*134a0*/  IADD3 R82, P1, PT, R202, R42, RZ ;  /* 0x0000002aca527210 */ /* 0x000fc40007f3e0ff */
[----:B------:R-:W-:Y:S02]  /*134b0*/  LOP3.LUT R36, R108, R36, RZ, 0x3c, !PT ;  /* 0x000000246c247212 */ /* 0x000fe400078e3cff */
[----:B------:R-:W-:Y:S01]  /*134c0*/  LOP3.LUT R121, R116, R121, RZ, 0x3c, !PT ;  /* 0x0000007974797212 */ /* 0x000fe200078e3cff */
[----:B------:R1:W-:Y:S01]  /*134d0*/  STL [R1+0x694], R176 ;  /* 0x000694b001007387 */ /* 0x0003e20000100800 */
[----:B------:R-:W-:Y:S02]  /*134e0*/  SHF.L.W.U32.HI R171, R83, 0x8, R33 ;  /* 0x0000000853ab7819 */ /* 0x000fe40000010e21 */
[----:B------:R-:W-:Y:S01]  /*134f0*/  SHF.L.W.U32.HI R33, R33, 0x8, R83 ;  /* 0x0000000821217819 */ /* 0x000fe20000010e53 */
[----:B------:R-:W-:Y:S01]  /*13500*/  IMAD.X R83, R187, 0x1, R90, P1 ;  /* 0x00000001bb537824 */ /* 0x000fe200008e065a */
[----:B------:R-:W-:Y:S01]  /*13510*/  LOP3.LUT R73, R73, 0xfffffffe, RZ, 0xc0, !PT ;  /* 0xfffffffe49497812 */ /* 0x000fe200078ec0ff */
[----:B------:R-:W-:Y:S01]  /*13520*/  STL [R1+0x64c], R187 ;  /* 0x00064cbb01007387 */ /* 0x000fe20000100800 */
[----:B------:R-:W-:-:S02]  /*13530*/  LOP3.LUT R63, R143, 0x1, RZ, 0xc0, !PT ;  /* 0x000000018f3f7812 */ /* 0x000fc400078ec0ff */
[----:B------:R-:W-:Y:S01]  /*13540*/  LOP3.LUT R189, R24, R219, RZ, 0x3c, !PT ;  /* 0x000000db18bd7212 */ /* 0x000fe200078e3cff */
[----:B------:R-:W-:Y:S01]  /*13550*/  IMAD.WIDE.U32 R160, R53, R34, R160 ;  /* 0x0000002235a07225 */ /* 0x000fe200078e00a0 */
[----:B------:R-:W-:-:S03]  /*13560*/  LOP3.LUT R138, R28, R138, RZ, 0x3c, !PT ;  /* 0x0000008a1c8a7212 */ /* 0x000fc600078e3cff */
[----:B------:R-:W-:Y:S01]  /*13570*/  IMAD.MOV.U32 R172, RZ, RZ, R174 ;  /* 0x000000ffffac7224 */ /* 0x000fe200078e00ae */
[----:B------:R-:W-:Y:S01]  /*13580*/  LOP3.LUT R101, R133, 0x1, RZ, 0xc0, !PT ;  /* 0x0000000185657812 */ /* 0x000fe200078ec0ff */
[----:B------:R-:W-:Y:S01]  /*13590*/  IMAD.WIDE.U32 R82, R202, R73, R82 ;  /* 0x00000049ca527225 */ /* 0x000fe200078e0052 */
[----:B------:R-:W-:Y:S01]  /*135a0*/  SHF.L.W.U32.HI R184, R189, 0x8, R151 ;  /* 0x00000008bdb87819 */ /* 0x000fe20000010e97 */
[----:B------:R3:W-:Y:S02]  /*135b0*/  STL [R1+0xe48], R233 ;  /* 0x000e48e901007387 */ /* 0x0007e40000100800 */
[----:B------:R-:W-:Y:S01]  /*135c0*/  IMAD.IADD R34, R109, 0x1, R95 ;  /* 0x000000016d227824 */ /* 0x000fe200078e025f */
[----:B------:R-:W-:Y:S01]  /*135d0*/  SHF.L.W.U32.HI R189, R151, 0x8, R189 ;  /* 0x0000000897bd7819 */ /* 0x000fe20000010ebd */
[-C--:B------:R-:W-:Y:S01]  /*135e0*/  IMAD R63, R63, R41.reuse, RZ ;  /* 0x000000293f3f7224 */ /* 0x080fe200078e02ff */
[----:B------:R-:W-:Y:S01]  /*135f0*/  LOP3.LUT R129, R129, 0xfffffffe, RZ, 0xc0, !PT ;  /* 0xfffffffe81817812 */ /* 0x000fe200078ec0ff */
[----:B------:R-:W-:Y:S01]  /*13600*/  IMAD.WIDE.U32 R144, R131, R41, R144 ;  /* 0x0000002983907225 */ /* 0x000fe200078e0090 */
[----:B------:R-:W-:Y:S01]  /*13610*/  LOP3.LUT R131, R82, R90, R38, 0x96, !PT ;  /* 0x0000005a52837212 */ /* 0x000fe200078e9626 */
[----:B------:R-:W5:Y:S01]  /*13620*/  LDL R119, [R1+0x668] ;  /* 0x0006680001777983 */ /* 0x000f620000100800 */
[----:B------:R-:W-:Y:S01]  /*13630*/  SHF.L.U64.HI R73, R42, 0x1, R90 ;  /* 0x000000012a497819 */ /* 0x000fe2000001025a */
[----:B------:R-:W-:Y:S01]  /*13640*/  IMAD.SHL.U32 R90, R40, 0x2, RZ ;  /* 0x00000002285a7824 */ /* 0x000fe200078e00ff */
[----:B------:R-:W-:Y:S01]  /*13650*/  SHF.L.W.U32.HI R47, R69, 0x1, R185 ;  /* 0x00000001452f7819 */ /* 0x000fe20000010eb9 */
[----:B------:R-:W-:Y:S01]  /*13660*/  IMAD.IADD R38, R145, 0x1, R63 ;  /* 0x0000000191267824 */ /* 0x000fe200078e023f */
[----:B0-----:R-:W-:Y:S01]  /*13670*/  SHF.L.W.U32.HI R177, R138, 0x8, R139 ;  /* 0x000000088ab17819 */ /* 0x001fe20000010e8b */
[----:B------:R-:W-:Y:S01]  /*13680*/  IMAD.WIDE.U32 R106, R115, R113, R106 ;  /* 0x00000071736a7225 */ /* 0x000fe200078e006a */
[----:B------:R-:W-:Y:S01]  /*13690*/  SHF.L.W.U32.HI R219, R139, 0x8, R138 ;  /* 0x000000088bdb7819 */ /* 0x000fe20000010e8a */
[----:B------:R-:W2:Y:S01]  /*136a0*/  LDL.LU R155, [R1+0x41c] ;  /* 0x00041c00019b7983 */ /* 0x000ea20000300800 */
[----:B------:R-:W-:Y:S01]  /*136b0*/  LOP3.LUT R35, R34, R35, RZ, 0x3c, !PT ;  /* 0x0000002322237212 */ /* 0x000fe200078e3cff */
[----:B------:R-:W-:Y:S01]  /*136c0*/  IMAD R101, R101, R113, RZ ;  /* 0x0000007165657224 */ /* 0x000fe200078e02ff */
[----:B------:R-:W-:Y:S01]  /*136d0*/  SHF.L.W.U32.HI R69, R185, 0x1, R69 ;  /* 0x00000001b9457819 */ /* 0x000fe20000010e45 */
[----:B------:R-:W2:Y:S01]  /*136e0*/  LDL R205, [R1+0x7c4] ;  /* 0x0007c40001cd7983 */ /* 0x000ea20000100800 */
[----:B------:R-:W-:Y:S01]  /*136f0*/  IADD3 R138, P1, PT, R189, R40, RZ ;  /* 0x00000028bd8a7210 */ /* 0x000fe20007f3e0ff */
[----:B------:R-:W-:Y:S01]  /*13700*/  IMAD.SHL.U32 R113, R120, 0x2, RZ ;  /* 0x0000000278717824 */ /* 0x000fe200078e00ff */
[----:B------:R-:W-:-:S02]  /*13710*/  LOP3.LUT R137, R30, R137, RZ, 0x3c, !PT ;  /* 0x000000891e897212 */ /* 0x000fc400078e3cff */
[----:B------:R-:W-:Y:S02]  /*13720*/  SHF.L.U64.HI R45, R120, 0x1, R37 ;  /* 0x00000001782d7819 */ /* 0x000fe40000010225 */
[----:B------:R-:W-:Y:S01]  /*13730*/  LOP3.LUT R81, R81, 0x1, RZ, 0xc0, !PT ;  /* 0x0000000151517812 */ /* 0x000fe200078ec0ff */
[----:B------:R-:W-:Y:S01]  /*13740*/  STL [R1+0x568], R171 ;  /* 0x000568ab01007387 */ /* 0x000fe20000100800 */
[----:B------:R-:W-:Y:S01]  /*13750*/  SHF.L.W.U32.HI R115, R35, 0x8, R36 ;  /* 0x0000000823737819 */ /* 0x000fe20000010e24 */
[----:B------:R-:W-:Y:S01]  /*13760*/  IMAD.X R139, R184, 0x1, R12, P1 ;  /* 0x00000001b88b7824 */ /* 0x000fe200008e060c */
[----:B------:R-:W-:Y:S01]  /*13770*/  IADD3 R120, P2, PT, R69, R120, RZ ;  /* 0x0000007845787210 */ /* 0x000fe20007f5e0ff */
[----:B------:R0:W-:Y:S01]  /*13780*/  STL [R1+0x5cc], R184 ;  /* 0x0005ccb801007387 */ /* 0x0001e20000100800 */
[----:B------:R-:W-:Y:S01]  /*13790*/  SHF.L.W.U32.HI R35, R36, 0x8, R35 ;  /* 0x0000000824237819 */ /* 0x000fe20000010e23 */
[----:B------:R-:W-:Y:S01]  /*137a0*/  IMAD.IADD R36, R107, 0x1, R101 ;  /* 0x000000016b247824 */ /* 0x000fe200078e0265 */
[----:B------:R-:W-:Y:S01]  /*137b0*/  LOP3.LUT R90, R90, 0xfffffffe, RZ, 0xc0, !PT ;  /* 0xfffffffe5a5a7812 */ /* 0x000fe200078ec0ff */
[----:B------:R-:W2:Y:S01]  /*137c0*/  LDL R117, [R1+0x544] ;  /* 0x0005440001757983 */ /* 0x000ea20000100800 */
[----:B------:R-:W-:-:S02]  /*137d0*/  LOP3.LUT R66, R144, R66, RZ, 0x3c, !PT ;  /* 0x0000004290427212 */ /* 0x000fc400078e3cff */
[----:B------:R-:W-:Y:S02]  /*137e0*/  LOP3.LUT R39, R38, R39, RZ, 0x3c, !PT ;  /* 0x0000002726277212 */ /* 0x000fe400078e3cff */
[----:B------:R-:W-:Y:S01]  /*137f0*/  LOP3.LUT R26, R193, R26, R170, 0x96, !PT ;  /* 0x0000001ac11a7212 */ /* 0x000fe200078e96aa */
[----:B------:R-:W-:Y:S01]  /*13800*/  IMAD.MOV.U32 R174, RZ, RZ, R190 ;  /* 0x000000ffffae7224 */ /* 0x000fe200078e00be */
[----:B------:R-:W-:Y:S01]  /*13810*/  SHF.L.W.U32.HI R200, R121, 0x8, R137 ;  /* 0x0000000879c87819 */ /* 0x000fe20000010e89 */
[----:B------:R-:W-:Y:S01]  /*13820*/  IMAD.WIDE.U32 R138, R189, R90, R138 ;  /* 0x0000005abd8a7225 */ /* 0x000fe200078e008a */
[----:B-1----:R-:W-:Y:S01]  /*13830*/  SHF.L.W.U32.HI R176, R137, 0x8, R121 ;  /* 0x0000000889b07819 */ /* 0x002fe20000010e79 */
[----:B---3--:R-:W3:Y:S01]  /*13840*/  LDL R233, [R1+0x888] ;  /* 0x0008880001e97983 */ /* 0x008ee20000100800 */
[----:B------:R-:W-:Y:S01]  /*13850*/  SHF.L.W.U32.HI R109, R39, 0x8, R66 ;  /* 0x00000008276d7819 */ /* 0x000fe20000010e42 */
[----:B------:R-:W-:Y:S01]  /*13860*/  IMAD.X R121, R47, 0x1, R37, P2 ;  /* 0x000000012f797824 */ /* 0x000fe200010e0625 */
[----:B------:R-:W-:Y:S01]  /*13870*/  SHF.L.W.U32.HI R194, R66, 0x8, R39 ;  /* 0x0000000842c27819 */ /* 0x000fe20000010e27 */
[----:B------:R-:W-:Y:S01]  /*13880*/  IMAD.SHL.U32 R66, R80, 0x2, RZ ;  /* 0x0000000250427824 */ /* 0x000fe200078e00ff */
[----:B------:R-:W-:-:S02]  /*13890*/  SHF.L.U64.HI R39, R40, 0x1, R12 ;  /* 0x0000000128277819 */ /* 0x000fc4000001020c */
[----:B------:R-:W-:Y:S01]  /*138a0*/  LOP3.LUT R41, R153, 0x1, RZ, 0xc0, !PT ;  /* 0x0000000199297812 */ /* 0x000fe200078ec0ff */
[----:B------:R-:W-:Y:S01]  /*138b0*/  IMAD.WIDE.U32 R74, R129, R125, R74 ;  /* 0x0000007d814a7225 */ /* 0x000fe200078e004a */
[----:B------:R-:W-:Y:S02]  /*138c0*/  LOP3.LUT R102, R106, R102, RZ, 0x3c, !PT ;  /* 0x000000666a667212 */ /* 0x000fe400078e3cff */
[----:B------:R-:W-:Y:S01]  /*138d0*/  LOP3.LUT R73, R73, 0x1, RZ, 0xc0, !PT ;  /* 0x0000000149497812 */ /* 0x000fe200078ec0ff */
[----:B------:R1:W-:Y:S01]  /*138e0*/  STL [R1+0x5a4], R177 ;  /* 0x0005a4b101007387 */ /* 0x0003e20000100800 */
[----:B------:R-:W-:Y:S02]  /*138f0*/  LOP3.LUT R91, R36, R91, RZ, 0x3c, !PT ;  /* 0x0000005b245b7212 */ /* 0x000fe400078e3cff */
[----:B------:R-:W-:Y:S01]  /*13900*/  IADD3 R90, P2, PT, R200, R80, RZ ;  /* 0x00000050c85a7210 */ /* 0x000fe20007f5e0ff */
[----:B------:R-:W-:Y:S01]  /*13910*/  IMAD R37, R81, R53, RZ ;  /* 0x0000003551257224 */ /* 0x000fe200078e02ff */
[----:B------:R-:W-:Y:S01]  /*13920*/  LOP3.LUT R39, R39, 0x1, RZ, 0xc0, !PT ;  /* 0x0000000127277812 */ /* 0x000fe200078ec0ff */
[----:B0-----:R-:W4:Y:S01]  /*13930*/  LDL R184, [R1+0x7b0] ;  /* 0x0007b00001b87983 */ /* 0x001f220000100800 */
[----:B------:R-:W-:-:S02]  /*13940*/  SHF.L.W.U32.HI R111, R91, 0x8, R102 ;  /* 0x000000085b6f7819 */ /* 0x000fc40000010e66 */
[----:B------:R-:W-:Y:S01]  /*13950*/  SHF.L.W.U32.HI R187, R102, 0x8, R91 ;  /* 0x0000000866bb7819 */ /* 0x000fe20000010e5b */
[----:B------:R-:W-:Y:S01]  /*13960*/  IMAD.X R91, R176, 0x1, R43, P2 ;  /* 0x00000001b05b7824 */ /* 0x000fe200010e062b */
[----:B------:R-:W-:Y:S01]  /*13970*/  LOP3.LUT R66, R66, 0xfffffffe, RZ, 0xc0, !PT ;  /* 0xfffffffe42427812 */ /* 0x000fe200078ec0ff */
[----:B------:R-:W-:Y:S01]  /*13980*/  IMAD R39, R189, R39, R139 ;  /* 0x00000027bd277224 */ /* 0x000fe200078e028b */
[----:B------:R-:W-:Y:S01]  /*13990*/  IADD3 R102, P1, PT, R219, R128, RZ ;  /* 0x00000080db667210 */ /* 0x000fe20007f3e0ff */
[----:B------:R-:W-:Y:S02]  /*139a0*/  IMAD R41, R41, R125, RZ ;  /* 0x0000007d29297224 */ /* 0x000fe400078e02ff */
[----:B------:R-:W-:Y:S01]  /*139b0*/  IMAD.MOV.U32 R248, RZ, RZ, R172 ;  /* 0x000000fffff87224 */ /* 0x000fe200078e00ac */
[----:B------:R-:W-:Y:S01]  /*139c0*/  SHF.L.U64.HI R95, R150, 0x1, R208 ;  /* 0x00000001965f7819 */ /* 0x000fe200000102d0 */
[----:B------:R-:W-:Y:S01]  /*139d0*/  IMAD.WIDE.U32 R90, R200, R66, R90 ;  /* 0x00000042c85a7225 */ /* 0x000fe200078e005a */
[----:B------:R-:W-:-:S02]  /*139e0*/  LOP3.LUT R149, R39, R40, R149, 0x96, !PT ;  /* 0x0000002827957212 */ /* 0x000fc400078e9695 */
[----:B------:R-:W-:Y:S01]  /*139f0*/  LOP3.LUT R113, R113, 0xfffffffe, RZ, 0xc0, !PT ;  /* 0xfffffffe71717812 */ /* 0x000fe200078ec0ff */
[----:B------:R-:W-:Y:S01]  /*13a00*/  IMAD.IADD R37, R161, 0x1, R37 ;  /* 0x00000001a1257824 */ /* 0x000fe200078e0225 */
[----:B------:R-:W-:Y:S01]  /*13a10*/  LOP3.LUT R45, R45, 0x1, RZ, 0xc0, !PT ;  /* 0x000000012d2d7812 */ /* 0x000fe200078ec0ff */
[----:B------:R-:W-:Y:S01]  /*13a20*/  IMAD.SHL.U32 R66, R44, 0x2, RZ ;  /* 0x000000022c427824 */ /* 0x000fe200078e00ff */
[----:B------:R0:W-:Y:S01]  /*13a30*/  STL [R1+0x6d8], R115 ;  /* 0x0006d87301007387 */ /* 0x0001e20000100800 */
[----:B------:R-:W-:Y:S01]  /*13a40*/  IMAD.IADD R40, R75, 0x1, R41 ;  /* 0x000000014b287824 */ /* 0x000fe200078e0229 */
[----:B------:R-:W-:Y:S01]  /*13a50*/  LOP3.LUT R87, R37, R249, RZ, 0x3c, !PT ;  /* 0x000000f925577212 */ /* 0x000fe200078e3cff */
[----:B------:R-:W-:Y:S01]  /*13a60*/  IMAD.X R103, R177, 0x1, R15, P1 ;  /* 0x00000001b1677824 */ /* 0x000fe200008e060f */
[----:B------:R-:W-:Y:S01]  /*13a70*/  LOP3.LUT R75, R66, 0xfffffffe, RZ, 0xc0, !PT ;  /* 0xfffffffe424b7812 */ /* 0x000fe200078ec0ff */
[----:B------:R-:W-:Y:S01]  /*13a80*/  IMAD.MOV.U32 R249, RZ, RZ, R173 ;  /* 0x000000fffff97224 */ /* 0x000fe200078e00ad */
[----:B------:R-:W-:Y:S01]  /*13a90*/  IADD3 R66, P1, PT, R33, R44, RZ ;  /* 0x0000002c21427210 */ /* 0x000fe20007f3e0ff */
[----:B------:R-:W-:Y:S01]  /*13aa0*/  IMAD.MOV.U32 R173, RZ, RZ, R175 ;  /* 0x000000ffffad7224 */ /* 0x000fe200078e00af */
[----:B-1----:R-:W4:Y:S01]  /*13ab0*/  LDL R177, [R1+0x574] ;  /* 0x0005740001b17983 */ /* 0x002f220000100800 */
[----:B------:R-:W-:Y:S01]  /*13ac0*/  IMAD R63, R202, R73, R83 ;  /* 0x00000049ca3f7224 */ /* 0x000fe200078e0253 */
[----:B------:R-:W-:-:S02]  /*13ad0*/  LOP3.LUT R83, R40, R67, RZ, 0x3c, !PT ;  /* 0x0000004328537212 */ /* 0x000fc400078e3cff */
[----:B------:R-:W5:Y:S01]  /*13ae0*/  LDL.LU R175, [R1+0x44c] ;  /* 0x00044c0001af7983 */ /* 0x000f620000300800 */
[----:B------:R-:W-:-:S03]  /*13af0*/  IMAD.X R67, R171, 0x1, R17, P1 ;  /* 0x00000001ab437824 */ /* 0x000fc600008e0611 */
[----:B------:R-:W2:Y:S01]  /*13b00*/  LDL.64 R170, [R1+0x508] ;  /* 0x0005080001aa7983 */ /* 0x000ea20000100a00 */
[----:B------:R-:W-:-:S03]  /*13b10*/  IMAD.MOV.U32 R172, RZ, RZ, R174 ;  /* 0x000000ffffac7224 */ /* 0x000fc600078e00ae */
[----:B------:R-:W3:Y:S01]  /*13b20*/  LDL R174, [R1+0x8a0] ;  /* 0x0008a00001ae7983 */ /* 0x000ee20000100800 */
[----:B------:R-:W-:Y:S01]  /*13b30*/  IMAD.SHL.U32 R73, R128, 0x2, RZ ;  /* 0x0000000280497824 */ /* 0x000fe200078e00ff */
[----:B------:R-:W-:Y:S01]  /*13b40*/  LOP3.LUT R123, R63, R42, R123, 0x96, !PT ;  /* 0x0000002a3f7b7212 */ /* 0x000fe200078e967b */
[----:B------:R-:W-:Y:S01]  /*13b50*/  IMAD.SHL.U32 R81, R150, 0x2, RZ ;  /* 0x0000000296517824 */ /* 0x000fe200078e00ff */
[----:B------:R-:W-:Y:S01]  /*13b60*/  IADD3 R136, P2, PT, R187, R46, RZ ;  /* 0x0000002ebb887210 */ /* 0x000fe20007f5e0ff */
[----:B------:R-:W-:Y:S01]  /*13b70*/  STL [R1+0xe50], R219 ;  /* 0x000e50db01007387 */ /* 0x000fe20000100800 */
[----:B------:R-:W-:Y:S02]  /*13b80*/  LOP3.LUT R73, R73, 0xfffffffe, RZ, 0xc0, !PT ;  /* 0xfffffffe49497812 */ /* 0x000fe400078ec0ff */
[----:B------:R-:W-:Y:S01]  /*13b90*/  IADD3 R150, P3, PT, R87, R150, RZ ;  /* 0x0000009657967210 */ /* 0x000fe20007f7e0ff */
[----:B------:R-:W-:Y:S01]  /*13ba0*/  STL [R1+0x5a0], R176 ;  /* 0x0005a0b001007387 */ /* 0x000fe20000100800 */
[----:B------:R-:W-:Y:S01]  /*13bb0*/  LOP3.LUT R42, R160, R55, RZ, 0x3c, !PT ;  /* 0x00000037a02a7212 */ /* 0x000fe200078e3cff */
[----:B------:R-:W-:Y:S01]  /*13bc0*/  IMAD.WIDE.U32 R102, R219, R73, R102 ;  /* 0x00000049db667225 */ /* 0x000fe200078e0066 */
[----:B------:R-:W-:Y:S01]  /*13bd0*/  SHF.L.U64.HI R73, R128, 0x1, R15 ;  /* 0x0000000180497819 */ /* 0x000fe2000001020f */
[----:B------:R-:W3:Y:S02]  /*13be0*/  LDL R153, [R1+0x594] ;  /* 0x0005940001997983 */ /* 0x000ee40000100800 */
[----:B------:R-:W-:Y:S01]  /*13bf0*/  IMAD.X R151, R42, 0x1, R208, P3 ;  /* 0x000000012a977824 */ /* 0x000fe200018e06d0 */
[----:B------:R-:W-:Y:S01]  /*13c00*/  SHF.L.U64.HI R42, R80, 0x1, R43 ;  /* 0x00000001502a7819 */ /* 0x000fe2000001022b */
[----:B------:R-:W-:Y:S01]  /*13c10*/  STL [R1+0x554], R109 ;  /* 0x0005546d01007387 */ /* 0x000fe20000100800 */
[----:B------:R-:W-:-:S02]  /*13c20*/  LOP3.LUT R73, R73, 0x1, RZ, 0xc0, !PT ;  /* 0x0000000149497812 */ /* 0x000fc400078ec0ff */
[----:B------:R-:W-:Y:S01]  /*13c30*/  LOP3.LUT R101, R42, 0x1, RZ, 0xc0, !PT ;  /* 0x000000012a657812 */ /* 0x000fe200078ec0ff */
[----:B------:R-:W3:Y:S02]  /*13c40*/  LDL R125, [R1+0x7e4] ;  /* 0x0007e400017d7983 */ /* 0x000ee40000100800 */
[----:B------:R-:W-:Y:S01]  /*13c50*/  IMAD R42, R219, R73, R103 ;  /* 0x00000049db2a7224 */ /* 0x000fe200078e0267 */
[----:B------:R-:W-:Y:S01]  /*13c60*/  LOP3.LUT R145, R90, R43, R212, 0x96, !PT ;  /* 0x0000002b5a917212 */ /* 0x000fe200078e96d4 */
[----:B------:R-:W-:Y:S02]  /*13c70*/  IMAD.SHL.U32 R43, R70, 0x2, RZ ;  /* 0x00000002462b7824 */ /* 0x000fe400078e00ff */
[----:B------:R-:W-:Y:S01]  /*13c80*/  IMAD.WIDE.U32 R66, R33, R75, R66 ;  /* 0x0000004b21427225 */ /* 0x000fe200078e0042 */
[----:B------:R-:W-:Y:S01]  /*13c90*/  LOP3.LUT R139, R42, R128, R134, 0x96, !PT ;  /* 0x000000802a8b7212 */ /* 0x000fe200078e9686 */
[----:B------:R1:W-:Y:S01]  /*13ca0*/  STL [R1+0x710], R111 ;  /* 0x0007106f01007387 */ /* 0x0003e20000100800 */
[----:B------:R-:W-:Y:S01]  /*13cb0*/  IADD3 R128, P1, PT, R35, R70, RZ ;  /* 0x0000004623807210 */ /* 0x000fe20007f3e0ff */
[----:B------:R-:W-:Y:S01]  /*13cc0*/  IMAD.WIDE.U32 R120, R69, R113, R120 ;  /* 0x0000007145787225 */ /* 0x000fe200078e0078 */
[----:B------:R-:W-:Y:S01]  /*13cd0*/  LOP3.LUT R43, R43, 0xfffffffe, RZ, 0xc0, !PT ;  /* 0xfffffffe2b2b7812 */ /* 0x000fe200078ec0ff */
[----:B------:R-:W3:Y:S02]  /*13ce0*/  LDL R212, [R1+0x4ac] ;  /* 0x0004ac0001d47983 */ /* 0x000ee40000100800 */
[----:B------:R-:W-:-:S02]  /*13cf0*/  IMAD R75, R45, R69, RZ ;  /* 0x000000452d4b7224 */ /* 0x000fc400078e02ff */
[----:B------:R-:W-:Y:S02]  /*13d00*/  IMAD.X R129, R115, 0x1, R18, P1 ;  /* 0x0000000173817824 */ /* 0x000fe400008e0612 */
[----:B------:R-:W-:Y:S01]  /*13d10*/  IMAD R73, R200, R101, R91 ;  /* 0x00000065c8497224 */ /* 0x000fe200078e025b */
[----:B------:R-:W-:Y:S01]  /*13d20*/  LOP3.LUT R81, R81, 0xfffffffe, RZ, 0xc0, !PT ;  /* 0xfffffffe51517812 */ /* 0x000fe200078ec0ff */
[----:B------:R-:W-:Y:S01]  /*13d30*/  IMAD.IADD R75, R121, 0x1, R75 ;  /* 0x00000001794b7824 */ /* 0x000fe200078e024b */
[----:B------:R-:W-:Y:S01]  /*13d40*/  LOP3.LUT R41, R74, R127, RZ, 0x3c, !PT ;  /* 0x0000007f4a297212 */ /* 0x000fe200078e3cff */
[----:B------:R-:W-:Y:S01]  /*13d50*/  IMAD.WIDE.U32 R128, R35, R43, R128 ;  /* 0x0000002b23807225 */ /* 0x000fe200078e0080 */
[----:B------:R-:W-:Y:S01]  /*13d60*/  SHF.L.U64.HI R43, R44, 0x1, R17 ;  /* 0x000000012c2b7819 */ /* 0x000fe20000010211 */
[----:B0-----:R-:W3:Y:S01]  /*13d70*/  LDL R115, [R1+0x88c] ;  /* 0x00088c0001737983 */ /* 0x001ee20000100800 */
[----:B------:R-:W-:Y:S01]  /*13d80*/  LOP3.LUT R143, R73, R80, R135, 0x96, !PT ;  /* 0x00000050498f7212 */ /* 0x000fe200078e9687 */
[----:B------:R-:W-:Y:S01]  /*13d90*/  IMAD.WIDE.U32 R150, R81, R87, R150 ;  /* 0x0000005751967225 */ /* 0x000fe200078e0096 */
[----:B------:R-:W-:-:S02]  /*13da0*/  LOP3.LUT R80, R95, 0x1, RZ, 0xc0, !PT ;  /* 0x000000015f507812 */ /* 0x000fc400078ec0ff */
[----:B------:R-:W-:Y:S02]  /*13db0*/  LOP3.LUT R81, R75, R206, RZ, 0x3c, !PT ;  /* 0x000000ce4b517212 */ /* 0x000fe400078e3cff */
[----:B------:R-:W-:Y:S01]  /*13dc0*/  LOP3.LUT R43, R43, 0x1, RZ, 0xc0, !PT ;  /* 0x000000012b2b7812 */ /* 0x000fe200078ec0ff */
[----:B------:R-:W-:Y:S01]  /*13dd0*/  IMAD R80, R80, R87, RZ ;  /* 0x0000005750507224 */ /* 0x000fe200078e02ff */
[----:B------:R-:W-:Y:S02]  /*13de0*/  SHF.L.W.U32.HI R107, R83, 0x8, R41 ;  /* 0x00000008536b7819 */ /* 0x000fe40000010e29 */
[----:B------:R-:W-:Y:S01]  /*13df0*/  SHF.L.W.U32.HI R41, R41, 0x8, R83 ;  /* 0x0000000829297819 */ /* 0x000fe20000010e53 */
[C---:B------:R-:W-:Y:S01]  /*13e00*/  IMAD.SHL.U32 R83, R78.reuse, 0x2, RZ ;  /* 0x000000024e537824 */ /* 0x040fe200078e00ff */
[----:B------:R-:W-:Y:S01]  /*13e10*/  SHF.L.U64.HI R87, R78, 0x1, R79 ;  /* 0x000000014e577819 */ /* 0x000fe2000001024f */
[----:B------:R-:W-:Y:S01]  /*13e20*/  IMAD R43, R33, R43, R67 ;  /* 0x0000002b212b7224 */ /* 0x000fe200078e0243 */
[----:B------:R-:W-:-:S02]  /*13e30*/  IADD3 R134, P1, PT, R81, R78, RZ ;  /* 0x0000004e51867210 */ /* 0x000fc40007f3e0ff */
[----:B------:R-:W-:Y:S01]  /*13e40*/  SHF.L.U64.HI R78, R70, 0x1, R18 ;  /* 0x00000001464e7819 */ /* 0x000fe20000010212 */
[----:B------:R-:W-:Y:S01]  /*13e50*/  IMAD.SHL.U32 R45, R46, 0x2, RZ ;  /* 0x000000022e2d7824 */ /* 0x000fe200078e00ff */
[----:B------:R-:W-:Y:S02]  /*13e60*/  LOP3.LUT R67, R120, R164, RZ, 0x3c, !PT ;  /* 0x000000a478437212 */ /* 0x000fe400078e3cff */
[----:B------:R-:W-:Y:S01]  /*13e70*/  LOP3.LUT R78, R78, 0x1, RZ, 0xc0, !PT ;  /* 0x000000014e4e7812 */ /* 0x000fe200078ec0ff */
[--C-:B------:R-:W-:Y:S01]  /*13e80*/  IMAD.X R137, R111, 0x1, R20.reuse, P2 ;  /* 0x000000016f897824 */ /* 0x100fe200010e0614 */
[----:B------:R-:W-:Y:S01]  /*13e90*/  LOP3.LUT R45, R45, 0xfffffffe, RZ, 0xc0, !PT ;  /* 0xfffffffe2d2d7812 */ /* 0x000fe200078ec0ff */
[----:B------:R-:W-:Y:S01]  /*13ea0*/  IMAD.X R135, R67, 0x1, R79, P1 ;  /* 0x0000000143877824 */ /* 0x000fe200008e064f */
[----:B------:R-:W-:Y:S01]  /*13eb0*/  SHF.L.U64.HI R67, R46, 0x1, R20 ;  /* 0x000000012e437819 */ /* 0x000fe20000010214 */
[----:B------:R0:W-:Y:S01]  /*13ec0*/  STL [R1+0x704], R107 ;  /* 0x0007046b01007387 */ /* 0x0001e20000100800 */
[----:B------:R-:W-:Y:S01]  /*13ed0*/  LOP3.LUT R133, R43, R44, R105, 0x96, !PT ;  /* 0x0000002c2b857212 */ /* 0x000fe200078e9669 */
[----:B------:R-:W-:Y:S01]  /*13ee0*/  IMAD R44, R35, R78, R129 ;  /* 0x0000004e232c7224 */ /* 0x000fe200078e0281 */
[----:B------:R-:W-:Y:S01]  /*13ef0*/  IADD3 R140, P1, PT, R194, R50, RZ ;  /* 0x00000032c28c7210 */ /* 0x000fe20007f3e0ff */
[----:B------:R-:W-:Y:S01]  /*13f00*/  IMAD.SHL.U32 R78, R50, 0x2, RZ ;  /* 0x00000002324e7824 */ /* 0x000fe200078e00ff */
[----:B------:R-:W-:Y:S01]  /*13f10*/  LOP3.LUT R67, R67, 0x1, RZ, 0xc0, !PT ;  /* 0x0000000143437812 */ /* 0x000fe200078ec0ff */
[----:B------:R-:W-:Y:S01]  /*13f20*/  IMAD.WIDE.U32 R136, R187, R45, R136 ;  /* 0x0000002dbb887225 */ /* 0x000fe200078e0088 */
[----:B------:R-:W-:Y:S01]  /*13f30*/  LOP3.LUT R87, R87, 0x1, RZ, 0xc0, !PT ;  /* 0x0000000157577812 */ /* 0x000fe200078ec0ff */
[----:B-1----:R-:W3:Y:S01]  /*13f40*/  LDL R111, [R1+0x724] ;  /* 0x00072400016f7983 */ /* 0x002ee20000100800 */
[----:B------:R-:W-:Y:S01]  /*13f50*/  LOP3.LUT R83, R83, 0xfffffffe, RZ, 0xc0, !PT ;  /* 0xfffffffe53537812 */ /* 0x000fe200078ec0ff */
[----:B------:R-:W-:Y:S01]  /*13f60*/  IMAD R157, R187, R67, R137 ;  /* 0x00000043bb9d7224 */ /* 0x000fe200078e0289 */
[----:B------:R-:W-:Y:S01]  /*13f70*/  LOP3.LUT R45, R44, R70, R141, 0x96, !PT ;  /* 0x000000462c2d7212 */ /* 0x000fe200078e968d */
[--C-:B------:R-:W-:Y:S01]  /*13f80*/  IMAD.X R141, R109, 0x1, R71.reuse, P1 ;  /* 0x000000016d8d7824 */ /* 0x100fe200008e0647 */
[----:B------:R-:W-:Y:S01]  /*13f90*/  LOP3.LUT R78, R78, 0xfffffffe, RZ, 0xc0, !PT ;  /* 0xfffffffe4e4e7812 */ /* 0x000fe200078ec0ff */
[-C--:B------:R-:W-:Y:S01]  /*13fa0*/  IMAD R232, R87, R81.reuse, RZ ;  /* 0x0000005157e87224 */ /* 0x080fe200078e02ff */
[----:B------:R-:W-:Y:S01]  /*13fb0*/  SHF.L.U64.HI R67, R50, 0x1, R71 ;  /* 0x0000000132437819 */ /* 0x000fe20000010247 */
[----:B------:R-:W-:-:S04]  /*13fc0*/  IMAD.WIDE.U32 R134, R83, R81, R134 ;  /* 0x0000005153867225 */ /* 0x000fc800078e0086 */
[----:B------:R-:W-:Y:S01]  /*13fd0*/  IMAD.SHL.U32 R79, R162, 0x2, RZ ;  /* 0x00000002a24f7824 */ /* 0x000fe200078e00ff */
[----:B------:R-:W-:Y:S01]  /*13fe0*/  LOP3.LUT R67, R67, 0x1, RZ, 0xc0, !PT ;  /* 0x0000000143437812 */ /* 0x000fe200078ec0ff */
[----:B------:R-:W-:Y:S01]  /*13ff0*/  IMAD.WIDE.U32 R140, R194, R78, R140 ;  /* 0x0000004ec28c7225 */ /* 0x000fe200078e008c */
[----:B------:R-:W-:Y:S01]  /*14000*/  LOP3.LUT R129, R157, R46, R168, 0x96, !PT ;  /* 0x0000002e9d817212 */ /* 0x000fe200078e96a8 */
[----:B------:R-:W3:Y:S02]  /*14010*/  LDL R109, [R1+0x86c] ;  /* 0x00086c00016d7983 */ /* 0x000ee40000100800 */
[----:B------:R-:W-:Y:S02]  /*14020*/  IMAD.IADD R232, R135, 0x1, R232 ;  /* 0x0000000187e87824 */ /* 0x000fe400078e02e8 */
[C---:B------:R-:W-:Y:S01]  /*14030*/  IMAD.SHL.U32 R70, R48.reuse, 0x2, RZ ;  /* 0x0000000230467824 */ /* 0x040fe200078e00ff */
[----:B------:R-:W-:Y:S01]  /*14040*/  SHF.L.U64.HI R81, R48, 0x1, R85 ;  /* 0x0000000130517819 */ /* 0x000fe20000010255 */
[----:B------:R-:W-:Y:S01]  /*14050*/  IMAD R67, R194, R67, R141 ;  /* 0x00000043c2437224 */ /* 0x000fe200078e028d */
[----:B------:R-:W-:-:S02]  /*14060*/  IADD3 R78, P2, PT, R48, R140, RZ ;  /* 0x0000008c304e7210 */ /* 0x000fc40007f5e0ff */
[----:B------:R-:W-:Y:S02]  /*14070*/  LOP3.LUT R69, R134, R69, RZ, 0x3c, !PT ;  /* 0x0000004586457212 */ /* 0x000fe400078e3cff */
[----:B------:R-:W-:Y:S02]  /*14080*/  LOP3.LUT R47, R232, R47, RZ, 0x3c, !PT ;  /* 0x0000002fe82f7212 */ /* 0x000fe400078e3cff */
[----:B------:R-:W-:Y:S02]  /*14090*/  LOP3.LUT R48, R70, 0xfffffffe, RZ, 0xc0, !PT ;  /* 0xfffffffe46307812 */ /* 0x000fe400078ec0ff */
[----:B------:R-:W-:Y:S02]  /*140a0*/  IADD3 R70, P1, PT, R41, R162, RZ ;  /* 0x000000a229467210 */ /* 0x000fe40007f3e0ff */
[----:B------:R-:W-:Y:S01]  /*140b0*/  LOP3.LUT R83, R79, 0xfffffffe, RZ, 0xc0, !PT ;  /* 0xfffffffe4f537812 */ /* 0x000fe200078ec0ff */
[----:B------:R-:W-:Y:S01]  /*140c0*/  IMAD.X R79, R67, 0x1, R85, P2 ;  /* 0x00000001434f7824 */ /* 0x000fe200010e0655 */
[----:B------:R-:W-:-:S02]  /*140d0*/  SHF.L.W.U32.HI R190, R69, 0x8, R47 ;  /* 0x0000000845be7819 */ /* 0x000fc40000010e2f */
[----:B------:R-:W-:Y:S02]  /*140e0*/  LOP3.LUT R201, R81, 0x1, RZ, 0xc0, !PT ;  /* 0x0000000151c97812 */ /* 0x000fe400078ec0ff */
[----:B------:R-:W-:Y:S01]  /*140f0*/  LOP3.LUT R46, R140, R71, R169, 0x96, !PT ;  /* 0x000000478c2e7212 */ /* 0x000fe200078e96a9 */
[----:B------:R-:W-:Y:S01]  /*14100*/  IMAD.X R71, R107, 0x1, R23, P1 ;  /* 0x000000016b477824 */ /* 0x000fe200008e0617 */
[----:B------:R-:W-:Y:S01]  /*14110*/  SHF.L.W.U32.HI R87, R47, 0x8, R69 ;  /* 0x000000082f577819 */ /* 0x000fe20000010e45 */
[----:B------:R-:W-:Y:S01]  /*14120*/  IMAD.IADD R47, R151, 0x1, R80 ;  /* 0x00000001972f7824 */ /* 0x000fe200078e0250 */
[----:B------:R-:W-:Y:S01]  /*14130*/  IADD3 R80, P1, PT, R190, R120, RZ ;  /* 0x00000078be507210 */ /* 0x000fe20007f3e0ff */
[----:B------:R-:W-:Y:S01]  /*14140*/  IMAD.SHL.U32 R69, R120, 0x2, RZ ;  /* 0x0000000278457824 */ /* 0x000fe200078e00ff */
[----:B------:R-:W-:Y:S01]  /*14150*/  LOP3.LUT R50, R67, R50, R167, 0x96, !PT ;  /* 0x0000003243327212 */ /* 0x000fe200078e96a7 */
[----:B------:R-:W-:-:S04]  /*14160*/  IMAD.WIDE.U32 R78, R48, R140, R78 ;  /* 0x0000008c304e7225 */ /* 0x000fc800078e004e */
[----:B------:R-:W-:Y:S01]  /*14170*/  IMAD R201, R201, R140, RZ ;  /* 0x0000008cc9c97224 */ /* 0x000fe200078e02ff */
[----:B------:R-:W-:Y:S01]  /*14180*/  LOP3.LUT R69, R69, 0xfffffffe, RZ, 0xc0, !PT ;  /* 0xfffffffe45457812 */ /* 0x000fe200078ec0ff */
[----:B------:R-:W-:Y:S01]  /*14190*/  IMAD.X R81, R87, 0x1, R75, P1 ;  /* 0x0000000157517824 */ /* 0x000fe200008e064b */
[----:B------:R-:W-:Y:S01]  /*141a0*/  LOP3.LUT R48, R150, R53, RZ, 0x3c, !PT ;  /* 0x0000003596307212 */ /* 0x000fe200078e3cff */
[----:B------:R-:W-:Y:S01]  /*141b0*/  IMAD.IADD R201, R79, 0x1, R201 ;  /* 0x000000014fc97824 */ /* 0x000fe200078e02c9 */
[----:B------:R-:W-:Y:S01]  /*141c0*/  SHF.L.U64.HI R53, R120, 0x1, R75 ;  /* 0x0000000178357819 */ /* 0x000fe2000001024b */
[----:B------:R-:W-:Y:S01]  /*141d0*/  IMAD.WIDE.U32 R80, R190, R69, R80 ;  /* 0x00000045be507225 */ /* 0x000fe200078e0050 */
[----:B------:R-:W-:Y:S01]  /*141e0*/  LOP3.LUT R49, R47, R49, RZ, 0x3c, !PT ;  /* 0x000000312f317212 */ /* 0x000fe200078e3cff */
[----:B0-----:R-:W3:Y:S01]  /*141f0*/  LDL R107, [R1+0x4b4] ;  /* 0x0004b400016b7983 */ /* 0x001ee20000100800 */
[----:B------:R-:W-:Y:S02]  /*14200*/  LOP3.LUT R69, R201, R237, RZ, 0x3c, !PT ;  /* 0x000000edc9457212 */ /* 0x000fe400078e3cff */
[----:B------:R-:W-:Y:S01]  /*14210*/  LOP3.LUT R53, R53, 0x1, RZ, 0xc0, !PT ;  /* 0x0000000135357812 */ /* 0x000fe200078ec0ff */
[----:B------:R0:W-:Y:S01]  /*14220*/  STL [R1+0x6f0], R87 ;  /* 0x0006f05701007387 */ /* 0x0001e20000100800 */
[----:B------:R-:W-:Y:S01]  /*14230*/  SHF.L.W.U32.HI R95, R49, 0x8, R48 ;  /* 0x00000008315f7819 */ /* 0x000fe20000010e30 */
[----:B------:R-:W-:Y:S01]  /*14240*/  IMAD.WIDE.U32 R70, R41, R83, R70 ;  /* 0x0000005329467225 */ /* 0x000fe200078e0046 */
[----:B------:R-:W-:-:S02]  /*14250*/  SHF.L.W.U32.HI R48, R48, 0x8, R49 ;  /* 0x0000000830307819 */ /* 0x000fc40000010e31 */
[----:B------:R-:W-:Y:S01]  /*14260*/  SHF.L.U64.HI R79, R82, 0x1, R63 ;  /* 0x00000001524f7819 */ /* 0x000fe2000001023f */
[C---:B------:R-:W-:Y:S01]  /*14270*/  IMAD.SHL.U32 R85, R62.reuse, 0x2, RZ ;  /* 0x000000023e557824 */ /* 0x040fe200078e00ff */
[----:B------:R-:W-:Y:S02]  /*14280*/  SHF.L.U64.HI R49, R62, 0x1, R51 ;  /* 0x000000013e317819 */ /* 0x000fe40000010233 */
[----:B------:R-:W-:Y:S01]  /*14290*/  LOP3.LUT R83, R78, R52, RZ, 0x3c, !PT ;  /* 0x000000344e537212 */ /* 0x000fe200078e3cff */
[----:B0-----:R-:W-:Y:S01]  /*142a0*/  IMAD.SHL.U32 R87, R82, 0x2, RZ ;  /* 0x0000000252577824 */ /* 0x001fe200078e00ff */
[----:B------:R-:W-:Y:S01]  /*142b0*/  IADD3 R82, P1, PT, R69, R82, RZ ;  /* 0x0000005245527210 */ /* 0x000fe20007f3e0ff */
[----:B------:R-:W-:Y:S01]  /*142c0*/  IMAD R53, R190, R53, R81 ;  /* 0x00000035be357224 */ /* 0x000fe200078e0251 */
[----:B------:R-:W-:Y:S02]  /*142d0*/  IADD3 R62, P2, PT, R62, R80, RZ ;  /* 0x000000503e3e7210 */ /* 0x000fe40007f5e0ff */
[----:B------:R-:W-:Y:S01]  /*142e0*/  LOP3.LUT R85, R85, 0xfffffffe, RZ, 0xc0, !PT ;  /* 0xfffffffe55557812 */ /* 0x000fe200078ec0ff */
[----:B------:R-:W-:Y:S01]  /*142f0*/  IMAD.X R83, R83, 0x1, R63, P1 ;  /* 0x0000000153537824 */ /* 0x000fe200008e063f */
[----:B------:R-:W-:Y:S01]  /*14300*/  SHF.L.U64.HI R237, R56, 0x1, R57 ;  /* 0x0000000138ed7819 */ /* 0x000fe20000010239 */
[----:B------:R-:W-:Y:S01]  /*14310*/  IMAD.X R63, R53, 0x1, R51, P2 ;  /* 0x00000001353f7824 */ /* 0x000fe200010e0633 */
[----:B------:R-:W-:-:S02]  /*14320*/  LOP3.LUT R49, R49, 0x1, RZ, 0xc0, !PT ;  /* 0x0000000131317812 */ /* 0x000fc400078ec0ff */
[----:B------:R-:W-:Y:S02]  /*14330*/  LOP3.LUT R87, R87, 0xfffffffe, RZ, 0xc0, !PT ;  /* 0xfffffffe57577812 */ /* 0x000fe400078ec0ff */
[----:B------:R-:W-:Y:S01]  /*14340*/  LOP3.LUT R79, R79, 0x1, RZ, 0xc0, !PT ;  /* 0x000000014f4f7812 */ /* 0x000fe200078ec0ff */
[----:B------:R-:W-:Y:S01]  /*14350*/  IMAD.WIDE.U32 R62, R85, R80, R62 ;  /* 0x00000050553e7225 */ /* 0x000fe200078e003e */
[----:B------:R-:W-:-:S03]  /*14360*/  LOP3.LUT R237, R237, 0x1, RZ, 0xc0, !PT ;  /* 0x00000001eded7812 */ /* 0x000fc600078ec0ff */
[----:B------:R-:W-:Y:S02]  /*14370*/  IMAD R195, R49, R80, RZ ;  /* 0x0000005031c37224 */ /* 0x000fe400078e02ff */
[----:B------:R-:W-:-:S04]  /*14380*/  IMAD.WIDE.U32 R82, R87, R69, R82 ;  /* 0x0000004557527225 */ /* 0x000fc800078e0052 */
[----:B------:R-:W-:Y:S02]  /*14390*/  IMAD R79, R79, R69, RZ ;  /* 0x000000454f4f7224 */ /* 0x000fe400078e02ff */
[----:B------:R-:W-:Y:S02]  /*143a0*/  IMAD R237, R231, R237, R59 ;  /* 0x000000ede7ed7224 */ /* 0x000fe400078e023b */
[----:B------:R-:W-:Y:S02]  /*143b0*/  IMAD.IADD R195, R63, 0x1, R195 ;  /* 0x000000013fc37824 */ /* 0x000fe400078e02c3 */
[----:B------:R-:W-:-:S03]  /*143c0*/  IMAD.IADD R101, R83, 0x1, R79 ;  /* 0x0000000153657824 */ /* 0x000fc600078e024f */
[----:B------:R-:W-:Y:S01]  /*143d0*/  LOP3.LUT R59, R195, R237, RZ, 0x3c, !PT ;  /* 0x000000edc33b7212 */ /* 0x000fe200078e3cff */
[C---:B------:R-:W-:Y:S01]  /*143e0*/  IMAD.SHL.U32 R63, R90.reuse, 0x2, RZ ;  /* 0x000000025a3f7824 */ /* 0x040fe200078e00ff */
[----:B------:R-:W-:Y:S02]  /*143f0*/  LOP3.LUT R208, R101, R67, RZ, 0x3c, !PT ;  /* 0x0000004365d07212 */ /* 0x000fe400078e3cff */
[----:B------:R-:W-:Y:S02]  /*14400*/  SHF.L.U64.HI R67, R90, 0x1, R73 ;  /* 0x000000015a437819 */ /* 0x000fe40000010249 */
[----:B------:R-:W-:Y:S02]  /*14410*/  IADD3 R90, P1, PT, R59, R90, RZ ;  /* 0x0000005a3b5a7210 */ /* 0x000fe40007f3e0ff */
[----:B------:R-:W-:Y:S02]  /*14420*/  LOP3.LUT R69, R62, R58, RZ, 0x3c, !PT ;  /* 0x0000003a3e457212 */ /* 0x000fe400078e3cff */
[----:B------:R-:W-:-:S02]  /*14430*/  SHF.L.U64.HI R51, R162, 0x1, R23 ;  /* 0x00000001a2337819 */ /* 0x000fc40000010217 */
[----:B------:R-:W-:Y:S01]  /*14440*/  LOP3.LUT R67, R67, 0x1, RZ, 0xc0, !PT ;  /* 0x0000000143437812 */ /* 0x000fe200078ec0ff */
[----:B------:R-:W-:Y:S01]  /*14450*/  IMAD.X R91, R69, 0x1, R73, P1 ;  /* 0x00000001455b7824 */ /* 0x000fe200008e0649 */
[----:B------:R-:W-:Y:S02]  /*14460*/  LOP3.LUT R51, R51, 0x1, RZ, 0xc0, !PT ;  /* 0x0000000133337812 */ /* 0x000fe400078ec0ff */
[----:B------:R-:W-:Y:S02]  /*14470*/  LOP3.LUT R69, R63, 0xfffffffe, RZ, 0xc0, !PT ;  /* 0xfffffffe3f457812 */ /* 0x000fe400078ec0ff */
[----:B------:R-:W-:Y:S01]  /*14480*/  LOP3.LUT R140, R82, R140, RZ, 0x3c, !PT ;  /* 0x0000008c528c7212 */ /* 0x000fe200078e3cff */
[----:B------:R-:W-:Y:S02]  /*14490*/  IMAD R49, R41, R51, R71 ;  /* 0x0000003329317224 */ /* 0x000fe400078e0247 */
[-C--:B------:R-:W-:Y:S01]  /*144a0*/  IMAD R239, R67, R59.reuse, RZ ;  /* 0x0000003b43ef7224 */ /* 0x080fe200078e02ff */
[----:B------:R-:W-:Y:S01]  /*144b0*/  SHF.L.W.U32.HI R71, R208, 0x8, R140 ;  /* 0x00000008d0477819 */ /* 0x000fe20000010e8c */
[----:B------:R-:W-:Y:S01]  /*144c0*/  IMAD.WIDE.U32 R90, R69, R59, R90 ;  /* 0x0000003b455a7225 */ /* 0x000fe200078e005a */
[----:B------:R-:W-:-:S03]  /*144d0*/  SHF.L.W.U32.HI R208, R140, 0x8, R208 ;  /* 0x000000088cd07819 */ /* 0x000fc60000010ed0 */
[----:B------:R-:W-:Y:S01]  /*144e0*/  IMAD.IADD R239, R91, 0x1, R239 ;  /* 0x000000015bef7824 */ /* 0x000fe200078e02ef */
[----:B------:R-:W-:Y:S01]  /*144f0*/  IADD3 R140, P1, PT, R208, R78, RZ ;  /* 0x0000004ed08c7210 */ /* 0x000fe20007f3e0ff */
[----:B------:R-:W-:Y:S01]  /*14500*/  IMAD.SHL.U32 R63, R78, 0x2, RZ ;  /* 0x000000024e3f7824 */ /* 0x000fe200078e00ff */
[----:B------:R-:W-:Y:S02]  /*14510*/  LOP3.LUT R137, R53, R120, R164, 0x96, !PT ;  /* 0x0000007835897212 */ /* 0x000fe400078e96a4 */
[----:B------:R-:W-:Y:S01]  /*14520*/  LOP3.LUT R81, R90, R80, RZ, 0x3c, !PT ;  /* 0x000000505a517212 */ /* 0x000fe200078e3cff */
[----:B------:R-:W-:Y:S01]  /*14530*/  IMAD.X R141, R71, 0x1, R201, P1 ;  /* 0x00000001478d7824 */ /* 0x000fe200008e06c9 */
[----:B------:R-:W-:Y:S02]  /*14540*/  LOP3.LUT R53, R239, R53, RZ, 0x3c, !PT ;  /* 0x00000035ef357212 */ /* 0x000fe400078e3cff */
[----:B------:R-:W-:Y:S02]  /*14550*/  LOP3.LUT R151, R80, R75, R206, 0x96, !PT ;  /* 0x0000004b50977212 */ /* 0x000fe400078e96ce */
[----:B------:R-:W-:-:S02]  /*14560*/  IADD3 R80, P1, PT, R48, R160, RZ ;  /* 0x000000a030507210 */ /* 0x000fc40007f3e0ff */
[----:B------:R-:W-:Y:S01]  /*14570*/  SHF.L.U64.HI R241, R78, 0x1, R201 ;  /* 0x000000014ef17819 */ /* 0x000fe200000102c9 */
[----:B------:R0:W-:Y:S01]  /*14580*/  STL [R1+0xe40], R82 ;  /* 0x000e405201007387 */ /* 0x0001e20000100800 */
[----:B------:R-:W-:Y:S02]  /*14590*/  LOP3.LUT R63, R63, 0xfffffffe, RZ, 0xc0, !PT ;  /* 0xfffffffe3f3f7812 */ /* 0x000fe400078ec0ff */
[----:B------:R-:W-:Y:S01]  /*145a0*/  SHF.L.W.U32.HI R199, R81, 0x8, R53 ;  /* 0x0000000851c77819 */ /* 0x000fe20000010e35 */
[----:B------:R-:W-:Y:S01]  /*145b0*/  IMAD.SHL.U32 R59, R160, 0x2, RZ ;  /* 0x00000002a03b7824 */ /* 0x000fe200078e00ff */
[----:B------:R-:W-:Y:S01]  /*145c0*/  SHF.L.W.U32.HI R67, R53, 0x8, R81 ;  /* 0x0000000835437819 */ /* 0x000fe20000010e51 */
[----:B------:R-:W-:Y:S01]  /*145d0*/  IMAD.X R81, R95, 0x1, R37, P1 ;  /* 0x000000015f517824 */ /* 0x000fe200008e0625 */
[----:B------:R-:W-:Y:S01]  /*145e0*/  LOP3.LUT R241, R241, 0x1, RZ, 0xc0, !PT ;  /* 0x00000001f1f17812 */ /* 0x000fe200078ec0ff */
[----:B------:R-:W-:Y:S01]  /*145f0*/  IMAD.SHL.U32 R53, R62, 0x2, RZ ;  /* 0x000000023e357824 */ /* 0x000fe200078e00ff */
[----:B------:R-:W-:Y:S01]  /*14600*/  IADD3 R120, P1, PT, R199, R62, RZ ;  /* 0x0000003ec7787210 */ /* 0x000fe20007f3e0ff */
[C---:B------:R-:W-:Y:S01]  /*14610*/  IMAD.WIDE.U32 R140, R208.reuse, R63, R140 ;  /* 0x0000003fd08c7225 */ /* 0x040fe200078e008c */
[----:B------:R-:W-:Y:S02]  /*14620*/  STL [R1+0x524], R71 ;  /* 0x0005244701007387 */ /* 0x000fe40000100800 */
[----:B------:R-:W-:Y:S01]  /*14630*/  LOP3.LUT R53, R53, 0xfffffffe, RZ, 0xc0, !PT ;  /* 0xfffffffe35357812 */ /* 0x000fe200078ec0ff */
[----:B------:R-:W-:-:S02]  /*14640*/  IMAD R241, R208, R241, R141 ;  /* 0x000000f1d0f17224 */ /* 0x000fc400078e028d */
[----:B------:R-:W-:Y:S02]  /*14650*/  IMAD.MOV.U32 R168, RZ, RZ, R172 ;  /* 0x000000ffffa87224 */ /* 0x000fe400078e00ac */
[----:B------:R-:W-:Y:S01]  /*14660*/  IMAD.MOV.U32 R169, RZ, RZ, R173 ;  /* 0x000000ffffa97224 */ /* 0x000fe200078e00ad */
[----:B--2---:R-:W2:Y:S01]  /*14670*/  LDL R171, [R1+0x580] ;  /* 0x0005800001ab7983 */ /* 0x004ea20000100800 */
[----:B------:R-:W-:Y:S01]  /*14680*/  IMAD.X R121, R67, 0x1, R195, P1 ;  /* 0x0000000143797824 */ /* 0x000fe200008e06c3 */
[----:B0-----:R-:W-:Y:S02]  /*14690*/  LOP3.LUT R82, R241, R78, R52, 0x96, !PT ;  /* 0x0000004ef1527212 */ /* 0x001fe400078e9634 */
[----:B------:R-:W-:Y:S01]  /*146a0*/  LOP3.LUT R219, R58, R57, R222, 0x96, !PT ;  /* 0x000000393adb7212 */ /* 0x000fe200078e96de */
[----:B------:R-:W-:Y:S01]  /*146b0*/  IMAD.WIDE.U32 R120, R199, R53, R120 ;  /* 0x00000035c7787225 */ /* 0x000fe200078e0078 */
[----:B------:R-:W-:Y:S01]  /*146c0*/  IADD3 R78, P1, PT, R209, R54, RZ ;  /* 0x00000036d14e7210 */ /* 0x000fe20007f3e0ff */
[----:B------:R-:W-:Y:S02]  /*146d0*/  STL [R1+0xe44], R201 ;  /* 0x000e44c901007387 */ /* 0x000fe40000100800 */
[----:B------:R-:W-:-:S02]  /*146e0*/  IMAD.SHL.U32 R53, R54, 0x2, RZ ;  /* 0x0000000236357824 */ /* 0x000fc400078e00ff */
[----:B-----5:R-:W-:Y:S01]  /*146f0*/  IMAD.X R79, R175, 0x1, R188, P1 ;  /* 0x00000001af4f7824 */ /* 0x020fe200008e06bc */
[----:B------:R-:W-:Y:S01]  /*14700*/  LOP3.LUT R51, R49, R162, R165, 0x96, !PT ;  /* 0x000000a231337212 */ /* 0x000fe200078e96a5 */
[----:B------:R-:W5:Y:S01]  /*14710*/  LDL R206, [R1+0x87c] ;  /* 0x00087c0001ce7983 */ /* 0x000f620000100800 */
[----:B------:R-:W-:Y:S02]  /*14720*/  LOP3.LUT R53, R53, 0xfffffffe, RZ, 0xc0, !PT ;  /* 0xfffffffe35357812 */ /* 0x000fe400078ec0ff */
[----:B------:R-:W-:Y:S01]  /*14730*/  LOP3.LUT R59, R59, 0xfffffffe, RZ, 0xc0, !PT ;  /* 0xfffffffe3b3b7812 */ /* 0x000fe200078ec0ff */
[----:B------:R-:W-:Y:S02]  /*14740*/  IMAD.MOV.U32 R172, RZ, RZ, R182 ;  /* 0x000000ffffac7224 */ /* 0x000fe400078e00b6 */
[----:B------:R-:W-:Y:S01]  /*14750*/  IMAD.MOV.U32 R173, RZ, RZ, R183 ;  /* 0x000000ffffad7224 */ /* 0x000fe200078e00b7 */
[----:B------:R-:W-:Y:S01]  /*14760*/  SHF.L.U64.HI R52, R160, 0x1, R37 ;  /* 0x00000001a0347819 */ /* 0x000fe20000010225 */
[----:B------:R-:W-:Y:S01]  /*14770*/  IMAD.WIDE.U32 R78, R209, R53, R78 ;  /* 0x00000035d14e7225 */ /* 0x000fe200078e004e */
[----:B----4-:R-:W-:Y:S01]  /*14780*/  SHF.L.U64.HI R53, R177, 0x1, R184 ;  /* 0x00000001b1357819 */ /* 0x010fe200000102b8 */
[----:B------:R-:W4:Y:S04]  /*14790*/  LDL.64 R182, [R1+0x520] ;  /* 0x0005200001b67983 */ /* 0x000f280000100a00 */
[----:B------:R-:W5:Y:S01]  /*147a0*/  LDL R184, [R1+0x804] ;  /* 0x0008040001b87983 */ /* 0x000f620000100800 */
[----:B------:R-:W-:Y:S01]  /*147b0*/  IMAD.WIDE.U32 R80, R48, R59, R80 ;  /* 0x0000003b30507225 */ /* 0x000fe200078e0050 */
[----:B---3--:R-:W-:-:S02]  /*147c0*/  SHF.L.U64.HI R59, R170, 0x1, R174 ;  /* 0x00000001aa3b7819 */ /* 0x008fc400000102ae */
[----:B------:R-:W3:Y:S02]  /*147d0*/  LDL R170, [R1+0x75c] ;  /* 0x00075c0001aa7983 */ /* 0x000ee40000100800 */
[----:B------:R-:W-:Y:S02]  /*147e0*/  LOP3.LUT R59, R59, 0x1, RZ, 0xc0, !PT ;  /* 0x000000013b3b7812 */ /* 0x000fe400078ec0ff */
[----:B------:R-:W3:Y:S01]  /*147f0*/  LDL R174, [R1+0x768] ;  /* 0x0007680001ae7983 */ /* 0x000ee20000100800 */
[----:B------:R-:W-:Y:S02]  /*14800*/  LOP3.LUT R52, R52, 0x1, RZ, 0xc0, !PT ;  /* 0x0000000134347812 */ /* 0x000fe400078ec0ff */
[----:B------:R-:W-:Y:S01]  /*14810*/  IMAD R59, R59, R248, RZ ;  /* 0x000000f83b3b7224 */ /* 0x000fe200078e02ff */
[----:B------:R-:W-:Y:S01]  /*14820*/  LOP3.LUT R53, R53, 0x1, RZ, 0xc0, !PT ;  /* 0x0000000135357812 */ /* 0x000fe200078ec0ff */
[----:B------:R0:W-:Y:S02]  /*14830*/  STL [R1+0x47c], R67 ;  /* 0x00047c4301007387 */ /* 0x0001e40000100800 */
[----:B------:R-:W-:-:S02]  /*14840*/  IMAD.IADD R65, R65, 0x1, R59 ;  /* 0x0000000141417824 */ /* 0x000fc400078e023b */
[----:B------:R-:W-:Y:S01]  /*14850*/  IMAD R52, R48, R52, R81 ;  /* 0x0000003430347224 */ /* 0x000fe200078e0251 */
[----:B------:R-:W3:Y:S01]  /*14860*/  LDL.64 R162, [R1+0x5e0] ;  /* 0x0005e00001a27983 */ /* 0x000ee20000100a00 */
[----:B------:R-:W-:Y:S01]  /*14870*/  IMAD.SHL.U32 R57, R168, 0x2, RZ ;  /* 0x00000002a8397824 */ /* 0x000fe200078e00ff */
[----:B------:R-:W-:Y:S02]  /*14880*/  LOP3.LUT R91, R65, R115, RZ, 0x3c, !PT ;  /* 0x00000073415b7212 */ /* 0x000fe400078e3cff */
[----:B------:R-:W3:Y:S01]  /*14890*/  LDL.64 R164, [R1+0x540] ;  /* 0x0005400001a47983 */ /* 0x000ee20000100a00 */
[----:B------:R-:W-:Y:S02]  /*148a0*/  LOP3.LUT R135, R52, R160, R55, 0x96, !PT ;  /* 0x000000a034877212 */ /* 0x000fe400078e9637 */
[----:B------:R-:W-:Y:S02]  /*148b0*/  LOP3.LUT R55, R64, R226, RZ, 0x3c, !PT ;  /* 0x000000e240377212 */ /* 0x000fe400078e3cff */
[----:B------:R-:W-:-:S02]  /*148c0*/  IADD3 R176, P1, PT, R91, R168, RZ ;  /* 0x000000a85bb07210 */ /* 0x000fc40007f3e0ff */
[----:B------:R-:W-:-:S03]  /*148d0*/  LOP3.LUT R57, R57, 0xfffffffe, RZ, 0xc0, !PT ;  /* 0xfffffffe39397812 */ /* 0x000fc600078ec0ff */
[----:B------:R-:W-:Y:S01]  /*148e0*/  IMAD.X R177, R55, 0x1, R214, P1 ;  /* 0x0000000137b17824 */ /* 0x000fe200008e06d6 */
[----:B------:R-:W-:Y:S01]  /*148f0*/  LOP3.LUT R55, R178, R119, RZ, 0x3c, !PT ;  /* 0x00000077b2377212 */ /* 0x000fe200078e3cff */
[----:B------:R-:W-:-:S04]  /*14900*/  IMAD.WIDE.U32 R176, R57, R91, R176 ;  /* 0x0000005b39b07225 */ /* 0x000fc800078e00b0 */
[----:B------:R-:W-:Y:S01]  /*14910*/  IMAD.MOV.U32 R169, RZ, RZ, R181 ;  /* 0x000000ffffa97224 */ /* 0x000fe200078e00b5 */
[----:B------:R-:W-:Y:S02]  /*14920*/  LOP3.LUT R160, R155, 0xfffffffe, RZ, 0xc0, !PT ;  /* 0xfffffffe9ba07812 */ /* 0x000fe400078ec0ff */
[----:B------:R-:W3:Y:S01]  /*14930*/  LDL R155, [R1+0x780] ;  /* 0x00078000019b7983 */ /* 0x000ee20000100800 */
[----:B0-----:R-:W-:Y:S01]  /*14940*/  IMAD R67, R53, R107, RZ ;  /* 0x0000006b35437224 */ /* 0x001fe200078e02ff */
[----:B------:R-:W-:-:S03]  /*14950*/  SHF.L.U64.HI R53, R168, 0x1, R214 ;  /* 0x00000001a8357819 */ /* 0x000fc600000102d6 */
[----:B------:R-:W-:Y:S01]  /*14960*/  IMAD.IADD R67, R179, 0x1, R67 ;  /* 0x00000001b3437824 */ /* 0x000fe200078e0243 */
[----:B------:R-:W-:Y:S01]  /*14970*/  LOP3.LUT R53, R53, 0x1, RZ, 0xc0, !PT ;  /* 0x0000000135357812 */ /* 0x000fe200078ec0ff */
[----:B------:R-:W-:Y:S01]  /*14980*/  IMAD.MOV.U32 R168, RZ, RZ, R180 ;  /* 0x000000ffffa87224 */ /* 0x000fe200078e00b4 */
[----:B------:R-:W3:Y:S02]  /*14990*/  LDL R214, [R1+0x78c] ;  /* 0x00078c0001d67983 */ /* 0x000ee40000100800 */
[----:B------:R-:W-:Y:S01]  /*149a0*/  LOP3.LUT R83, R67, R233, RZ, 0x3c, !PT ;  /* 0x000000e943537212 */ /* 0x000fe200078e3cff */
[----:B------:R-:W-:Y:S02]  /*149b0*/  IMAD R91, R53, R91, RZ ;  /* 0x0000005b355b7224 */ /* 0x000fe400078e02ff */
[C---:B--2---:R-:W-:Y:S01]  /*149c0*/  IMAD.SHL.U32 R57, R171.reuse, 0x2, RZ ;  /* 0x00000002ab397824 */ /* 0x044fe200078e00ff */
[----:B------:R-:W-:-:S04]  /*149d0*/  IADD3 R180, P1, PT, R171, R83, RZ ;  /* 0x00000053abb47210 */ /* 0x000fc80007f3e0ff */
[----:B------:R-:W-:Y:S01]  /*149e0*/  LOP3.LUT R57, R57, 0xfffffffe, RZ, 0xc0, !PT ;  /* 0xfffffffe39397812 */ /* 0x000fe200078ec0ff */
[----:B----4-:R-:W2:Y:S01]  /*149f0*/  LDL R183, [R1+0x730] ;  /* 0x0007300001b77983 */ /* 0x010ea20000100800 */
[----:B-----5:R-:W-:Y:S01]  /*14a00*/  SHF.L.U64.HI R53, R171, 0x1, R184 ;  /* 0x00000001ab357819 */ /* 0x020fe200000102b8 */
[----:B------:R-:W-:Y:S02]  /*14a10*/  IMAD.X R181, R184, 0x1, R55, P1 ;  /* 0x00000001b8b57824 */ /* 0x000fe400008e0637 */
[----:B------:R-:W4:Y:S01]  /*14a20*/  LDL.LU R171, [R1+0x46c] ;  /* 0x00046c0001ab7983 */ /* 0x000f220000300800 */
[----:B------:R-:W-:Y:S01]  /*14a30*/  LOP3.LUT R53, R53, 0x1, RZ, 0xc0, !PT ;  /* 0x0000000135357812 */ /* 0x000fe200078ec0ff */
[-C--:B------:R-:W-:Y:S01]  /*14a40*/  IMAD.WIDE.U32 R180, R57, R83.reuse, R180 ;  /* 0x0000005339b47225 */ /* 0x080fe200078e00b4 */
[C---:B------:R-:W-:Y:S02]  /*14a50*/  IADD3 R184, P1, PT, R182.reuse, R172, RZ ;  /* 0x000000acb6b87210 */ /* 0x040fe40007f3e0ff */
[----:B---3--:R-:W-:Y:S01]  /*14a60*/  SHF.L.U64.HI R57, R182, 0x1, R170 ;  /* 0x00000001b6397819 */ /* 0x008fe200000102aa */
[----:B------:R-:W-:-:S02]  /*14a70*/  IMAD R83, R53, R83, RZ ;  /* 0x0000005335537224 */ /* 0x000fc400078e02ff */
[----:B------:R-:W-:Y:S02]  /*14a80*/  IMAD.SHL.U32 R53, R182, 0x2, RZ ;  /* 0x00000002b6357824 */ /* 0x000fe400078e00ff */
[----:B------:R-:W3:Y:S01]  /*14a90*/  LDL R182, [R1+0x48c] ;  /* 0x00048c0001b67983 */ /* 0x000ee20000100800 */
[----:B------:R-:W-:Y:S02]  /*14aa0*/  IMAD.X R185, R174, 0x1, R170, P1 ;  /* 0x00000001aeb97824 */ /* 0x000fe400008e06aa */
[----:B------:R-:W-:Y:S02]  /*14ab0*/  LOP3.LUT R53, R53, 0xfffffffe, RZ, 0xc0, !PT ;  /* 0xfffffffe35357812 */ /* 0x000fe400078ec0ff */
[----:B------:R-:W-:Y:S02]  /*14ac0*/  SHF.L.U64.HI R244, R62, 0x1, R195 ;  /* 0x000000013ef47819 */ /* 0x000fe400000102c3 */
[----:B------:R-:W-:Y:S01]  /*14ad0*/  LOP3.LUT R57, R57, 0x1, RZ, 0xc0, !PT ;  /* 0x0000000139397812 */ /* 0x000fe200078ec0ff */
[----:B------:R-:W-:Y:S01]  /*14ae0*/  IMAD.WIDE.U32 R184, R53, R172, R184 ;  /* 0x000000ac35b87225 */ /* 0x000fe200078e00b8 */
[----:B------:R-:W-:-:S02]  /*14af0*/  LOP3.LUT R244, R244, 0x1, RZ, 0xc0, !PT ;  /* 0x00000001f4f47812 */ /* 0x000fc400078ec0ff */
[----:B------:R-:W-:Y:S01]  /*14b00*/  SHF.L.U64.HI R53, R54, 0x1, R188 ;  /* 0x0000000136357819 */ /* 0x000fe200000102bc */
[----:B------:R-:W-:Y:S02]  /*14b10*/  IMAD R57, R57, R172, RZ ;  /* 0x000000ac39397224 */ /* 0x000fe400078e02ff */
[----:B------:R-:W-:Y:S01]  /*14b20*/  IMAD R244, R199, R244, R121 ;  /* 0x000000f4c7f47224 */ /* 0x000fe200078e0279 */
[----:B------:R-:W-:Y:S01]  /*14b30*/  LOP3.LUT R53, R53, 0x1, RZ, 0xc0, !PT ;  /* 0x0000000135357812 */ /* 0x000fe200078ec0ff */
[----:B------:R-:W-:-:S03]  /*14b40*/  IMAD.IADD R141, R185, 0x1, R57 ;  /* 0x00000001b98d7824 */ /* 0x000fc600078e0239 */
[----:B------:R-:W-:Y:S01]  /*14b50*/  LOP3.LUT R201, R244, R62, R58, 0x96, !PT ;  /* 0x0000003ef4c97212 */ /* 0x000fe200078e963a */
[----:B------:R-:W-:Y:S01]  /*14b60*/  IMAD R53, R209, R53, R79 ;  /* 0x00000035d1357224 */ /* 0x000fe200078e024f */
[----:B------:R-:W-:Y:S01]  /*14b70*/  LOP3.LUT R58, R141, R210, RZ, 0x3c, !PT ;  /* 0x000000d28d3a7212 */ /* 0x000fe200078e3cff */
[----:B------:R-:W-:-:S03]  /*14b80*/  IMAD.SHL.U32 R57, R164, 0x2, RZ ;  /* 0x00000002a4397824 */ /* 0x000fc600078e00ff */
[----:B------:R-:W-:Y:S02]  /*14b90*/  LOP3.LUT R55, R53, R54, R162, 0x96, !PT ;  /* 0x0000003635377212 */ /* 0x000fe400078e96a2 */
[----:B------:R-:W-:Y:S02]  /*14ba0*/  LOP3.LUT R54, R184, R168, RZ, 0x3c, !PT ;  /* 0x000000a8b8367212 */ /* 0x000fe400078e3cff */
[----:B------:R-:W-:Y:S02]  /*14bb0*/  IADD3 R162, P0, PT, R58, R164, RZ ;  /* 0x000000a43aa27210 */ /* 0x000fe40007f1e0ff */
[----:B------:R-:W-:Y:S01]  /*14bc0*/  LOP3.LUT R57, R57, 0xfffffffe, RZ, 0xc0, !PT ;  /* 0xfffffffe39397812 */ /* 0x000fe200078ec0ff */
[----:B------:R-:W-:Y:S01]  /*14bd0*/  IMAD.WIDE.U32 R160, R60, R160, R220 ;  /* 0x000000a03ca07225 */ /* 0x000fe200078e00dc */
[----:B------:R-:W-:Y:S01]  /*14be0*/  LOP3.LUT R228, R237, R56, R60, 0x96, !PT ;  /* 0x00000038ede47212 */ /* 0x000fe200078e963c */
[----:B------:R-:W5:Y:S02]  /*14bf0*/  LDL.64 R220, [R1+0x600] ;  /* 0x0006000001dc7983 */ /* 0x000f640000100a00 */
[----:B------:R-:W-:-:S02]  /*14c00*/  IMAD.MOV.U32 R62, RZ, RZ, R248 ;  /* 0x000000ffff3e7224 */ /* 0x000fc400078e00f8 */
[----:B------:R-:W-:Y:S02]  /*14c10*/  IMAD.IADD R91, R177, 0x1, R91 ;  /* 0x00000001b15b7824 */ /* 0x000fe400078e025b */
[----:B------:R-:W-:Y:S02]  /*14c20*/  IMAD.MOV.U32 R63, RZ, RZ, R249 ;  /* 0x000000ffff3f7224 */ /* 0x000fe400078e00f9 */
[----:B------:R-:W5:Y:S01]  /*14c30*/  LDL.64 R248, [R1+0x460] ;  /* 0x0004600001f87983 */ /* 0x000f620000100a00 */
[----:B------:R-:W-:Y:S02]  /*14c40*/  IMAD.X R163, R54, 0x1, R214, P0 ;  /* 0x0000000136a37824 */ /* 0x000fe400000e06d6 */
[----:B------:R-:W-:Y:S01]  /*14c50*/  IMAD.WIDE.U32 R162, R57, R58, R162 ;  /* 0x0000003a39a27225 */ /* 0x000fe200078e00a2 */
[----:B------:R-:W-:Y:S02]  /*14c60*/  SHF.L.U64.HI R59, R164, 0x1, R214 ;  /* 0x00000001a43b7819 */ /* 0x000fe400000102d6 */
[----:B------:R-:W-:Y:S01]  /*14c70*/  LOP3.LUT R188, R78, R188, R203, 0x96, !PT ;  /* 0x000000bc4ebc7212 */ /* 0x000fe200078e96cb */
[----:B------:R-:W5:Y:S04]  /*14c80*/  LDL R214, [R1+0x67c] ;  /* 0x00067c0001d67983 */ /* 0x000f680000100800 */
[----:B------:R-:W5:Y:S01]  /*14c90*/  LDL R203, [R1+0x7cc] ;  /* 0x0007cc0001cb7983 */ /* 0x000f620000100800 */
[----:B----4-:R-:W-:-:S03]  /*14ca0*/  LOP3.LUT R57, R171, 0x1, RZ, 0xc0, !PT ;  /* 0x00000001ab397812 */ /* 0x010fc600078ec0ff */
[----:B------:R-:W4:Y:S02]  /*14cb0*/  LDL.64 R170, [R1+0x4e0] ;  /* 0x0004e00001aa7983 */ /* 0x000f240000100a00 */
[----:B------:R-:W-:Y:S02]  /*14cc0*/  IMAD R56, R60, R57, R161 ;  /* 0x000000393c387224 */ /* 0x000fe400078e02a1 */
[C---:B------:R-:W-:Y:S01]  /*14cd0*/  IMAD.SHL.U32 R57, R153.reuse, 0x2, RZ ;  /* 0x0000000299397824 */ /* 0x040fe200078e00ff */
[----:B---3--:R-:W-:-:S04]  /*14ce0*/  IADD3 R164, P1, PT, R153, R182, RZ ;  /* 0x000000b699a47210 */ /* 0x008fc80007f3e0ff */
[----:B------:R-:W-:Y:S01]  /*14cf0*/  LOP3.LUT R57, R57, 0xfffffffe, RZ, 0xc0, !PT ;  /* 0xfffffffe39397812 */ /* 0x000fe200078ec0ff */
[----:B--2---:R-:W-:-:S04]  /*14d00*/  IMAD.X R165, R109, 0x1, R183, P1 ;  /* 0x000000016da57824 */ /* 0x004fc800008e06b7 */
[----:B------:R-:W-:Y:S01]  /*14d10*/  IMAD.WIDE.U32 R164, R182, R57, R164 ;  /* 0x00000039b6a47225 */ /* 0x000fe200078e00a4 */
[----:B------:R-:W-:Y:S02]  /*14d20*/  LOP3.LUT R57, R176, R62, RZ, 0x3c, !PT ;  /* 0x0000003eb0397212 */ /* 0x000fe400078e3cff */
[----:B------:R-:W-:-:S04]  /*14d30*/  LOP3.LUT R62, R91, R155, RZ, 0x3c, !PT ;  /* 0x0000009b5b3e7212 */ /* 0x000fc800078e3cff */
[----:B------:R-:W-:Y:S02]  /*14d40*/  SHF.L.W.U32.HI R155, R62, 0x8, R57 ;  /* 0x000000083e9b7819 */ /* 0x000fe40000010e39 */
[----:B------:R-:W-:Y:S02]  /*14d50*/  SHF.L.W.U32.HI R57, R57, 0x8, R62 ;  /* 0x0000000839397819 */ /* 0x000fe40000010e3e */
[----:B------:R-:W2:Y:S01]  /*14d60*/  LDL.64 R62, [R1+0x4b8] ;  /* 0x0004b800013e7983 */ /* 0x000ea20000100a00 */
[----:B------:R-:W-:Y:S02]  /*14d70*/  LOP3.LUT R59, R59, 0x1, RZ, 0xc0, !PT ;  /* 0x000000013b3b7812 */ /* 0x000fe400078ec0ff */
[----:B------:R-:W-:Y:S02]  /*14d80*/  SHF.L.W.U32.HI R54, R55, 0x10, R188 ;  /* 0x0000001037367819 */ /* 0x000fe40000010ebc */
[----:B------:R-:W-:Y:S01]  /*14d90*/  SHF.L.W.U32.HI R55, R188, 0x10, R55 ;  /* 0x00000010bc377819 */ /* 0x000fe20000010e37 */
[----:B------:R-:W-:Y:S01]  /*14da0*/  IMAD R58, R59, R58, RZ ;  /* 0x0000003a3b3a7224 */ /* 0x000fe200078e02ff */
[C---:B------:R-:W-:Y:S01]  /*14db0*/  SHF.L.U64.HI R59, R166.reuse, 0x1, R223 ;  /* 0x00000001a63b7819 */ /* 0x040fe200000102df */
[----:B------:R-:W-:Y:S01]  /*14dc0*/  IMAD.SHL.U32 R60, R166, 0x2, RZ ;  /* 0x00000002a63c7824 */ /* 0x000fe200078e00ff */
[----:B------:R-:W-:-:S04]  /*14dd0*/  IADD3 R166, P0, PT, R55, R166, RZ ;  /* 0x000000a637a67210 */ /* 0x000fc80007f1e0ff */
[----:B------:R-:W-:Y:S01]  /*14de0*/  LOP3.LUT R60, R60, 0xfffffffe, RZ, 0xc0, !PT ;  /* 0xfffffffe3c3c7812 */ /* 0x000fe200078ec0ff */
[----:B------:R-:W-:Y:S02]  /*14df0*/  IMAD.X R167, R54, 0x1, R223, P0 ;  /* 0x0000000136a77824 */ /* 0x000fe400000e06df */
[----:B------:R-:W-:Y:S02]  /*14e00*/  IMAD.IADD R83, R181, 0x1, R83 ;  /* 0x00000001b5537824 */ /* 0x000fe400078e0253 */
[----:B------:R-:W-:Y:S01]  /*14e10*/  IMAD.WIDE.U32 R166, R55, R60, R166 ;  /* 0x0000003c37a67225 */ /* 0x000fe200078e00a6 */
[----:B------:R-:W-:Y:S02]  /*14e20*/  SHF.L.U64.HI R60, R153, 0x1, R109 ;  /* 0x00000001993c7819 */ /* 0x000fe4000001026d */
[----:B--2---:R-:W-:Y:S02]  /*14e30*/  SHF.L.U64.HI R62, R62, 0x1, R205 ;  /* 0x000000013e3e7819 */ /* 0x004fe400000102cd */
[----:B------:R-:W-:Y:S01]  /*14e40*/  LOP3.LUT R71, R180, R107, RZ, 0x3c, !PT ;  /* 0x0000006bb4477212 */ /* 0x000fe200078e3cff */
[----:B------:R-:W2:Y:S01]  /*14e50*/  LDL R205, [R1+0x754] ;  /* 0x0007540001cd7983 */ /* 0x000ea20000100800 */
[----:B------:R-:W-:-:S02]  /*14e60*/  LOP3.LUT R62, R62, 0x1, RZ, 0xc0, !PT ;  /* 0x000000013e3e7812 */ /* 0x000fc400078ec0ff */
[----:B------:R-:W-:Y:S01]  /*14e70*/  LOP3.LUT R63, R83, R125, RZ, 0x3c, !PT ;  /* 0x0000007d533f7212 */ /* 0x000fe200078e3cff */
[----:B------:R0:W-:Y:S02]  /*14e80*/  STL [R1+0x6dc], R95 ;  /* 0x0006dc5f01007387 */ /* 0x0001e40000100800 */
[----:B-----5:R-:W-:Y:S01]  /*14e90*/  IMAD R62, R62, R248, RZ ;  /* 0x000000f83e3e7224 */ /* 0x020fe200078e02ff */
[----:B------:R-:W-:Y:S01]  /*14ea0*/  LOP3.LUT R60, R60, 0x1, RZ, 0xc0, !PT ;  /* 0x000000013c3c7812 */ /* 0x000fe200078ec0ff */
[----:B------:R-:W-:Y:S01]  /*14eb0*/  IMAD.MOV.U32 R222, RZ, RZ, R168 ;  /* 0x000000ffffde7224 */ /* 0x000fe200078e00a8 */
[----:B------:R-:W-:Y:S01]  /*14ec0*/  LOP3.LUT R59, R59, 0x1, RZ, 0xc0, !PT ;  /* 0x000000013b3b7812 */ /* 0x000fe200078ec0ff */
[----:B------:R-:W-:Y:S01]  /*14ed0*/  IMAD.IADD R87, R93, 0x1, R62 ;  /* 0x000000015d577824 */ /* 0x000fe200078e023e */
[----:B------:R-:W-:Y:S01]  /*14ee0*/  SHF.L.W.U32.HI R69, R63, 0x8, R71 ;  /* 0x000000083f457819 */ /* 0x000fe20000010e47 */
[----:B------:R-:W-:Y:S01]  /*14ef0*/  IMAD.MOV.U32 R223, RZ, RZ, R169 ;  /* 0x000000ffffdf7224 */ /* 0x000fe200078e00a9 */
[----:B------:R-:W-:Y:S01]  /*14f00*/  SHF.L.W.U32.HI R71, R71, 0x8, R63 ;  /* 0x0000000847477819 */ /* 0x000fe20000010e3f */
[----:B0-----:R-:W-:Y:S01]  /*14f10*/  IMAD R95, R60, R182, RZ ;  /* 0x000000b63c5f7224 */ /* 0x001fe200078e02ff */
[----:B------:R-:W-:Y:S01]  /*14f20*/  LOP3.LUT R85, R87, R203, RZ, 0x3c, !PT ;  /* 0x000000cb57557212 */ /* 0x000fe200078e3cff */
[----:B----4-:R-:W-:Y:S01]  /*14f30*/  IMAD.SHL.U32 R63, R170, 0x2, RZ ;  /* 0x00000002aa3f7824 */ /* 0x010fe200078e00ff */
[----:B------:R-:W-:Y:S01]  /*14f40*/  LOP3.LUT R62, R92, R220, RZ, 0x3c, !PT ;  /* 0x000000dc5c3e7212 */ /* 0x000fe200078e3cff */
[----:B------:R-:W-:Y:S01]  /*14f50*/  IMAD.IADD R95, R165, 0x1, R95 ;  /* 0x00000001a55f7824 */ /* 0x000fe200078e025f */
[----:B------:R-:W-:Y:S01]  /*14f60*/  IADD3 R168, P0, PT, R85, R170, RZ ;  /* 0x000000aa55a87210 */ /* 0x000fe20007f1e0ff */
[----:B------:R-:W-:Y:S01]  /*14f70*/  IMAD R59, R55, R59, R167 ;  /* 0x0000003b373b7224 */ /* 0x000fe200078e02a7 */
[----:B------:R-:W-:Y:S01]  /*14f80*/  LOP3.LUT R63, R63, 0xfffffffe, RZ, 0xc0, !PT ;  /* 0xfffffffe3f3f7812 */ /* 0x000fe200078ec0ff */
[----:B------:R-:W-:Y:S01]  /*14f90*/  IMAD.IADD R58, R163, 0x1, R58 ;  /* 0x00000001a33a7824 */ /* 0x000fe200078e023a */
[----:B------:R-:W-:Y:S01]  /*14fa0*/  LOP3.LUT R105, R95, R206, RZ, 0x3c, !PT ;  /* 0x000000ce5f697212 */ /* 0x000fe200078e3cff */
[--C-:B------:R-:W-:Y:S01]  /*14fb0*/  IMAD.X R169, R62, 0x1, R111.reuse, P0 ;  /* 0x000000013ea97824 */ /* 0x100fe200000e066f */
[----:B------:R-:W-:Y:S01]  /*14fc0*/  SHF.L.U64.HI R60, R170, 0x1, R111 ;  /* 0x00000001aa3c7819 */ /* 0x000fe2000001026f */
[C---:B------:R-:W-:Y:S01]  /*14fd0*/  IMAD.SHL.U32 R62, R117.reuse, 0x2, RZ ;  /* 0x00000002753e7824 */ /* 0x040fe200078e00ff */
[----:B------:R-:W-:Y:S01]  /*14fe0*/  IADD3 R170, P0, PT, R117, R105, RZ ;  /* 0x0000006975aa7210 */ /* 0x000fe20007f1e0ff */
[-C--:B------:R-:W-:Y:S01]  /*14ff0*/  IMAD.WIDE.U32 R168, R63, R85.reuse, R168 ;  /* 0x000000553fa87225 */ /* 0x080fe200078e00a8 */
[----:B------:R-:W-:Y:S01]  /*15000*/  LOP3.LUT R60, R60, 0x1, RZ, 0xc0, !PT ;  /* 0x000000013c3c7812 */ /* 0x000fe200078ec0ff */
[----:B------:R0:W-:Y:S04]  /*15010*/  STL [R1+0x414], R101 ;  /* 0x0004146501007387 */ /* 0x0001e80000100800 */
[----:B------:R-:W-:Y:S01]  /*15020*/  IMAD R85, R60, R85, RZ ;  /* 0x000000553c557224 */ /* 0x000fe200078e02ff */
[----:B------:R-:W-:Y:S01]  /*15030*/  LOP3.LUT R60, R164, R214, RZ, 0x3c, !PT ;  /* 0x000000d6a43c7212 */ /* 0x000fe200078e3cff */
[----:B------:R-:W3:Y:S01]  /*15040*/  LDL R153, [R1+0x790] ;  /* 0x0007900001997983 */ /* 0x000ee20000100800 */
[----:B------:R-:W-:-:S02]  /*15050*/  LOP3.LUT R107, R166, R209, RZ, 0x3c, !PT ;  /* 0x000000d1a66b7212 */ /* 0x000fc400078e3cff */
[----:B------:R-:W-:Y:S02]  /*15060*/  SHF.L.U64.HI R81, R92, 0x1, R87 ;  /* 0x000000015c517819 */ /* 0x000fe40000010257 */
[----:B------:R-:W-:Y:S02]  /*15070*/  SHF.L.U64.HI R121, R180, 0x1, R83 ;  /* 0x00000001b4797819 */ /* 0x000fe40000010253 */
[----:B------:R-:W-:Y:S01]  /*15080*/  SHF.L.U64.HI R103, R184, 0x1, R141 ;  /* 0x00000001b8677819 */ /* 0x000fe2000001028d */
[----:B------:R-:W-:Y:S01]  /*15090*/  IMAD.SHL.U32 R93, R176, 0x2, RZ ;  /* 0x00000002b05d7824 */ /* 0x000fe200078e00ff */
[----:B------:R-:W-:Y:S01]  /*150a0*/  LOP3.LUT R197, R94, R197, R235, 0x96, !PT ;  /* 0x000000c55ec57212 */ /* 0x000fe200078e96eb */
[----:B------:R-:W4:Y:S01]  /*150b0*/  LDL.LU R223, [R1+0x404] ;  /* 0x0004040001df7983 */ /* 0x000f220000300800 */
[----:B--2---:R-:W-:Y:S01]  /*150c0*/  SHF.L.U64.HI R63, R117, 0x1, R205 ;  /* 0x00000001753f7819 */ /* 0x004fe200000102cd */
[----:B------:R-:W-:Y:S02]  /*150d0*/  IMAD.X R171, R205, 0x1, R60, P0 ;  /* 0x00000001cdab7824 */ /* 0x000fe400000e063c */
[----:B------:R-:W2:Y:S01]  /*150e0*/  LDL R117, [R1+0x770] ;  /* 0x0007700001757983 */ /* 0x000ea20000100800 */
[----:B------:R-:W-:Y:S01]  /*150f0*/  LOP3.LUT R62, R62, 0xfffffffe, RZ, 0xc0, !PT ;  /* 0xfffffffe3e3e7812 */ /* 0x000fe200078ec0ff */
[----:B------:R-:W-:Y:S01]  /*15100*/  IMAD.SHL.U32 R60, R64, 0x2, RZ ;  /* 0x00000002403c7824 */ /* 0x000fe200078e00ff */
[----:B------:R-:W-:Y:S01]  /*15110*/  LOP3.LUT R63, R63, 0x1, RZ, 0xc0, !PT ;  /* 0x000000013f3f7812 */ /* 0x000fe200078ec0ff */
[----:B------:R-:W-:Y:S01]  /*15120*/  IMAD.IADD R85, R169, 0x1, R85 ;  /* 0x00000001a9557824 */ /* 0x000fe200078e0255 */
[----:B0-----:R-:W-:Y:S01]  /*15130*/  LOP3.LUT R101, R168, R248, RZ, 0x3c, !PT ;  /* 0x000000f8a8657212 */ /* 0x001fe200078e3cff */
[-C--:B------:R-:W-:Y:S01]  /*15140*/  IMAD.WIDE.U32 R170, R62, R105.reuse, R170 ;  /* 0x000000693eaa7225 */ /* 0x080fe200078e00aa */
[----:B------:R-:W-:Y:S01]  /*15150*/  LOP3.LUT R60, R60, 0xfffffffe, RZ, 0xc0, !PT ;  /* 0xfffffffe3c3c7812 */ /* 0x000fe200078ec0ff */
[----:B------:R-:W5:Y:S02]  /*15160*/  LDL R209, [R1+0x570] ;  /* 0x0005700001d17983 */ /* 0x000f640000100800 */
[----:B------:R-:W-:Y:S01]  /*15170*/  IMAD.MOV.U32 R62, RZ, RZ, R172 ;  /* 0x000000ffff3e7224 */ /* 0x000fe200078e00ac */
[----:B------:R-:W-:Y:S01]  /*15180*/  IADD3 R172, P0, PT, R57, R64, RZ ;  /* 0x0000004039ac7210 */ /* 0x000fe20007f1e0ff */
[----:B------:R-:W-:Y:S01]  /*15190*/  IMAD R105, R63, R105, RZ ;  /* 0x000000693f697224 */ /* 0x000fe200078e02ff */
[----:B------:R-:W-:Y:S01]  /*151a0*/  LOP3.LUT R81, R81, 0x1, RZ, 0xc0, !PT ;  /* 0x0000000151517812 */ /* 0x000fe200078ec0ff */
[----:B------:R-:W-:Y:S01]  /*151b0*/  IMAD.MOV.U32 R63, RZ, RZ, R173 ;  /* 0x000000ffff3f7224 */ /* 0x000fe200078e00ad */
[----:B------:R-:W-:Y:S01]  /*151c0*/  LOP3.LUT R103, R103, 0x1, RZ, 0xc0, !PT ;  /* 0x0000000167677812 */ /* 0x000fe200078ec0ff */
[----:B------:R-:W-:Y:S01]  /*151d0*/  IMAD.X R173, R155, 0x1, R65, P0 ;  /* 0x000000019bad7824 */ /* 0x000fe200000e0641 */
[----:B------:R-:W-:Y:S01]  /*151e0*/  LOP3.LUT R93, R93, 0xfffffffe, RZ, 0xc0, !PT ;  /* 0xfffffffe5d5d7812 */ /* 0x000fe200078ec0ff */
[C---:B------:R-:W-:Y:S01]  /*151f0*/  IMAD.SHL.U32 R127, R168.reuse, 0x2, RZ ;  /* 0x00000002a87f7824 */ /* 0x040fe200078e00ff */
[----:B------:R-:W-:Y:S01]  /*15200*/  SHF.L.U64.HI R125, R168, 0x1, R85 ;  /* 0x00000001a87d7819 */ /* 0x000fe20000010255 */
[----:B------:R-:W-:Y:S01]  /*15210*/  IMAD.WIDE.U32 R172, R57, R60, R172 ;  /* 0x0000003c39ac7225 */ /* 0x000fe200078e00ac */
[----:B------:R-:W-:Y:S01]  /*15220*/  LOP3.LUT R60, R162, R62, RZ, 0x3c, !PT ;  /* 0x0000003ea23c7212 */ /* 0x000fe200078e3cff */
[----:B------:R-:W4:Y:S01]  /*15230*/  LDL.LU.64 R248, [R1+0xe68] ;  /* 0x000e680001f87983 */ /* 0x000f220000300a00 */
[----:B------:R-:W-:-:S02]  /*15240*/  LOP3.LUT R62, R59, R175, RZ, 0x3c, !PT ;  /* 0x000000af3b3e7212 */ /* 0x000fc400078e3cff */
[----:B------:R-:W-:Y:S02]  /*15250*/  LOP3.LUT R63, R58, R174, RZ, 0x3c, !PT ;  /* 0x000000ae3a3f7212 */ /* 0x000fe400078e3cff */
[----:B------:R-:W-:Y:S02]  /*15260*/  SHF.L.W.U32.HI R109, R107, 0x1, R62 ;  /* 0x000000016b6d7819 */ /* 0x000fe40000010e3e */
[----:B------:R-:W-:Y:S01]  /*15270*/  SHF.L.W.U32.HI R107, R62, 0x1, R107 ;  /* 0x000000013e6b7819 */ /* 0x000fe20000010e6b */
[----:B------:R-:W-:Y:S01]  /*15280*/  IMAD.SHL.U32 R62, R178, 0x2, RZ ;  /* 0x00000002b23e7824 */ /* 0x000fe200078e00ff */
[----:B------:R-:W-:-:S04]  /*15290*/  IADD3 R174, P0, PT, R71, R178, RZ ;  /* 0x000000b247ae7210 */ /* 0x000fc80007f1e0ff */
[----:B------:R-:W-:Y:S01]  /*152a0*/  LOP3.LUT R62, R62, 0xfffffffe, RZ, 0xc0, !PT ;  /* 0xfffffffe3e3e7812 */ /* 0x000fe200078ec0ff */
[----:B------:R-:W-:-:S04]  /*152b0*/  IMAD.X R175, R69, 0x1, R67, P0 ;  /* 0x0000000145af7824 */ /* 0x000fc800000e0643 */
[----:B------:R-:W-:Y:S01]  /*152c0*/  IMAD.WIDE.U32 R174, R71, R62, R174 ;  /* 0x0000003e47ae7225 */ /* 0x000fe200078e00ae */
[----:B------:R-:W-:Y:S02]  /*152d0*/  SHF.L.W.U32.HI R205, R63, 0x8, R60 ;  /* 0x000000083fcd7819 */ /* 0x000fe40000010e3c */
[----:B------:R-:W-:Y:S02]  /*152e0*/  SHF.L.W.U32.HI R60, R60, 0x8, R63 ;  /* 0x000000083c3c7819 */ /* 0x000fe40000010e3f */
[----:B------:R-:W-:Y:S02]  /*152f0*/  SHF.L.U64.HI R63, R64, 0x1, R65 ;  /* 0x00000001403f7819 */ /* 0x000fe40000010241 */
[----:B------:R-:W-:Y:S02]  /*15300*/  SHF.L.U64.HI R62, R178, 0x1, R67 ;  /* 0x00000001b23e7819 */ /* 0x000fe40000010243 */
[----:B------:R-:W-:Y:S02]  /*15310*/  LOP3.LUT R63, R63, 0x1, RZ, 0xc0, !PT ;  /* 0x000000013f3f7812 */ /* 0x000fe400078ec0ff */
[----:B------:R-:W-:-:S03]  /*15320*/  LOP3.LUT R62, R62, 0x1, RZ, 0xc0, !PT ;  /* 0x000000013e3e7812 */ /* 0x000fc600078ec0ff */
[----:B------:R-:W-:Y:S02]  /*15330*/  IMAD R63, R57, R63, R173 ;  /* 0x0000003f393f7224 */ /* 0x000fe400078e02ad */
[----:B------:R-:W-:Y:S01]  /*15340*/  IMAD R62, R71, R62, R175 ;  /* 0x0000003e473e7224 */ /* 0x000fe200078e02af */
[----:B------:R-:W-:Y:S01]  /*15350*/  LOP3.LUT R65, R172, R65, R115, 0x96, !PT ;  /* 0x00000041ac417212 */ /* 0x000fe200078e9673 */
[----:B------:R-:W-:Y:S01]  /*15360*/  IMAD.IADD R105, R171, 0x1, R105 ;  /* 0x00000001ab697824 */ /* 0x000fe200078e0269 */
[----:B------:R-:W-:Y:S01]  /*15370*/  LOP3.LUT R64, R63, R64, R226, 0x96, !PT ;  /* 0x000000403f407212 */ /* 0x000fe200078e96e2 */
[----:B------:R-:W4:Y:S01]  /*15380*/  LDL R175, [R1+0x858] ;  /* 0x0008580001af7983 */ /* 0x000f220000100800 */
[----:B------:R-:W-:Y:S02]  /*15390*/  LOP3.LUT R178, R62, R178, R119, 0x96, !PT ;  /* 0x000000b23eb27212 */ /* 0x000fe400078e9677 */
[----:B------:R-:W-:Y:S02]  /*153a0*/  SHF.L.W.U32.HI R111, R65, 0x10, R64 ;  /* 0x00000010416f7819 */ /* 0x000fe40000010e40 */
[----:B------:R-:W-:-:S02]  /*153b0*/  LOP3.LUT R79, R105, R183, RZ, 0x3c, !PT ;  /* 0x000000b7694f7212 */ /* 0x000fc400078e3cff */
[----:B--2---:R-:W-:Y:S01]  /*153c0*/  LOP3.LUT R73, R85, R117, RZ, 0x3c, !PT ;  /* 0x0000007555497212 */ /* 0x004fe200078e3cff */
[----:B------:R-:W2:Y:S03]  /*153d0*/  LDL.LU.64 R226, [R1+0xe60] ;  /* 0x000e600001e27983 */ /* 0x000ea60000300a00 */
[----:B------:R-:W-:Y:S02]  /*153e0*/  SHF.L.W.U32.HI R113, R73, 0x8, R101 ;  /* 0x0000000849717819 */ /* 0x000fe40000010e65 */
[----:B------:R-:W-:Y:S02]  /*153f0*/  SHF.L.W.U32.HI R101, R101, 0x8, R73 ;  /* 0x0000000865657819 */ /* 0x000fe40000010e49 */
[----:B------:R-:W-:Y:S02]  /*15400*/  LOP3.LUT R73, R174, R67, R233, 0x96, !PT ;  /* 0x00000043ae497212 */ /* 0x000fe400078e96e9 */
[----:B------:R-:W3:Y:S01]  /*15410*/  LDL R233, [R1+0x534] ;  /* 0x0005340001e97983 */ /* 0x000ee20000100800 */
[----:B------:R-:W-:-:S02]  /*15420*/  SHF.L.W.U32.HI R67, R64, 0x10, R65 ;  /* 0x0000001040437819 */ /* 0x000fc40000010e41 */
[----:B------:R-:W-:Y:S02]  /*15430*/  SHF.L.W.U32.HI R65, R178, 0x10, R73 ;  /* 0x00000010b2417819 */ /* 0x000fe40000010e49 */
[----:B------:R-:W-:Y:S01]  /*15440*/  SHF.L.W.U32.HI R64, R73, 0x10, R178 ;  /* 0x0000001049407819 */ /* 0x000fe20000010eb2 */
[----:B------:R-:W-:Y:S01]  /*15450*/  IMAD.SHL.U32 R73, R184, 0x2, RZ ;  /* 0x00000002b8497824 */ /* 0x000fe200078e00ff */
[----:B------:R-:W-:-:S04]  /*15460*/  IADD3 R178, P0, PT, R60, R184, RZ ;  /* 0x000000b83cb27210 */ /* 0x000fc80007f1e0ff */
[----:B------:R-:W-:Y:S01]  /*15470*/  LOP3.LUT R73, R73, 0xfffffffe, RZ, 0xc0, !PT ;  /* 0xfffffffe49497812 */ /* 0x000fe200078ec0ff */
[----:B------:R-:W-:-:S04]  /*15480*/  IMAD.X R179, R205, 0x1, R141, P0 ;  /* 0x00000001cdb37824 */ /* 0x000fc800000e068d */
[----:B------:R-:W-:Y:S01]  /*15490*/  IMAD.WIDE.U32 R178, R60, R73, R178 ;  /* 0x000000493cb27225 */ /* 0x000fe200078e00b2 */
[----:B------:R-:W-:-:S04]  /*154a0*/  LOP3.LUT R73, R170, R182, RZ, 0x3c, !PT ;  /* 0x000000b6aa497212 */ /* 0x000fc800078e3cff */
[----:B------:R-:W-:Y:S02]  /*154b0*/  SHF.L.W.U32.HI R75, R79, 0x8, R73 ;  /* 0x000000084f4b7819 */ /* 0x000fe40000010e49 */
[----:B------:R-:W-:Y:S01]  /*154c0*/  SHF.L.W.U32.HI R73, R73, 0x8, R79 ;  /* 0x0000000849497819 */ /* 0x000fe20000010e4f */
[----:B------:R-:W-:Y:S01]  /*154d0*/  IMAD.SHL.U32 R79, R92, 0x2, RZ ;  /* 0x000000025c4f7824 */ /* 0x000fe200078e00ff */
[----:B------:R-:W-:-:S04]  /*154e0*/  IADD3 R182, P0, PT, R101, R92, RZ ;  /* 0x0000005c65b67210 */ /* 0x000fc80007f1e0ff */
[----:B------:R-:W-:Y:S01]  /*154f0*/  LOP3.LUT R79, R79, 0xfffffffe, RZ, 0xc0, !PT ;  /* 0xfffffffe4f4f7812 */ /* 0x000fe200078ec0ff */
[----:B------:R-:W-:Y:S02]  /*15500*/  IMAD.X R183, R113, 0x1, R87, P0 ;  /* 0x0000000171b77824 */ /* 0x000fe400000e0657 */
[----:B------:R-:W-:Y:S02]  /*15510*/  IMAD.SHL.U32 R119, R180, 0x2, RZ ;  /* 0x00000002b4777824 */ /* 0x000fe400078e00ff */
[----:B------:R-:W-:Y:S01]  /*15520*/  IMAD.WIDE.U32 R182, R101, R79, R182 ;  /* 0x0000004f65b67225 */ /* 0x000fe200078e00b6 */
[----:B------:R-:W-:-:S03]  /*15530*/  IADD3 R180, P3, PT, R64, R180, RZ ;  /* 0x000000b440b47210 */ /* 0x000fc60007f7e0ff */
[----:B------:R-:W-:Y:S01]  /*15540*/  IMAD R81, R101, R81, R183 ;  /* 0x0000005165517224 */ /* 0x000fe200078e02b7 */
[----:B------:R-:W-:Y:S01]  /*15550*/  SHF.L.U64.HI R115, R176, 0x1, R91 ;  /* 0x00000001b0737819 */ /* 0x000fe2000001025b */
[----:B------:R-:W-:Y:S01]  /*15560*/  IMAD.X R181, R65, 0x1, R83, P3 ;  /* 0x0000000141b57824 */ /* 0x000fe200018e0653 */
[----:B------:R-:W-:Y:S02]  /*15570*/  IADD3 R176, P1, PT, R111, R176, RZ ;  /* 0x000000b06fb07210 */ /* 0x000fe40007f3e0ff */
[----:B------:R-:W-:Y:S02]  /*15580*/  LOP3.LUT R92, R81, R92, R220, 0x96, !PT ;  /* 0x0000005c515c7212 */ /* 0x000fe400078e96dc */
[----:B------:R-:W-:Y:S01]  /*15590*/  LOP3.LUT R83, R182, R87, R203, 0x96, !PT ;  /* 0x00000057b6537212 */ /* 0x000fe200078e96cb */
[----:B------:R-:W-:Y:S01]  /*155a0*/  IMAD R103, R60, R103, R179 ;  /* 0x000000673c677224 */ /* 0x000fe200078e02b3 */
[----:B------:R-:W-:Y:S01]  /*155b0*/  LOP3.LUT R141, R178, R141, R210, 0x96, !PT ;  /* 0x0000008db28d7212 */ /* 0x000fe200078e96d2 */
[----:B------:R-:W-:Y:S01]  /*155c0*/  IMAD.X R177, R67, 0x1, R91, P1 ;  /* 0x0000000143b17824 */ /* 0x000fe200008e065b */
[----:B------:R-:W-:Y:S01]  /*155d0*/  SHF.L.W.U32.HI R87, R92, 0x10, R83 ;  /* 0x000000105c577819 */ /* 0x000fe20000010e53 */
[----:B------:R-:W-:Y:S01]  /*155e0*/  IMAD.SHL.U32 R91, R164, 0x2, RZ ;  /* 0x00000002a45b7824 */ /* 0x000fe200078e00ff */
[----:B------:R-:W-:Y:S01]  /*155f0*/  SHF.L.W.U32.HI R83, R83, 0x10, R92 ;  /* 0x0000001053537819 */ /* 0x000fe20000010e5c */
[----:B------:R-:W-:Y:S01]  /*15600*/  IMAD.SHL.U32 R117, R178, 0x2, RZ ;  /* 0x00000002b2757824 */ /* 0x000fe200078e00ff */
[----:B------:R-:W-:Y:S01]  /*15610*/  IADD3 R92, P0, PT, R73, R164, RZ ;  /* 0x000000a4495c7210 */ /* 0x000fe20007f1e0ff */
[----:B------:R-:W5:Y:S01]  /*15620*/  LDL R203, [R1+0x7a8] ;  /* 0x0007a80001cb7983 */ /* 0x000f620000100800 */
[----:B------:R-:W-:-:S02]  /*15630*/  LOP3.LUT R79, R103, R184, R222, 0x96, !PT ;  /* 0x000000b8674f7212 */ /* 0x000fc400078e96de */
[----:B------:R-:W-:Y:S01]  /*15640*/  IADD3 R184, P2, PT, R107, R178, RZ ;  /* 0x000000b26bb87210 */ /* 0x000fe20007f5e0ff */
[----:B------:R-:W-:Y:S01]  /*15650*/  IMAD.WIDE.U32 R176, R111, R93, R176 ;  /* 0x0000005d6fb07225 */ /* 0x000fe200078e00b0 */
[----:B------:R-:W-:Y:S01]  /*15660*/  SHF.L.U64.HI R178, R178, 0x1, R103 ;  /* 0x00000001b2b27819 */ /* 0x000fe20000010267 */
[----:B------:R-:W4:Y:S01]  /*15670*/  LDL R210, [R1+0x644] ;  /* 0x0006440001d27983 */ /* 0x000f220000100800 */
[----:B------:R-:W-:Y:S01]  /*15680*/  LOP3.LUT R91, R91, 0xfffffffe, RZ, 0xc0, !PT ;  /* 0xfffffffe5b5b7812 */ /* 0x000fe200078ec0ff */
[----:B------:R-:W-:Y:S01]  /*15690*/  IMAD.X R93, R75, 0x1, R95, P0 ;  /* 0x000000014b5d7824 */ /* 0x000fe200000e065f */
[----:B------:R-:W-:Y:S01]  /*156a0*/  IADD3 R168, P0, PT, R83, R168, RZ ;  /* 0x000000a853a87210 */ /* 0x000fe20007f1e0ff */
[----:B------:R-:W-:Y:S01]  /*156b0*/  IMAD.X R185, R109, 0x1, R103, P2 ;  /* 0x000000016db97824 */ /* 0x000fe200010e0667 */
[----:B------:R-:W-:Y:S01]  /*156c0*/  LOP3.LUT R117, R117, 0xfffffffe, RZ, 0xc0, !PT ;  /* 0xfffffffe75757812 */ /* 0x000fe200078ec0ff */
[----:B------:R-:W2:Y:S01]  /*156d0*/  LDL R220, [R1+0x4bc] ;  /* 0x0004bc0001dc7983 */ /* 0x000ea20000100800 */
[----:B------:R-:W-:Y:S01]  /*156e0*/  LOP3.LUT R178, R178, 0x1, RZ, 0xc0, !PT ;  /* 0x00000001b2b27812 */ /* 0x000fe200078ec0ff */
[----:B------:R-:W-:Y:S01]  /*156f0*/  IMAD.WIDE.U32 R92, R73, R91, R92 ;  /* 0x0000005b495c7225 */ /* 0x000fe200078e005c */
[----:B------:R-:W-:Y:S01]  /*15700*/  SHF.L.U64.HI R91, R164, 0x1, R95 ;  /* 0x00000001a45b7819 */ /* 0x000fe2000001025f */
[----:B------:R-:W2:Y:S01]  /*15710*/  LDL R222, [R1+0x52c] ;  /* 0x00052c0001de7983 */ /* 0x000ea20000100800 */
[----:B------:R-:W-:Y:S01]  /*15720*/  LOP3.LUT R127, R127, 0xfffffffe, RZ, 0xc0, !PT ;  /* 0xfffffffe7f7f7812 */ /* 0x000fe200078ec0ff */
[----:B------:R-:W-:-:S02]  /*15730*/  IMAD.X R169, R87, 0x1, R85, P0 ;  /* 0x0000000157a97824 */ /* 0x000fc400000e0655 */
[----:B------:R-:W-:Y:S01]  /*15740*/  IMAD.WIDE.U32 R184, R107, R117, R184 ;  /* 0x000000756bb87225 */ /* 0x000fe200078e00b8 */
[----:B------:R-:W-:-:S03]  /*15750*/  LOP3.LUT R91, R91, 0x1, RZ, 0xc0, !PT ;  /* 0x000000015b5b7812 */ /* 0x000fc600078ec0ff */
[----:B------:R-:W-:Y:S01]  /*15760*/  IMAD R85, R178, R107, RZ ;  /* 0x0000006bb2557224 */ /* 0x000fe200078e02ff */
[----:B------:R-:W-:Y:S01]  /*15770*/  LOP3.LUT R117, R125, 0x1, RZ, 0xc0, !PT ;  /* 0x000000017d757812 */ /* 0x000fe200078ec0ff */
[----:B------:R-:W-:Y:S01]  /*15780*/  IMAD.WIDE.U32 R168, R83, R127, R168 ;  /* 0x0000007f53a87225 */ /* 0x000fe200078e00a8 */
[----:B------:R-:W-:-:S03]  /*15790*/  LOP3.LUT R119, R119, 0xfffffffe, RZ, 0xc0, !PT ;  /* 0xfffffffe77777812 */ /* 0x000fc600078ec0ff */
[----:B------:R-:W-:Y:S02]  /*157a0*/  IMAD.IADD R85, R185, 0x1, R85 ;  /* 0x00000001b9557824 */ /* 0x000fe400078e0255 */
[----:B------:R-:W-:Y:S01]  /*157b0*/  IMAD R91, R73, R91, R93 ;  /* 0x0000005b495b7224 */ /* 0x000fe200078e025d */
[----:B------:R-:W-:Y:S01]  /*157c0*/  LOP3.LUT R93, R168, R101, RZ, 0x3c, !PT ;  /* 0x00000065a85d7212 */ /* 0x000fe200078e3cff */
[----:B------:R-:W-:Y:S01]  /*157d0*/  IMAD R117, R83, R117, R169 ;  /* 0x0000007553757224 */ /* 0x000fe200078e02a9 */
[----:B------:R-:W-:Y:S01]  /*157e0*/  LOP3.LUT R101, R85, R67, RZ, 0x3c, !PT ;  /* 0x0000004355657212 */ /* 0x000fe200078e3cff */
[----:B------:R-:W-:Y:S01]  /*157f0*/  IMAD.WIDE.U32 R180, R64, R119, R180 ;  /* 0x0000007740b47225 */ /* 0x000fe200078e00b4 */
[----:B------:R-:W-:Y:S02]  /*15800*/  LOP3.LUT R119, R91, R164, R214, 0x96, !PT ;  /* 0x000000a45b777212 */ /* 0x000fe400078e96d6 */
[C---:B------:R-:W-:Y:S01]  /*15810*/  SHF.L.U64.HI R125, R168.reuse, 0x1, R117 ;  /* 0x00000001a87d7819 */ /* 0x040fe20000010275 */
[----:B------:R-:W-:Y:S01]  /*15820*/  IMAD.SHL.U32 R103, R168, 0x2, RZ ;  /* 0x00000002a8677824 */ /* 0x000fe200078e00ff */
[----:B------:R-:W-:Y:S01]  /*15830*/  IADD3 R164, P0, PT, R101, R168, RZ ;  /* 0x000000a865a47210 */ /* 0x000fe20007f1e0ff */
[----:B------:R-:W2:Y:S01]  /*15840*/  LDL R214, [R1+0x80c] ;  /* 0x00080c0001d67983 */ /* 0x000ea20000100800 */
[----:B------:R-:W-:-:S02]  /*15850*/  LOP3.LUT R127, R184, R111, RZ, 0x3c, !PT ;  /* 0x0000006fb87f7212 */ /* 0x000fc400078e3cff */
[----:B------:R-:W-:Y:S02]  /*15860*/  LOP3.LUT R103, R103, 0xfffffffe, RZ, 0xc0, !PT ;  /* 0xfffffffe67677812 */ /* 0x000fe400078ec0ff */
[----:B------:R-:W-:Y:S01]  /*15870*/  LOP3.LUT R125, R125, 0x1, RZ, 0xc0, !PT ;  /* 0x000000017d7d7812 */ /* 0x000fe200078ec0ff */
[----:B------:R-:W-:Y:S02]  /*15880*/  IMAD.X R165, R127, 0x1, R117, P0 ;  /* 0x000000017fa57824 */ /* 0x000fe400000e0675 */
[----:B------:R-:W-:-:S04]  /*15890*/  IMAD.WIDE.U32 R164, R103, R101, R164 ;  /* 0x0000006567a47225 */ /* 0x000fc800078e00a4 */
[----:B------:R-:W-:Y:S01]  /*158a0*/  IMAD R125, R125, R101, RZ ;  /* 0x000000657d7d7224 */ /* 0x000fe200078e02ff */
[----:B------:R-:W-:-:S03]  /*158b0*/  LOP3.LUT R101, R92, R95, R206, 0x96, !PT ;  /* 0x0000005f5c657212 */ /* 0x000fc600078e96ce */
[----:B------:R-:W-:Y:S01]  /*158c0*/  IMAD.IADD R206, R165, 0x1, R125 ;  /* 0x00000001a5ce7824 */ /* 0x000fe200078e027d */
[----:B------:R-:W-:-:S04]  /*158d0*/  LOP3.LUT R125, R164, R107, RZ, 0x3c, !PT ;  /* 0x0000006ba47d7212 */ /* 0x000fc800078e3cff */
[----:B------:R-:W-:-:S04]  /*158e0*/  LOP3.LUT R109, R206, R109, RZ, 0x3c, !PT ;  /* 0x0000006dce6d7212 */ /* 0x000fc800078e3cff */
[----:B------:R-:W-:Y:S02]  /*158f0*/  SHF.L.W.U32.HI R107, R125, 0x8, R109 ;  /* 0x000000087d6b7819 */ /* 0x000fe40000010e6d */
[----:B------:R-:W-:Y:S02]  /*15900*/  SHF.L.W.U32.HI R127, R109, 0x8, R125 ;  /* 0x000000086d7f7819 */ /* 0x000fe40000010e7d */
[----:B---3--:R-:W-:Y:S02]  /*15910*/  SHF.L.U64.HI R125, R233, 0x1, R153 ;  /* 0x00000001e97d7819 */ /* 0x008fe40000010299 */
[----:B------:R-:W3:Y:S02]  /*15920*/  LDL R233, [R1+0x820] ;  /* 0x0008200001e97983 */ /* 0x000ee40000100800 */
[----:B------:R-:W-:-:S05]  /*15930*/  LOP3.LUT R125, R125, 0x1, RZ, 0xc0, !PT ;  /* 0x000000017d7d7812 */ /* 0x000fca00078ec0ff */
[----:B------:R-:W-:Y:S01]  /*15940*/  IMAD R125, R125, R212, RZ ;  /* 0x000000d47d7d7224 */ /* 0x000fe200078e02ff */
[----:B------:R-:W-:-:S03]  /*15950*/  IADD3 R168, P0, PT, R107, R184, RZ ;  /* 0x000000b86ba87210 */ /* 0x000fc60007f1e0ff */
[----:B------:R-:W-:Y:S01]  /*15960*/  IMAD.IADD R97, R97, 0x1, R125 ;  /* 0x0000000161617824 */ /* 0x000fe200078e027d */
[----:B------:R4:W-:Y:S01]  /*15970*/  STL [R1+0x4a4], R127 ;  /* 0x0004a47f01007387 */ /* 0x0009e20000100800 */
[----:B------:R-:W-:Y:S01]  /*15980*/  IMAD.X R169, R127, 0x1, R85, P0 ;  /* 0x000000017fa97824 */ /* 0x000fe200000e0655 */
[----:B------:R-:W-:Y:S01]  /*15990*/  SHF.L.W.U32.HI R103, R119, 0x10, R101 ;  /* 0x0000001077677819 */ /* 0x000fe20000010e65 */
[----:B------:R-:W-:Y:S01]  /*159a0*/  IMAD.SHL.U32 R153, R76, 0x2, RZ ;  /* 0x000000024c997824 */ /* 0x000fe200078e00ff */
[----:B------:R-:W-:Y:S01]  /*159b0*/  SHF.L.W.U32.HI R101, R101, 0x10, R119 ;  /* 0x0000001065657819 */ /* 0x000fe20000010e77 */
[----:B------:R-:W-:Y:S01]  /*159c0*/  IMAD.SHL.U32 R109, R184, 0x2, RZ ;  /* 0x00000002b86d7824 */ /* 0x000fe200078e00ff */
[C---:B------:R-:W-:Y:S01]  /*159d0*/  SHF.L.U64.HI R161, R170.reuse, 0x1, R105 ;  /* 0x00000001aaa17819 */ /* 0x040fe20000010269 */
[----:B------:R-:W-:Y:S01]  /*159e0*/  IMAD.SHL.U32 R119, R170, 0x2, RZ ;  /* 0x00000002aa777824 */ /* 0x000fe200078e00ff */
[----:B------:R-:W-:Y:S02]  /*159f0*/  LOP3.LUT R153, R153, 0xfffffffe, RZ, 0xc0, !PT ;  /* 0xfffffffe99997812 */ /* 0x000fe400078ec0ff */
[----:B------:R-:W-:-:S02]  /*15a00*/  IADD3 R170, P1, PT, R101, R170, RZ ;  /* 0x000000aa65aa7210 */ /* 0x000fc40007f3e0ff */
[----:B------:R-:W-:Y:S02]  /*15a10*/  LOP3.LUT R109, R109, 0xfffffffe, RZ, 0xc0, !PT ;  /* 0xfffffffe6d6d7812 */ /* 0x000fe400078ec0ff */
[----:B------:R-:W-:Y:S01]  /*15a20*/  LOP3.LUT R119, R119, 0xfffffffe, RZ, 0xc0, !PT ;  /* 0xfffffffe77777812 */ /* 0x000fe200078ec0ff */
[----:B------:R-:W-:Y:S02]  /*15a30*/  IMAD.X R171, R103, 0x1, R105, P1 ;  /* 0x0000000167ab7824 */ /* 0x000fe400008e0669 */
[----:B------:R-:W-:Y:S01]  /*15a40*/  IMAD.WIDE.U32 R168, R107, R109, R168 ;  /* 0x0000006d6ba87225 */ /* 0x000fe200078e00a8 */
[----:B------:R-:W-:Y:S02]  /*15a50*/  SHF.L.U64.HI R109, R184, 0x1, R85 ;  /* 0x00000001b86d7819 */ /* 0x000fe40000010255 */
[----:B-----5:R-:W-:-:S04]  /*15a60*/  LOP3.LUT R125, R97, R203, RZ, 0x3c, !PT ;  /* 0x000000cb617d7212 */ /* 0x020fc800078e3cff */
[----:B------:R-:W-:Y:S02]  /*15a70*/  IADD3 R178, P0, PT, R76, R125, RZ ;  /* 0x0000007d4cb27210 */ /* 0x000fe40007f1e0ff */
[----:B----4-:R-:W-:Y:S01]  /*15a80*/  LOP3.LUT R127, R96, R210, RZ, 0x3c, !PT ;  /* 0x000000d2607f7212 */ /* 0x010fe200078e3cff */
[----:B------:R-:W-:Y:S01]  /*15a90*/  IMAD.WIDE.U32 R170, R101, R119, R170 ;  /* 0x0000007765aa7225 */ /* 0x000fe200078e00aa */
[----:B------:R-:W-:Y:S02]  /*15aa0*/  LOP3.LUT R109, R109, 0x1, RZ, 0xc0, !PT ;  /* 0x000000016d6d7812 */ /* 0x000fe400078ec0ff */
[----:B------:R-:W-:-:S03]  /*15ab0*/  LOP3.LUT R113, R117, R113, RZ, 0x3c, !PT ;  /* 0x0000007175717212 */ /* 0x000fc600078e3cff */
[----:B------:R-:W-:Y:S01]  /*15ac0*/  IMAD R109, R107, R109, R169 ;  /* 0x0000006d6b6d7224 */ /* 0x000fe200078e02a9 */
[----:B------:R-:W-:Y:S01]  /*15ad0*/  LOP3.LUT R95, R198, R252, RZ, 0x3c, !PT ;  /* 0x000000fcc65f7212 */ /* 0x000fe200078e3cff */
[----:B--2---:R-:W-:Y:S01]  /*15ae0*/  IMAD.X R179, R214, 0x1, R127, P0 ;  /* 0x00000001d6b37824 */ /* 0x004fe200000e067f */
[----:B------:R-:W-:-:S04]  /*15af0*/  SHF.L.U64.HI R127, R76, 0x1, R214 ;  /* 0x000000014c7f7819 */ /* 0x000fc800000102d6 */
[----:B------:R-:W-:Y:S01]  /*15b00*/  LOP3.LUT R127, R127, 0x1, RZ, 0xc0, !PT ;  /* 0x000000017f7f7812 */ /* 0x000fe200078ec0ff */
[----:B------:R-:W-:Y:S01]  /*15b10*/  IMAD.WIDE.U32 R178, R153, R125, R178 ;  /* 0x0000007d99b27225 */ /* 0x000fe200078e00b2 */
[----:B------:R-:W-:-:S03]  /*15b20*/  LOP3.LUT R153, R115, 0x1, RZ, 0xc0, !PT ;  /* 0x0000000173997812 */ /* 0x000fc600078ec0ff */
[----:B------:R-:W-:-:S04]  /*15b30*/  IMAD R115, R127, R125, RZ ;  /* 0x0000007d7f737224 */ /* 0x000fc800078e02ff */
[----:B------:R-:W-:Y:S01]  /*15b40*/  IMAD.IADD R119, R179, 0x1, R115 ;  /* 0x00000001b3777824 */ /* 0x000fe200078e0273 */
[----:B------:R-:W-:Y:S02]  /*15b50*/  LOP3.LUT R117, R178, R212, RZ, 0x3c, !PT ;  /* 0x000000d4b2757212 */ /* 0x000fe400078e3cff */
[----:B------:R-:W-:Y:S02]  /*15b60*/  LOP3.LUT R252, R109, R184, R111, 0x96, !PT ;  /* 0x000000b86dfc7212 */ /* 0x000fe400078e966f */
[----:B------:R-:W-:-:S04]  /*15b70*/  SHF.L.U64.HI R127, R96, 0x1, R97 ;  /* 0x00000001607f7819 */ /* 0x000fc80000010261 */
[----:B------:R-:W-:Y:S02]  /*15b80*/  LOP3.LUT R127, R127, 0x1, RZ, 0xc0, !PT ;  /* 0x000000017f7f7812 */ /* 0x000fe400078ec0ff */
[----:B------:R-:W-:Y:S02]  /*15b90*/  LOP3.LUT R125, R180, R71, RZ, 0x3c, !PT ;  /* 0x00000047b47d7212 */ /* 0x000fe400078e3cff */
[----:B------:R-:W-:Y:S01]  /*15ba0*/  SHF.L.W.U32.HI R214, R215, 0x10, R213 ;  /* 0x00000010d7d67819 */ /* 0x000fe20000010ed5 */
[----:B------:R-:W-:Y:S01]  /*15bb0*/  IMAD R111, R111, R153, R177 ;  /* 0x000000996f6f7224 */ /* 0x000fe200078e02b1 */
[C---:B------:R-:W-:Y:S01]  /*15bc0*/  SHF.L.U64.HI R105, R126.reuse, 0x1, R211 ;  /* 0x000000017e697819 */ /* 0x040fe200000102d3 */
[----:B------:R-:W-:Y:S01]  /*15bd0*/  IMAD.SHL.U32 R153, R126, 0x2, RZ ;  /* 0x000000027e997824 */ /* 0x000fe200078e00ff */
[----:B------:R-:W-:Y:S02]  /*15be0*/  SHF.L.W.U32.HI R76, R213, 0x10, R215 ;  /* 0x00000010d54c7819 */ /* 0x000fe40000010ed7 */
[----:B------:R-:W-:-:S02]  /*15bf0*/  IADD3 R126, P0, PT, R214, R126, RZ ;  /* 0x0000007ed67e7210 */ /* 0x000fc40007f1e0ff */
[----:B------:R-:W-:Y:S02]  /*15c00*/  LOP3.LUT R165, R142, R89, R216, 0x96, !PT ;  /* 0x000000598ea57212 */ /* 0x000fe400078e96d8 */
[----:B------:R-:W-:Y:S02]  /*15c10*/  LOP3.LUT R153, R153, 0xfffffffe, RZ, 0xc0, !PT ;  /* 0xfffffffe99997812 */ /* 0x000fe400078ec0ff */
[----:B------:R-:W-:Y:S02]  /*15c20*/  LOP3.LUT R167, R124, R61, R225, 0x96, !PT ;  /* 0x0000003d7ca77212 */ /* 0x000fe400078e96e1 */
[----:B------:R-:W-:Y:S02]  /*15c30*/  LOP3.LUT R61, R105, 0x1, RZ, 0xc0, !PT ;  /* 0x00000001693d7812 */ /* 0x000fe400078ec0ff */
[----:B------:R-:W-:Y:S02]  /*15c40*/  SHF.L.W.U32.HI R183, R165, 0x10, R159 ;  /* 0x00000010a5b77819 */ /* 0x000fe40000010e9f */
[----:B------:R-:W-:-:S02]  /*15c50*/  LOP3.LUT R235, R168, R85, R67, 0x96, !PT ;  /* 0x00000055a8eb7212 */ /* 0x000fc400078e9643 */
[----:B------:R-:W-:Y:S02]  /*15c60*/  SHF.L.U64.HI R67, R158, 0x1, R5 ;  /* 0x000000019e437819 */ /* 0x000fe40000010205 */
[----:B------:R-:W-:Y:S02]  /*15c70*/  SHF.L.W.U32.HI R177, R22, 0x10, R167 ;  /* 0x0000001016b17819 */ /* 0x000fe40000010ea7 */
[----:B------:R-:W-:Y:S02]  /*15c80*/  SHF.L.W.U32.HI R22, R167, 0x10, R22 ;  /* 0x00000010a7167819 */ /* 0x000fe40000010e16 */
[----:B---3--:R-:W-:-:S04]  /*15c90*/  LOP3.LUT R115, R119, R233, RZ, 0x3c, !PT ;  /* 0x000000e977737212 */ /* 0x008fc800078e3cff */
[----:B------:R-:W-:Y:S02]  /*15ca0*/  SHF.L.W.U32.HI R163, R115, 0x8, R117 ;  /* 0x0000000873a37819 */ /* 0x000fe40000010e75 */
[----:B------:R-:W-:Y:S02]  /*15cb0*/  SHF.L.W.U32.HI R117, R117, 0x8, R115 ;  /* 0x0000000875757819 */ /* 0x000fe40000010e73 */
[----:B------:R-:W-:Y:S01]  /*15cc0*/  LOP3.LUT R115, R132, R99, R218, 0x96, !PT ;  /* 0x0000006384737212 */ /* 0x000fe200078e96da */
[----:B------:R-:W-:Y:S01]  /*15cd0*/  IMAD.SHL.U32 R99, R96, 0x2, RZ ;  /* 0x0000000260637824 */ /* 0x000fe200078e00ff */
[----:B------:R-:W-:-:S04]  /*15ce0*/  IADD3 R184, P1, PT, R117, R96, RZ ;  /* 0x0000006075b87210 */ /* 0x000fc80007f3e0ff */
[----:B------:R-:W-:Y:S01]  /*15cf0*/  LOP3.LUT R99, R99, 0xfffffffe, RZ, 0xc0, !PT ;  /* 0xfffffffe63637812 */ /* 0x000fe200078ec0ff */
[----:B------:R-:W-:-:S04]  /*15d00*/  IMAD.X R185, R163, 0x1, R97, P1 ;  /* 0x00000001a3b97824 */ /* 0x000fc800008e0661 */
[----:B------:R-:W-:Y:S01]  /*15d10*/  IMAD.WIDE.U32 R184, R117, R99, R184 ;  /* 0x0000006375b87225 */ /* 0x000fe200078e00b8 */
[----:B------:R-:W-:-:S05]  /*15d20*/  LOP3.LUT R99, R121, 0x1, RZ, 0xc0, !PT ;  /* 0x0000000179637812 */ /* 0x000fca00078ec0ff */
[----:B------:R-:W-:Y:S02]  /*15d30*/  IMAD R99, R64, R99, R181 ;  /* 0x0000006340637224 */ /* 0x000fe400078e02b5 */
[----:B------:R-:W-:-:S03]  /*15d40*/  IMAD R127, R117, R127, R185 ;  /* 0x0000007f757f7224 */ /* 0x000fc600078e02b9 */
[----:B------:R-:W-:-:S04]  /*15d50*/  LOP3.LUT R69, R99, R69, RZ, 0x3c, !PT ;  /* 0x0000004563457212 */ /* 0x000fc800078e3cff */
[----:B------:R-:W-:Y:S02]  /*15d60*/  SHF.L.W.U32.HI R121, R69, 0x1, R125 ;  /* 0x0000000145797819 */ /* 0x000fe40000010e7d */
[----:B------:R-:W-:Y:S02]  /*15d70*/  LOP3.LUT R71, R127, R96, R210, 0x96, !PT ;  /* 0x000000607f477212 */ /* 0x000fe400078e96d2 */
[----:B------:R-:W-:Y:S02]  /*15d80*/  SHF.L.W.U32.HI R125, R125, 0x1, R69 ;  /* 0x000000017d7d7819 */ /* 0x000fe40000010e45 */
[----:B------:R-:W-:Y:S01]  /*15d90*/  IADD3 R96, P1, PT, R121, R184, RZ ;  /* 0x000000b879607210 */ /* 0x000fe20007f3e0ff */
[C---:B------:R-:W-:Y:S01]  /*15da0*/  IMAD.SHL.U32 R69, R184.reuse, 0x2, RZ ;  /* 0x00000002b8457824 */ /* 0x040fe200078e00ff */
[C---:B------:R-:W-:Y:S01]  /*15db0*/  LOP3.LUT R89, R184.reuse, R97, R203, 0x96, !PT ;  /* 0x00000061b8597212 */ /* 0x040fe200078e96cb */
[----:B------:R-:W2:Y:S01]  /*15dc0*/  LDL R210, [R1+0x814] ;  /* 0x0008140001d27983 */ /* 0x000ea20000100800 */
[--C-:B------:R-:W-:Y:S01]  /*15dd0*/  SHF.L.U64.HI R184, R184, 0x1, R127.reuse ;  /* 0x00000001b8b87819 */ /* 0x100fe2000001027f */
[----:B------:R-:W-:-:S02]  /*15de0*/  IMAD.X R97, R125, 0x1, R127, P1 ;  /* 0x000000017d617824 */ /* 0x000fc400008e067f */
[----:B------:R-:W-:Y:S01]  /*15df0*/  IMAD.X R127, R76, 0x1, R211, P0 ;  /* 0x000000014c7f7824 */ /* 0x000fe200000e06d3 */
[----:B------:R-:W-:Y:S01]  /*15e00*/  SHF.L.W.U32.HI R221, R115, 0x10, R191 ;  /* 0x0000001073dd7819 */ /* 0x000fe20000010ebf */
[----:B------:R-:W3:Y:S01]  /*15e10*/  LDL R203, [R1+0x664] ;  /* 0x0006640001cb7983 */ /* 0x000ee20000100800 */
[----:B------:R-:W-:-:S04]  /*15e20*/  IMAD.WIDE.U32 R126, R214, R153, R126 ;  /* 0x00000099d67e7225 */ /* 0x000fc800078e007e */
[----:B------:R-:W-:Y:S01]  /*15e30*/  IMAD R61, R214, R61, R127 ;  /* 0x0000003dd63d7224 */ /* 0x000fe200078e027f */
[----:B------:R-:W-:Y:S02]  /*15e40*/  SHF.L.W.U32.HI R181, R159, 0x10, R165 ;  /* 0x000000109fb57819 */ /* 0x000fe40000010ea5 */
[----:B------:R-:W-:Y:S02]  /*15e50*/  LOP3.LUT R159, R156, R2, R247, 0x96, !PT ;  /* 0x000000029c9f7212 */ /* 0x000fe400078e96f7 */
[----:B------:R-:W-:Y:S02]  /*15e60*/  LOP3.LUT R105, R61, R250, RZ, 0x3c, !PT ;  /* 0x000000fa3d697212 */ /* 0x000fe400078e3cff */
[----:B------:R-:W4:Y:S01]  /*15e70*/  LDL R250, [R1+0x854] ;  /* 0x0008540001fa7983 */ /* 0x000f220000100800 */
[----:B------:R-:W-:Y:S01]  /*15e80*/  IMAD.SHL.U32 R2, R158, 0x2, RZ ;  /* 0x000000029e027824 */ /* 0x000fe200078e00ff */
[----:B------:R-:W-:Y:S02]  /*15e90*/  SHF.L.W.U32.HI R188, R191, 0x10, R115 ;  /* 0x00000010bfbc7819 */ /* 0x000fe40000010e73 */
[----:B------:R-:W-:-:S02]  /*15ea0*/  IADD3 R158, P2, PT, R221, R158, RZ ;  /* 0x0000009edd9e7210 */ /* 0x000fc40007f5e0ff */
[----:B------:R-:W-:Y:S01]  /*15eb0*/  SHF.L.W.U32.HI R167, R26, 0x10, R159 ;  /* 0x000000101aa77819 */ /* 0x000fe20000010e9f */
[----:B------:R0:W-:Y:S01]  /*15ec0*/  STL [R1+0x698], R188 ;  /* 0x000698bc01007387 */ /* 0x0001e20000100800 */
[----:B------:R-:W-:Y:S01]  /*15ed0*/  SHF.L.W.U32.HI R198, R159, 0x10, R26 ;  /* 0x000000109fc67819 */ /* 0x000fe20000010e1a */
[----:B------:R-:W-:Y:S02]  /*15ee0*/  IMAD.X R159, R188, 0x1, R5, P2 ;  /* 0x00000001bc9f7824 */ /* 0x000fe400010e0605 */
[----:B0-----:R-:W5:Y:S01]  /*15ef0*/  LDL R188, [R1+0x748] ;  /* 0x0007480001bc7983 */ /* 0x001f620000100800 */
[----:B------:R-:W-:-:S03]  /*15f00*/  LOP3.LUT R69, R69, 0xfffffffe, RZ, 0xc0, !PT ;  /* 0xfffffffe45457812 */ /* 0x000fc600078ec0ff */
[----:B------:R0:W-:Y:S01]  /*15f10*/  STL [R1+0x660], R76 ;  /* 0x0006604c01007387 */ /* 0x0001e20000100800 */
[----:B------:R-:W-:Y:S01]  /*15f20*/  LOP3.LUT R77, R72, R77, R234, 0x96, !PT ;  /* 0x0000004d484d7212 */ /* 0x000fe200078e96ea */
[----:B------:R-:W-:Y:S01]  /*15f30*/  IMAD.WIDE.U32 R96, R121, R69, R96 ;  /* 0x0000004579607225 */ /* 0x000fe200078e0060 */
[----:B------:R-:W-:-:S03]  /*15f40*/  SHF.L.U64.HI R69, R84, 0x1, R192 ;  /* 0x0000000154457819 */ /* 0x000fc600000102c0 */
[----:B------:R-:W-:Y:S01]  /*15f50*/  IMAD.SHL.U32 R153, R84, 0x2, RZ ;  /* 0x0000000254997824 */ /* 0x000fe200078e00ff */
[----:B0-----:R-:W-:Y:S02]  /*15f60*/  SHF.L.W.U32.HI R76, R196, 0x10, R197 ;  /* 0x00000010c44c7819 */ /* 0x001fe40000010ec5 */
[----:B------:R-:W-:Y:S01]  /*15f70*/  SHF.L.W.U32.HI R196, R197, 0x10, R196 ;  /* 0x00000010c5c47819 */ /* 0x000fe20000010ec4 */
[----:B------:R-:W-:Y:S01]  /*15f80*/  IMAD.SHL.U32 R115, R104, 0x2, RZ ;  /* 0x0000000268737824 */ /* 0x000fe200078e00ff */
[----:B------:R-:W-:Y:S02]  /*15f90*/  SHF.L.W.U32.HI R179, R147, 0x10, R77 ;  /* 0x0000001093b37819 */ /* 0x000fe40000010e4d */
[----:B------:R-:W-:Y:S02]  /*15fa0*/  IADD3 R84, P1, PT, R196, R84, RZ ;  /* 0x00000054c4547210 */ /* 0x000fe40007f3e0ff */
[----:B------:R-:W-:Y:S02]  /*15fb0*/  SHF.L.W.U32.HI R215, R77, 0x10, R147 ;  /* 0x000000104dd77819 */ /* 0x000fe40000010e93 */
[----:B------:R-:W-:-:S02]  /*15fc0*/  SHF.L.U64.HI R77, R104, 0x1, R7 ;  /* 0x00000001684d7819 */ /* 0x000fc40000010207 */
[----:B------:R-:W-:Y:S02]  /*15fd0*/  LOP3.LUT R0, R126, R0, RZ, 0x3c, !PT ;  /* 0x000000007e007212 */ /* 0x000fe400078e3cff */
[----:B------:R-:W-:Y:S01]  /*15fe0*/  IADD3 R104, P3, PT, R183, R104, RZ ;  /* 0x00000068b7687210 */ /* 0x000fe20007f7e0ff */
[----:B------:R0:W-:Y:S01]  /*15ff0*/  STL [R1+0x60c], R76 ;  /* 0x00060c4c01007387 */ /* 0x0001e20000100800 */
[----:B------:R-:W-:Y:S01]  /*16000*/  IMAD.X R85, R76, 0x1, R192, P1 ;  /* 0x000000014c557824 */ /* 0x000fe200008e06c0 */
[----:B------:R-:W-:Y:S02]  /*16010*/  SHF.L.W.U32.HI R234, R105, 0x1, R0 ;  /* 0x0000000169ea7819 */ /* 0x000fe40000010e00 */
[----:B------:R-:W-:Y:S02]  /*16020*/  SHF.L.U64.HI R165, R114, 0x1, R11 ;  /* 0x0000000172a57819 */ /* 0x000fe4000001020b */
[----:B------:R-:W-:Y:S02]  /*16030*/  LOP3.LUT R115, R115, 0xfffffffe, RZ, 0xc0, !PT ;  /* 0xfffffffe73737812 */ /* 0x000fe400078ec0ff */
[----:B------:R-:W-:-:S02]  /*16040*/  LOP3.LUT R185, R154, R3, R251, 0x96, !PT ;  /* 0x000000039ab97212 */ /* 0x000fc400078e96fb */
[----:B0-----:R-:W-:Y:S01]  /*16050*/  SHF.L.W.U32.HI R76, R0, 0x1, R105 ;  /* 0x00000001004c7819 */ /* 0x001fe20000010e69 */
[----:B------:R-:W-:Y:S01]  /*16060*/  IMAD.SHL.U32 R0, R114, 0x2, RZ ;  /* 0x0000000272007824 */ /* 0x000fe200078e00ff */
[----:B------:R-:W-:Y:S01]  /*16070*/  IADD3 R114, P1, PT, R22, R114, RZ ;  /* 0x0000007216727210 */ /* 0x000fe20007f3e0ff */
[----:B------:R-:W-:Y:S01]  /*16080*/  IMAD.X R105, R181, 0x1, R7, P3 ;  /* 0x00000001b5697824 */ /* 0x000fe200018e0607 */
[C---:B------:R-:W-:Y:S01]  /*16090*/  SHF.L.U64.HI R212, R146.reuse, 0x1, R9 ;  /* 0x0000000192d47819 */ /* 0x040fe20000010209 */
[----:B------:R-:W-:Y:S01]  /*160a0*/  IMAD.SHL.U32 R3, R146, 0x2, RZ ;  /* 0x0000000292037824 */ /* 0x000fe200078e00ff */
[----:B------:R-:W-:Y:S01]  /*160b0*/  IADD3 R146, P0, PT, R215, R146, RZ ;  /* 0x00000092d7927210 */ /* 0x000fe20007f1e0ff */
[----:B------:R-:W-:Y:S01]  /*160c0*/  IMAD.WIDE.U32 R104, R183, R115, R104 ;  /* 0x00000073b7687225 */ /* 0x000fe200078e0068 */
[----:B------:R-:W-:Y:S02]  /*160d0*/  LOP3.LUT R5, R2, 0xfffffffe, RZ, 0xc0, !PT ;  /* 0xfffffffe02057812 */ /* 0x000fe400078ec0ff */
[----:B------:R-:W-:Y:S01]  /*160e0*/  LOP3.LUT R0, R0, 0xfffffffe, RZ, 0xc0, !PT ;  /* 0xfffffffe00007812 */ /* 0x000fe200078ec0ff */
[----:B------:R-:W-:Y:S01]  /*160f0*/  IMAD.X R115, R177, 0x1, R11, P1 ;  /* 0x00000001b1737824 */ /* 0x000fe200008e060b */
[----:B------:R-:W-:Y:S01]  /*16100*/  LOP3.LUT R153, R153, 0xfffffffe, RZ, 0xc0, !PT ;  /* 0xfffffffe99997812 */ /* 0x000fe200078ec0ff */
[----:B------:R-:W-:Y:S01]  /*16110*/  IMAD.X R147, R179, 0x1, R9, P0 ;  /* 0x00000001b3937824 */ /* 0x000fe200000e0609 */
[----:B------:R-:W-:Y:S01]  /*16120*/  LOP3.LUT R3, R3, 0xfffffffe, RZ, 0xc0, !PT ;  /* 0xfffffffe03037812 */ /* 0x000fe200078ec0ff */
[----:B------:R-:W-:Y:S01]  /*16130*/  IMAD.WIDE.U32 R158, R221, R5, R158 ;  /* 0x00000005dd9e7225 */ /* 0x000fe200078e009e */
[----:B------:R-:W-:-:S03]  /*16140*/  IADD3 R26, P5, PT, R209, R220, RZ ;  /* 0x000000dcd11a7210 */ /* 0x000fc60007fbe0ff */
[----:B------:R-:W-:Y:S02]  /*16150*/  IMAD.SHL.U32 R5, R209, 0x2, RZ ;  /* 0x00000002d1057824 */ /* 0x000fe400078e00ff */
[----:B------:R-:W-:Y:S01]  /*16160*/  IMAD.WIDE.U32 R114, R22, R0, R114 ;  /* 0x0000000016727225 */ /* 0x000fe200078e0072 */
[----:B------:R-:W-:-:S03]  /*16170*/  LOP3.LUT R0, R69, 0x1, RZ, 0xc0, !PT ;  /* 0x0000000145007812 */ /* 0x000fc600078ec0ff */
[----:B------:R-:W-:Y:S01]  /*16180*/  IMAD.WIDE.U32 R84, R196, R153, R84 ;  /* 0x00000099c4547225 */ /* 0x000fe200078e0054 */
[----:B------:R-:W-:-:S03]  /*16190*/  SHF.L.W.U32.HI R127, R27, 0x10, R185 ;  /* 0x000000101b7f7819 */ /* 0x000fc60000010eb9 */
[----:B------:R-:W-:Y:S01]  /*161a0*/  IMAD.WIDE.U32 R146, R215, R3, R146 ;  /* 0x00000003d7927225 */ /* 0x000fe200078e0092 */
[----:B------:R-:W-:Y:S02]  /*161b0*/  SHF.L.U64.HI R3, R209, 0x1, R175 ;  /* 0x00000001d1037819 */ /* 0x000fe400000102af */
[----:B------:R-:W-:Y:S01]  /*161c0*/  SHF.L.W.U32.HI R185, R185, 0x10, R27 ;  /* 0x00000010b9b97819 */ /* 0x000fe20000010e1b */
[----:B------:R-:W-:Y:S01]  /*161d0*/  IMAD R0, R196, R0, R85 ;  /* 0x00000000c4007224 */ /* 0x000fe200078e0255 */
[----:B------:R-:W-:Y:S02]  /*161e0*/  LOP3.LUT R5, R5, 0xfffffffe, RZ, 0xc0, !PT ;  /* 0xfffffffe05057812 */ /* 0x000fe400078ec0ff */
[----:B------:R-:W-:Y:S02]  /*161f0*/  LOP3.LUT R3, R3, 0x1, RZ, 0xc0, !PT ;  /* 0x0000000103037812 */ /* 0x000fe400078ec0ff */
[----:B------:R-:W-:-:S03]  /*16200*/  LOP3.LUT R4, R84, R4, RZ, 0x3c, !PT ;  /* 0x0000000454047212 */ /* 0x000fc600078e3cff */
[----:B------:R-:W-:Y:S01]  /*16210*/  IMAD R3, R3, R220, RZ ;  /* 0x000000dc03037224 */ /* 0x000fe200078e02ff */
[----:B------:R-:W-:Y:S01]  /*16220*/  LOP3.LUT R12, R138, R12, R245, 0x96, !PT ;  /* 0x0000000c8a0c7212 */ /* 0x000fe200078e96f5 */
[----:B--2---:R-:W-:Y:S02]  /*16230*/  IMAD.X R27, R175, 0x1, R210, P5 ;  /* 0x00000001af1b7824 */ /* 0x004fe400028e06d2 */
[----:B------:R-:W-:Y:S01]  /*16240*/  IMAD.WIDE.U32 R26, R220, R5, R26 ;  /* 0x00000005dc1a7225 */ /* 0x000fe200078e001a */
[----:B------:R-:W-:-:S03]  /*16250*/  LOP3.LUT R5, R0, R243, RZ, 0x3c, !PT ;  /* 0x000000f300057212 */ /* 0x000fc600078e3cff */
[----:B------:R-:W-:Y:S01]  /*16260*/  IMAD.IADD R27, R27, 0x1, R3 ;  /* 0x000000011b1b7824 */ /* 0x000fe200078e0203 */
[----:B------:R-:W-:-:S05]  /*16270*/  SHF.L.W.U32.HI R7, R4, 0x1, R5 ;  /* 0x0000000104077819 */ /* 0x000fca0000010e05 */
[----:B------:R4:W-:Y:S01]  /*16280*/  STL [R1+0x54c], R7 ;  /* 0x00054c0701007387 */ /* 0x0009e20000100800 */
[----:B------:R-:W-:Y:S02]  /*16290*/  SHF.L.W.U32.HI R245, R5, 0x1, R4 ;  /* 0x0000000105f57819 */ /* 0x000fe40000010e04 */
[----:B---3--:R-:W-:Y:S02]  /*162a0*/  LOP3.LUT R3, R26, R203, RZ, 0x3c, !PT ;  /* 0x000000cb1a037212 */ /* 0x008fe400078e3cff */
[----:B----4-:R-:W-:-:S04]  /*162b0*/  LOP3.LUT R7, R27, R250, RZ, 0x3c, !PT ;  /* 0x000000fa1b077212 */ /* 0x010fc800078e3cff */
[----:B------:R-:W-:-:S05]  /*162c0*/  IADD3 R4, P0, PT, R222, R7, RZ ;  /* 0x00000007de047210 */ /* 0x000fca0007f1e0ff */
[----:B-----5:R-:W-:Y:S01]  /*162d0*/  IMAD.X R5, R188, 0x1, R3, P0 ;  /* 0x00000001bc057824 */ /* 0x020fe200000e0603 */
[----:B------:R-:W-:Y:S02]  /*162e0*/  SHF.L.U64.HI R3, R222, 0x1, R188 ;  /* 0x00000001de037819 */ /* 0x000fe400000102bc */
[----:B------:R-:W2:Y:S01]  /*162f0*/  LDL.LU R188, [R1+0x40c] ;  /* 0x00040c0001bc7983 */ /* 0x000ea20000300800 */
[----:B------:R-:W-:-:S03]  /*16300*/  SHF.L.W.U32.HI R173, R29, 0x10, R31 ;  /* 0x000000101dad7819 */ /* 0x000fc60000010e1f */
[----:B------:R0:W-:Y:S01]  /*16310*/  STL [R1+0x4fc], R76 ;  /* 0x0004fc4c01007387 */ /* 0x0001e20000100800 */
[C---:B------:R-:W-:Y:S02]  /*16320*/  SHF.L.U64.HI R191, R68.reuse, 0x1, R14 ;  /* 0x0000000144bf7819 */ /* 0x040fe4000001020e */
[----:B0-----:R-:W-:Y:S01]  /*16330*/  SHF.L.W.U32.HI R76, R31, 0x10, R29 ;  /* 0x000000101f4c7819 */ /* 0x001fe20000010e1d */
[----:B------:R-:W-:Y:S01]  /*16340*/  IMAD.SHL.U32 R31, R68, 0x2, RZ ;  /* 0x00000002441f7824 */ /* 0x000fe200078e00ff */
[----:B------:R-:W-:-:S04]  /*16350*/  IADD3 R68, P4, PT, R185, R68, RZ ;  /* 0x00000044b9447210 */ /* 0x000fc80007f9e0ff */
[----:B------:R-:W-:Y:S01]  /*16360*/  LOP3.LUT R31, R31, 0xfffffffe, RZ, 0xc0, !PT ;  /* 0xfffffffe1f1f7812 */ /* 0x000fe200078ec0ff */
[----:B------:R-:W-:Y:S01]  /*16370*/  IMAD.X R69, R127, 0x1, R14, P4 ;  /* 0x000000017f457824 */ /* 0x000fe200020e060e */
[----:B------:R-:W-:-:S03]  /*16380*/  LOP3.LUT R77, R77, 0x1, RZ, 0xc0, !PT ;  /* 0x000000014d4d7812 */ /* 0x000fc600078ec0ff */
[----:B------:R-:W-:Y:S01]  /*16390*/  IMAD.WIDE.U32 R68, R185, R31, R68 ;  /* 0x0000001fb9447225 */ /* 0x000fe200078e0044 */
[----:B------:R-:W-:-:S03]  /*163a0*/  LOP3.LUT R31, R67, 0x1, RZ, 0xc0, !PT ;  /* 0x00000001431f7812 */ /* 0x000fc600078ec0ff */
[----:B------:R-:W-:Y:S02]  /*163b0*/  IMAD.SHL.U32 R9, R222, 0x2, RZ ;  /* 0x00000002de097824 */ /* 0x000fe400078e00ff */
[----:B------:R-:W-:Y:S02]  /*163c0*/  IMAD R31, R221, R31, R159 ;  /* 0x0000001fdd1f7224 */ /* 0x000fe400078e029f */
[----:B------:R-:W-:Y:S01]  /*163d0*/  IMAD R169, R183, R77, R105 ;  /* 0x0000004db7a97224 */ /* 0x000fe200078e0269 */
[----:B------:R-:W-:Y:S02]  /*163e0*/  LOP3.LUT R6, R158, R6, RZ, 0x3c, !PT ;  /* 0x000000069e067212 */ /* 0x000fe400078e3cff */
[----:B------:R-:W-:Y:S02]  /*163f0*/  LOP3.LUT R222, R31, R240, RZ, 0x3c, !PT ;  /* 0x000000f01fde7212 */ /* 0x000fe400078e3cff */
[----:B------:R-:W-:Y:S02]  /*16400*/  LOP3.LUT R9, R9, 0xfffffffe, RZ, 0xc0, !PT ;  /* 0xfffffffe09097812 */ /* 0x000fe400078ec0ff */
[----:B------:R-:W-:-:S02]  /*16410*/  LOP3.LUT R8, R104, R8, RZ, 0x3c, !PT ;  /* 0x0000000868087212 */ /* 0x000fc400078e3cff */
[----:B------:R-:W-:Y:S02]  /*16420*/  LOP3.LUT R175, R169, R238, RZ, 0x3c, !PT ;  /* 0x000000eea9af7212 */ /* 0x000fe400078e3cff */
[----:B------:R-:W-:Y:S02]  /*16430*/  LOP3.LUT R3, R3, 0x1, RZ, 0xc0, !PT ;  /* 0x0000000103037812 */ /* 0x000fe400078ec0ff */
[----:B------:R-:W-:Y:S02]  /*16440*/  SHF.L.W.U32.HI R192, R131, 0x10, R123 ;  /* 0x0000001083c07819 */ /* 0x000fe40000010e7b */
[----:B------:R-:W-:Y:S01]  /*16450*/  SHF.L.W.U32.HI R216, R6, 0x1, R222 ;  /* 0x0000000106d87819 */ /* 0x000fe20000010ede */
[-C--:B------:R-:W-:Y:S01]  /*16460*/  IMAD.WIDE.U32 R4, R9, R7.reuse, R4 ;  /* 0x0000000709047225 */ /* 0x080fe200078e0004 */
[----:B------:R-:W-:Y:S01]  /*16470*/  SHF.L.W.U32.HI R222, R222, 0x1, R6 ;  /* 0x00000001dede7819 */ /* 0x000fe20000010e06 */
[----:B------:R0:W-:Y:S01]  /*16480*/  STL [R1+0xdf8], R221 ;  /* 0x000df8dd01007387 */ /* 0x0001e20000100800 */
[----:B------:R-:W-:Y:S01]  /*16490*/  SHF.L.W.U32.HI R6, R8, 0x1, R175 ;  /* 0x0000000108067819 */ /* 0x000fe20000010eaf */
[----:B------:R-:W-:Y:S01]  /*164a0*/  IMAD.SHL.U32 R9, R152, 0x2, RZ ;  /* 0x0000000298097824 */ /* 0x000fe200078e00ff */
[----:B------:R-:W-:Y:S01]  /*164b0*/  SHF.L.W.U32.HI R85, R149, 0x10, R12 ;  /* 0x0000001095557819 */ /* 0x000fe20000010e0c */
[----:B------:R1:W-:Y:S01]  /*164c0*/  STL [R1+0x614], R127 ;  /* 0x0006147f01007387 */ /* 0x0003e20000100800 */
[----:B------:R-:W-:Y:S01]  /*164d0*/  SHF.L.W.U32.HI R149, R12, 0x10, R149 ;  /* 0x000000100c957819 */ /* 0x000fe20000010e95 */
[----:B------:R-:W-:Y:S01]  /*164e0*/  IMAD.SHL.U32 R29, R86, 0x2, RZ ;  /* 0x00000002561d7824 */ /* 0x000fe200078e00ff */
[----:B------:R-:W-:Y:S01]  /*164f0*/  IADD3 R2, P2, PT, R198, R86, RZ ;  /* 0x00000056c6027210 */ /* 0x000fe20007f5e0ff */
[----:B------:R-:W-:Y:S01]  /*16500*/  IMAD R7, R3, R7, RZ ;  /* 0x0000000703077224 */ /* 0x000fe200078e02ff */
[----:B0-----:R-:W-:-:S02]  /*16510*/  SHF.L.U64.HI R221, R152, 0x1, R21 ;  /* 0x0000000198dd7819 */ /* 0x001fc40000010215 */
[----:B------:R-:W-:Y:S02]  /*16520*/  IADD3 R152, P0, PT, R192, R152, RZ ;  /* 0x00000098c0987210 */ /* 0x000fe40007f1e0ff */
[----:B-1----:R-:W-:Y:S01]  /*16530*/  SHF.L.W.U32.HI R127, R123, 0x10, R131 ;  /* 0x000000107b7f7819 */ /* 0x002fe20000010e83 */
[----:B------:R0:W-:Y:S01]  /*16540*/  STL [R1+0x4e4], R6 ;  /* 0x0004e40601007387 */ /* 0x0001e20000100800 */
[----:B------:R-:W-:Y:S01]  /*16550*/  LOP3.LUT R15, R102, R15, R223, 0x96, !PT ;  /* 0x0000000f660f7212 */ /* 0x000fe200078e96df */
[----:B------:R-:W-:Y:S01]  /*16560*/  IMAD.IADD R5, R5, 0x1, R7 ;  /* 0x0000000105057824 */ /* 0x000fe200078e0207 */
[----:B------:R-:W-:Y:S01]  /*16570*/  LOP3.LUT R9, R9, 0xfffffffe, RZ, 0xc0, !PT ;  /* 0xfffffffe09097812 */ /* 0x000fe200078ec0ff */
[----:B------:R-:W-:Y:S01]  /*16580*/  IMAD.X R153, R127, 0x1, R21, P0 ;  /* 0x000000017f997824 */ /* 0x000fe200000e0615 */
[----:B------:R-:W-:Y:S01]  /*16590*/  LOP3.LUT R29, R29, 0xfffffffe, RZ, 0xc0, !PT ;  /* 0xfffffffe1d1d7812 */ /* 0x000fe200078ec0ff */
[----:B------:R-:W-:Y:S01]  /*165a0*/  IMAD.X R3, R167, 0x1, R13, P2 ;  /* 0x00000001a7037824 */ /* 0x000fe200010e060d */
[----:B------:R-:W-:-:S02]  /*165b0*/  SHF.L.W.U32.HI R67, R139, 0x10, R15 ;  /* 0x000000108b437819 */ /* 0x000fc40000010e0f */
[----:B------:R-:W-:Y:S02]  /*165c0*/  SHF.L.U64.HI R218, R86, 0x1, R13 ;  /* 0x0000000156da7819 */ /* 0x000fe4000001020d */
[C---:B------:R-:W-:Y:S01]  /*165d0*/  SHF.L.U64.HI R211, R100.reuse, 0x1, R24 ;  /* 0x0000000164d37819 */ /* 0x040fe20000010218 */
[----:B------:R-:W-:Y:S01]  /*165e0*/  IMAD.SHL.U32 R11, R100, 0x2, RZ ;  /* 0x00000002640b7824 */ /* 0x000fe200078e00ff */
[----:B0-----:R-:W-:Y:S02]  /*165f0*/  IADD3 R6, P4, PT, R149, R100, RZ ;  /* 0x0000006495067210 */ /* 0x001fe40007f9e0ff */
[----:B------:R-:W-:Y:S02]  /*16600*/  SHF.L.U64.HI R233, R130, 0x1, R16 ;  /* 0x0000000182e97819 */ /* 0x000fe40000010210 */
[----:B------:R-:W-:Y:S02]  /*16610*/  SHF.L.W.U32.HI R175, R175, 0x1, R8 ;  /* 0x00000001afaf7819 */ /* 0x000fe40000010e08 */
[----:B------:R-:W-:-:S02]  /*16620*/  LOP3.LUT R20, R136, R20, R242, 0x96, !PT ;  /* 0x0000001488147212 */ /* 0x000fc400078e96f2 */
[----:B------:R-:W-:Y:S01]  /*16630*/  LOP3.LUT R10, R66, R17, R10, 0x96, !PT ;  /* 0x00000011420a7212 */ /* 0x000fe200078e960a */
[----:B------:R0:W-:Y:S01]  /*16640*/  STL [R1+0xe00], R214 ;  /* 0x000e00d601007387 */ /* 0x0001e20000100800 */
[----:B------:R-:W-:Y:S01]  /*16650*/  SHF.L.W.U32.HI R139, R15, 0x10, R139 ;  /* 0x000000100f8b7819 */ /* 0x000fe20000010e8b */
[----:B------:R-:W-:Y:S01]  /*16660*/  IMAD.WIDE.U32 R152, R192, R9, R152 ;  /* 0x00000009c0987225 */ /* 0x000fe200078e0098 */
[----:B------:R-:W-:Y:S01]  /*16670*/  LOP3.LUT R9, R5, R210, RZ, 0x3c, !PT ;  /* 0x000000d205097212 */ /* 0x000fe200078e3cff */
[----:B------:R1:W-:Y:S02]  /*16680*/  STL [R1+0xe14], R76 ;  /* 0x000e144c01007387 */ /* 0x0003e40000100800 */
[----:B------:R-:W-:Y:S01]  /*16690*/  IMAD.X R7, R85, 0x1, R24, P4 ;  /* 0x0000000155077824 */ /* 0x000fe200020e0618 */
[----:B------:R-:W-:Y:S01]  /*166a0*/  LOP3.LUT R24, R4, R220, RZ, 0x3c, !PT ;  /* 0x000000dc04187212 */ /* 0x000fe200078e3cff */
[----:B------:R-:W-:Y:S01]  /*166b0*/  IMAD.SHL.U32 R86, R130, 0x2, RZ ;  /* 0x0000000282567824 */ /* 0x000fe200078e00ff */
[----:B------:R-:W-:Y:S01]  /*166c0*/  IADD3 R130, P3, PT, R173, R130, RZ ;  /* 0x00000082ad827210 */ /* 0x000fe20007f7e0ff */
[----:B------:R-:W-:Y:S01]  /*166d0*/  IMAD.WIDE.U32 R2, R198, R29, R2 ;  /* 0x0000001dc6027225 */ /* 0x000fe200078e0002 */
[----:B------:R-:W-:-:S02]  /*166e0*/  IADD3 R8, P1, PT, R139, R118, RZ ;  /* 0x000000768b087210 */ /* 0x000fc40007f3e0ff */
[----:B------:R-:W-:Y:S02]  /*166f0*/  SHF.L.U64.HI R247, R144, 0x1, R38 ;  /* 0x0000000190f77819 */ /* 0x000fe40000010226 */
[----:B------:R-:W-:Y:S02]  /*16700*/  SHF.L.U64.HI R240, R118, 0x1, R28 ;  /* 0x0000000176f07819 */ /* 0x000fe4000001021c */
[----:B------:R-:W-:Y:S01]  /*16710*/  LOP3.LUT R37, R80, R37, R249, 0x96, !PT ;  /* 0x0000002550257212 */ /* 0x000fe200078e96f9 */
[----:B------:R-:W-:Y:S01]  /*16720*/  STL [R1+0x63c], R127 ;  /* 0x00063c7f01007387 */ /* 0x000fe20000100800 */
[----:B------:R-:W-:Y:S02]  /*16730*/  SHF.L.W.U32.HI R29, R143, 0x10, R145 ;  /* 0x000000108f1d7819 */ /* 0x000fe40000010e91 */
[----:B------:R-:W-:Y:S01]  /*16740*/  SHF.L.W.U32.HI R143, R145, 0x10, R143 ;  /* 0x00000010918f7819 */ /* 0x000fe20000010e8f */
[----:B------:R-:W-:Y:S01]  /*16750*/  IMAD.X R131, R76, 0x1, R16, P3 ;  /* 0x000000014c837824 */ /* 0x000fe200018e0610 */
[----:B0-----:R-:W-:Y:S01]  /*16760*/  SHF.L.W.U32.HI R214, R133, 0x10, R10 ;  /* 0x0000001085d67819 */ /* 0x001fe20000010e0a */
[----:B------:R-:W-:Y:S01]  /*16770*/  STL [R1+0x5dc], R67 ;  /* 0x0005dc4301007387 */ /* 0x000fe20000100800 */
[----:B------:R-:W-:Y:S01]  /*16780*/  SHF.L.W.U32.HI R133, R10, 0x10, R133 ;  /* 0x000000100a857819 */ /* 0x000fe20000010e85 */
[----:B------:R-:W-:Y:S01]  /*16790*/  IMAD.SHL.U32 R13, R116, 0x2, RZ ;  /* 0x00000002740d7824 */ /* 0x000fe200078e00ff */
[----:B------:R-:W-:Y:S01]  /*167a0*/  LOP3.LUT R11, R11, 0xfffffffe, RZ, 0xc0, !PT ;  /* 0xfffffffe0b0b7812 */ /* 0x000fe200078ec0ff */
[----:B------:R-:W-:Y:S01]  /*167b0*/  IMAD.SHL.U32 R15, R110, 0x2, RZ ;  /* 0x000000026e0f7824 */ /* 0x000fe200078e00ff */
[----:B------:R-:W-:Y:S01]  /*167c0*/  IADD3 R10, P3, PT, R143, R116, RZ ;  /* 0x000000748f0a7210 */ /* 0x000fe20007f7e0ff */
[----:B------:R-:W-:Y:S01]  /*167d0*/  IMAD.SHL.U32 R17, R108, 0x2, RZ ;  /* 0x000000026c117824 */ /* 0x000fe200078e00ff */
[----:B------:R-:W-:Y:S01]  /*167e0*/  LOP3.LUT R13, R13, 0xfffffffe, RZ, 0xc0, !PT ;  /* 0xfffffffe0d0d7812 */ /* 0x000fe200078ec0ff */
[----:B------:R-:W-:Y:S01]  /*167f0*/  IMAD.WIDE.U32 R6, R149, R11, R6 ;  /* 0x0000000b95067225 */ /* 0x000fe200078e0006 */
[----:B------:R-:W-:-:S02]  /*16800*/  IADD3 R12, P2, PT, R133, R110, RZ ;  /* 0x0000006e850c7210 */ /* 0x000fc40007f5e0ff */
[----:B------:R-:W-:Y:S01]  /*16810*/  LOP3.LUT R184, R184, 0x1, RZ, 0xc0, !PT ;  /* 0x00000001b8b87812 */ /* 0x000fe200078ec0ff */
[----:B------:R-:W-:Y:S01]  /*16820*/  IMAD.X R11, R29, 0x1, R30, P3 ;  /* 0x000000011d0b7824 */ /* 0x000fe200018e061e */
[----:B------:R-:W-:Y:S01]  /*16830*/  LOP3.LUT R17, R17, 0xfffffffe, RZ, 0xc0, !PT ;  /* 0xfffffffe11117812 */ /* 0x000fe200078ec0ff */
[----:B------:R-:W-:Y:S01]  /*16840*/  STL [R1+0x690], R177 ;  /* 0x000690b101007387 */ /* 0x000fe20000100800 */
[----:B------:R-:W-:Y:S01]  /*16850*/  SHF.L.W.U32.HI R77, R129, 0x10, R20 ;  /* 0x00000010814d7819 */ /* 0x000fe20000010e14 */
[----:B------:R-:W-:Y:S01]  /*16860*/  IMAD.WIDE.U32 R10, R143, R13, R10 ;  /* 0x0000000d8f0a7225 */ /* 0x000fe200078e000a */
[----:B------:R-:W-:Y:S01]  /*16870*/  SHF.L.W.U32.HI R129, R20, 0x10, R129 ;  /* 0x0000001014817819 */ /* 0x000fe20000010e81 */
[----:B------:R-:W-:Y:S02]  /*16880*/  STL [R1+0x62c], R167 ;  /* 0x00062ca701007387 */ /* 0x000fe40000100800 */
[----:B------:R-:W-:Y:S02]  /*16890*/  IMAD.X R13, R214, 0x1, R32, P2 ;  /* 0x00000001d60d7824 */ /* 0x000fe400010e0620 */
[----:B------:R-:W-:Y:S01]  /*168a0*/  IMAD.SHL.U32 R16, R118, 0x2, RZ ;  /* 0x0000000276107824 */ /* 0x000fe200078e00ff */
[----:B------:R0:W-:Y:S04]  /*168b0*/  STL [R1+0x5b8], R29 ;  /* 0x0005b81d01007387 */ /* 0x0001e80000100800 */
[----:B------:R-:W-:Y:S01]  /*168c0*/  LOP3.LUT R16, R16, 0xfffffffe, RZ, 0xc0, !PT ;  /* 0xfffffffe10107812 */ /* 0x000fe200078ec0ff */
[----:B------:R3:W-:Y:S01]  /*168d0*/  STL [R1+0xe0c], R196 ;  /* 0x000e0cc401007387 */ /* 0x0007e20000100800 */
[----:B-1----:R-:W-:Y:S01]  /*168e0*/  SHF.L.U64.HI R76, R116, 0x1, R30 ;  /* 0x00000001744c7819 */ /* 0x002fe2000001021e */
[----:B------:R-:W-:Y:S01]  /*168f0*/  IMAD.SHL.U32 R30, R144, 0x2, RZ ;  /* 0x00000002901e7824 */ /* 0x000fe200078e00ff */
[----:B------:R-:W-:Y:S01]  /*16900*/  SHF.L.U64.HI R238, R108, 0x1, R34 ;  /* 0x000000016cee7819 */ /* 0x000fe20000010222 */
[----:B------:R-:W4:Y:S01]  /*16910*/  LDL.LU R223, [R1+0x45c] ;  /* 0x00045c0001df7983 */ /* 0x000f220000300800 */
[----:B0-----:R-:W-:-:S02]  /*16920*/  IMAD.SHL.U32 R29, R106, 0x2, RZ ;  /* 0x000000026a1d7824 */ /* 0x001fc400078e00ff */
[----:B------:R-:W-:-:S03]  /*16930*/  LOP3.LUT R30, R30, 0xfffffffe, RZ, 0xc0, !PT ;  /* 0xfffffffe1e1e7812 */ /* 0x000fc600078ec0ff */
[----:B------:R-:W-:Y:S02]  /*16940*/  LOP3.LUT R29, R29, 0xfffffffe, RZ, 0xc0, !PT ;  /* 0xfffffffe1d1d7812 */ /* 0x000fe400078ec0ff */
[----:B------:R-:W-:Y:S02]  /*16950*/  SHF.L.U64.HI R177, R74, 0x1, R40 ;  /* 0x000000014ab17819 */ /* 0x000fe40000010228 */
[----:B------:R-:W-:Y:S02]  /*16960*/  SHF.L.U64.HI R167, R150, 0x1, R47 ;  /* 0x0000000196a77819 */ /* 0x000fe4000001022f */
[----:B------:R-:W-:Y:S02]  /*16970*/  SHF.L.U64.HI R209, R110, 0x1, R32 ;  /* 0x000000016ed17819 */ /* 0x000fe40000010220 */
[----:B------:R-:W-:Y:S02]  /*16980*/  SHF.L.W.U32.HI R32, R151, 0x10, R137 ;  /* 0x0000001097207819 */ /* 0x000fe40000010e89 */
[----:B---3--:R-:W-:-:S02]  /*16990*/  SHF.L.W.U32.HI R196, R137, 0x10, R151 ;  /* 0x0000001089c47819 */ /* 0x008fc40000010e97 */
[----:B--2---:R-:W-:-:S04]  /*169a0*/  LOP3.LUT R18, R128, R18, R188, 0x96, !PT ;  /* 0x0000001280127212 */ /* 0x004fc800078e96bc */
[----:B------:R-:W-:Y:S02]  /*169b0*/  SHF.L.W.U32.HI R242, R45, 0x10, R18 ;  /* 0x000000102df27819 */ /* 0x000fe40000010e12 */
[----:B------:R-:W-:Y:S02]  /*169c0*/  SHF.L.W.U32.HI R45, R18, 0x10, R45 ;  /* 0x00000010122d7819 */ /* 0x000fe40000010e2d */
[----:B------:R-:W-:Y:S02]  /*169d0*/  LOP3.LUT R18, R70, R23, R236, 0x96, !PT ;  /* 0x0000001746127212 */ /* 0x000fe400078e96ec */
[----:B------:R-:W-:Y:S02]  /*169e0*/  SHF.L.W.U32.HI R23, R9, 0x8, R24 ;  /* 0x0000000809177819 */ /* 0x000fe40000010e18 */
[----:B------:R-:W-:Y:S01]  /*169f0*/  SHF.L.W.U32.HI R24, R24, 0x8, R9 ;  /* 0x0000000818187819 */ /* 0x000fe20000010e09 */
[----:B------:R-:W-:Y:S01]  /*16a00*/  IMAD.X R9, R67, 0x1, R28, P1 ;  /* 0x0000000143097824 */ /* 0x000fe200008e061c */
[----:B------:R-:W-:-:S02]  /*16a10*/  IADD3 R14, P0, PT, R45, R108, RZ ;  /* 0x0000006c2d0e7210 */ /* 0x000fc40007f1e0ff */
[----:B------:R-:W-:Y:S02]  /*16a20*/  SHF.L.W.U32.HI R67, R50, 0x10, R46 ;  /* 0x0000001032437819 */ /* 0x000fe40000010e2e */
[----:B------:R-:W-:Y:S02]  /*16a30*/  SHF.L.W.U32.HI R50, R46, 0x10, R50 ;  /* 0x000000102e327819 */ /* 0x000fe40000010e32 */
[----:B------:R-:W-:Y:S02]  /*16a40*/  SHF.L.W.U32.HI R46, R51, 0x10, R18 ;  /* 0x00000010332e7819 */ /* 0x000fe40000010e12 */
[----:B------:R-:W-:Y:S02]  /*16a50*/  SHF.L.W.U32.HI R51, R18, 0x10, R51 ;  /* 0x0000001012337819 */ /* 0x000fe40000010e33 */
[----:B------:R-:W-:Y:S01]  /*16a60*/  LOP3.LUT R18, R15, 0xfffffffe, RZ, 0xc0, !PT ;  /* 0xfffffffe0f127812 */ /* 0x000fe200078ec0ff */
[----:B------:R-:W-:Y:S01]  /*16a70*/  IMAD.X R15, R242, 0x1, R34, P0 ;  /* 0x00000001f20f7824 */ /* 0x000fe200000e0622 */
[----:B------:R-:W-:Y:S01]  /*16a80*/  IADD3 R20, P2, PT, R24, R26, RZ ;  /* 0x0000001a18147210 */ /* 0x000fe20007f5e0ff */
[----:B------:R-:W-:-:S04]  /*16a90*/  IMAD.WIDE.U32 R14, R45, R17, R14 ;  /* 0x000000112d0e7225 */ /* 0x000fc800078e000e */
[----:B------:R-:W-:Y:S02]  /*16aa0*/  IMAD.SHL.U32 R17, R26, 0x2, RZ ;  /* 0x000000021a117824 */ /* 0x000fe400078e00ff */
[----:B------:R-:W-:-:S03]  /*16ab0*/  IMAD.X R21, R23, 0x1, R27, P2 ;  /* 0x0000000117157824 */ /* 0x000fc600010e061b */
[----:B------:R-:W-:-:S05]  /*16ac0*/  LOP3.LUT R17, R17, 0xfffffffe, RZ, 0xc0, !PT ;  /* 0xfffffffe11117812 */ /* 0x000fca00078ec0ff */
[----:B------:R-:W-:Y:S01]  /*16ad0*/  IMAD.WIDE.U32 R20, R24, R17, R20 ;  /* 0x0000001118147225 */ /* 0x000fe200078e0014 */
[----:B------:R-:W-:-:S03]  /*16ae0*/  SHF.L.U64.HI R17, R26, 0x1, R27 ;  /* 0x000000011a117819 */ /* 0x000fc6000001021b */
[----:B------:R-:W-:Y:S01]  /*16af0*/  IMAD.WIDE.U32 R8, R139, R16, R8 ;  /* 0x000000108b087225 */ /* 0x000fe200078e0008 */
[----:B------:R-:W-:Y:S02]  /*16b00*/  LOP3.LUT R17, R17, 0x1, RZ, 0xc0, !PT ;  /* 0x0000000111117812 */ /* 0x000fe400078ec0ff */
[----:B------:R-:W-:Y:S01]  /*16b10*/  IADD3 R16, P3, PT, R129, R106, RZ ;  /* 0x0000006a81107210 */ /* 0x000fe20007f7e0ff */
[----:B------:R-:W-:Y:S01]  /*16b20*/  IMAD.WIDE.U32 R12, R133, R18, R12 ;  /* 0x00000012850c7225 */ /* 0x000fe200078e000c */
[----:B------:R-:W-:Y:S02]  /*16b30*/  IADD3 R144, P1, PT, R50, R144, RZ ;  /* 0x0000009032907210 */ /* 0x000fe40007f3e0ff */
[----:B------:R-:W-:Y:S01]  /*16b40*/  IADD3 R28, P0, PT, R51, R74, RZ ;  /* 0x0000004a331c7210 */ /* 0x000fe20007f1e0ff */
[----:B------:R-:W-:Y:S02]  /*16b50*/  IMAD.SHL.U32 R18, R74, 0x2, RZ ;  /* 0x000000024a127824 */ /* 0x000fe400078e00ff */
[----:B------:R-:W-:-:S02]  /*16b60*/  IMAD R21, R24, R17, R21 ;  /* 0x0000001118157224 */ /* 0x000fc400078e0215 */
[----:B------:R-:W-:Y:S02]  /*16b70*/  IMAD.X R17, R77, 0x1, R36, P3 ;  /* 0x000000014d117824 */ /* 0x000fe400018e0624 */
[----:B------:R-:W-:Y:S01]  /*16b80*/  IMAD.X R145, R67, 0x1, R38, P1 ;  /* 0x0000000143917824 */ /* 0x000fe200008e0626 */
[----:B------:R-:W-:Y:S01]  /*16b90*/  LOP3.LUT R18, R18, 0xfffffffe, RZ, 0xc0, !PT ;  /* 0xfffffffe12127812 */ /* 0x000fe200078ec0ff */
[----:B------:R-:W-:Y:S01]  /*16ba0*/  IMAD.WIDE.U32 R16, R129, R29, R16 ;  /* 0x0000001d81107225 */ /* 0x000fe200078e0010 */
[----:B------:R-:W-:Y:S02]  /*16bb0*/  LOP3.LUT R26, R21, R26, R203, 0x96, !PT ;  /* 0x0000001a151a7212 */ /* 0x000fe400078e96cb */
[----:B------:R-:W-:Y:S01]  /*16bc0*/  LOP3.LUT R27, R20, R27, R250, 0x96, !PT ;  /* 0x0000001b141b7212 */ /* 0x000fe200078e96fa */
[----:B------:R-:W-:Y:S02]  /*16bd0*/  IMAD.X R29, R46, 0x1, R40, P0 ;  /* 0x000000012e1d7824 */ /* 0x000fe400000e0628 */
[----:B------:R-:W-:Y:S01]  /*16be0*/  IMAD.WIDE.U32 R144, R50, R30, R144 ;  /* 0x0000001e32907225 */ /* 0x000fe200078e0090 */
[----:B------:R-:W-:Y:S01]  /*16bf0*/  SHF.L.W.U32.HI R30, R37, 0x10, R135 ;  /* 0x00000010251e7819 */ /* 0x000fe20000010e87 */
[----:B------:R0:W-:Y:S01]  /*16c00*/  STL [R1+0xe08], R242 ;  /* 0x000e08f201007387 */ /* 0x0001e20000100800 */
[----:B------:R-:W-:Y:S01]  /*16c10*/  SHF.L.W.U32.HI R197, R26, 0x10, R27 ;  /* 0x000000101ac57819 */ /* 0x000fe20000010e1b */
[----:B------:R-:W-:Y:S01]  /*16c20*/  IMAD.WIDE.U32 R28, R51, R18, R28 ;  /* 0x00000012331c7225 */ /* 0x000fe200078e001c */
[----:B------:R-:W-:-:S02]  /*16c30*/  SHF.L.W.U32.HI R127, R27, 0x10, R26 ;  /* 0x000000101b7f7819 */ /* 0x000fc40000010e1a */
[----:B------:R-:W-:Y:S01]  /*16c40*/  IADD3 R26, P1, PT, R30, R150, RZ ;  /* 0x000000961e1a7210 */ /* 0x000fe20007f3e0ff */
[----:B------:R-:W-:Y:S01]  /*16c50*/  IMAD.SHL.U32 R18, R150, 0x2, RZ ;  /* 0x0000000296127824 */ /* 0x000fe200078e00ff */
[----:B0-----:R-:W-:-:S04]  /*16c60*/  SHF.L.W.U32.HI R242, R135, 0x10, R37 ;  /* 0x0000001087f27819 */ /* 0x001fc80000010e25 */
[----:B------:R-:W-:Y:S01]  /*16c70*/  LOP3.LUT R18, R18, 0xfffffffe, RZ, 0xc0, !PT ;  /* 0xfffffffe12127812 */ /* 0x000fe200078ec0ff */
[----:B------:R-:W-:Y:S01]  /*16c80*/  IMAD.SHL.U32 R38, R170, 0x2, RZ ;  /* 0x00000002aa267824 */ /* 0x000fe200078e00ff */
[----:B------:R-:W-:Y:S01]  /*16c90*/  LOP3.LUT R40, R161, 0x1, RZ, 0xc0, !PT ;  /* 0x00000001a1287812 */ /* 0x000fe200078ec0ff */
[----:B------:R-:W-:Y:S01]  /*16ca0*/  IMAD.X R27, R242, 0x1, R47, P1 ;  /* 0x00000001f21b7824 */ /* 0x000fe200008e062f */
[----:B------:R-:W-:Y:S01]  /*16cb0*/  SHF.L.U64.HI R236, R106, 0x1, R36 ;  /* 0x000000016aec7819 */ /* 0x000fe20000010224 */
[----:B------:R0:W-:Y:S01]  /*16cc0*/  STL [R1+0x5b4], R46 ;  /* 0x0005b42e01007387 */ /* 0x0001e20000100800 */
[----:B------:R-:W-:-:S03]  /*16cd0*/  IMAD.WIDE.U32 R26, R30, R18, R26 ;  /* 0x000000121e1a7225 */ /* 0x000fc600078e001a */
[----:B------:R1:W-:Y:S01]  /*16ce0*/  STL [R1+0x61c], R67 ;  /* 0x00061c4301007387 */ /* 0x0003e20000100800 */
[----:B------:R-:W-:Y:S02]  /*16cf0*/  IMAD R18, R184, R121, RZ ;  /* 0x00000079b8127224 */ /* 0x000fe400078e02ff */
[----:B------:R-:W-:Y:S01]  /*16d00*/  IMAD R40, R101, R40, R171 ;  /* 0x0000002865287224 */ /* 0x000fe200078e02ab */
[----:B------:R-:W-:Y:S01]  /*16d10*/  LOP3.LUT R37, R96, R127, RZ, 0x3c, !PT ;  /* 0x0000007f60257212 */ /* 0x000fe200078e3cff */
[----:B------:R-:W-:Y:S01]  /*16d20*/  IMAD.IADD R18, R97, 0x1, R18 ;  /* 0x0000000161127824 */ /* 0x000fe200078e0212 */
[----:B------:R-:W-:Y:S01]  /*16d30*/  LOP3.LUT R38, R38, 0xfffffffe, RZ, 0xc0, !PT ;  /* 0xfffffffe26267812 */ /* 0x000fe200078ec0ff */
[----:B------:R2:W-:Y:S03]  /*16d40*/  STL [R1+0x5ec], R85 ;  /* 0x0005ec5501007387 */ /* 0x0005e60000100800 */
[----:B------:R-:W-:Y:S01]  /*16d50*/  LOP3.LUT R34, R18, R197, RZ, 0x3c, !PT ;  /* 0x000000c512227212 */ /* 0x000fe200078e3cff */
[----:B------:R3:W-:Y:S01]  /*16d60*/  STL [R1+0x69c], R181 ;  /* 0x00069cb501007387 */ /* 0x0007e20000100800 */
[----:B0-----:R-:W-:-:S02]  /*16d70*/  SHF.L.U64.HI R46, R170, 0x1, R40 ;  /* 0x00000001aa2e7819 */ /* 0x001fc40000010228 */
[----:B------:R-:W-:Y:S01]  /*16d80*/  IADD3 R36, P1, PT, R34, R170, RZ ;  /* 0x000000aa22247210 */ /* 0x000fe20007f3e0ff */
[----:B------:R0:W-:Y:S01]  /*16d90*/  STL [R1+0x604], R77 ;  /* 0x0006044d01007387 */ /* 0x0001e20000100800 */
[----:B------:R-:W-:-:S03]  /*16da0*/  LOP3.LUT R46, R46, 0x1, RZ, 0xc0, !PT ;  /* 0x000000012e2e7812 */ /* 0x000fc600078ec0ff */
[----:B------:R-:W-:Y:S01]  /*16db0*/  IMAD.X R37, R37, 0x1, R40, P1 ;  /* 0x0000000125257824 */ /* 0x000fe200008e0628 */
[----:B-1----:R-:W-:Y:S02]  /*16dc0*/  SHF.L.U64.HI R67, R4, 0x1, R5 ;  /* 0x0000000104437819 */ /* 0x002fe40000010205 */
[----:B------:R-:W-:Y:S01]  /*16dd0*/  LOP3.LUT R73, R170, R73, RZ, 0x3c, !PT ;  /* 0x00000049aa497212 */ /* 0x000fe200078e3cff */
[-C--:B------:R-:W-:Y:S01]  /*16de0*/  IMAD.WIDE.U32 R36, R38, R34.reuse, R36 ;  /* 0x0000002226247225 */ /* 0x080fe200078e0024 */
[----:B------:R-:W-:Y:S01]  /*16df0*/  LOP3.LUT R86, R86, 0xfffffffe, RZ, 0xc0, !PT ;  /* 0xfffffffe56567812 */ /* 0x000fe200078ec0ff */
[----:B------:R1:W-:Y:S02]  /*16e00*/  STL [R1+0x68c], R179 ;  /* 0x00068cb301007387 */ /* 0x0003e40000100800 */
[----:B------:R-:W-:Y:S02]  /*16e10*/  IMAD R34, R46, R34, RZ ;  /* 0x000000222e227224 */ /* 0x000fe400078e02ff */
[----:B------:R5:W-:Y:S02]  /*16e20*/  STL [R1+0xe30], R245 ;  /* 0x000e30f501007387 */ /* 0x000be40000100800 */
[----:B------:R-:W-:-:S02]  /*16e30*/  IMAD.IADD R34, R37, 0x1, R34 ;  /* 0x0000000125227824 */ /* 0x000fc400078e0222 */
[----:B------:R-:W-:Y:S01]  /*16e40*/  IMAD.SHL.U32 R38, R4, 0x2, RZ ;  /* 0x0000000204267824 */ /* 0x000fe200078e00ff */
[----:B------:R-:W-:Y:S01]  /*16e50*/  LOP3.LUT R121, R36, R121, RZ, 0x3c, !PT ;  /* 0x0000007924797212 */ /* 0x000fe200078e3cff */
[----:B------:R-:W4:Y:S01]  /*16e60*/  LDL.LU R184, [R1+0x4d4] ;  /* 0x0004d40001b87983 */ /* 0x000f220000300800 */
[----:B------:R-:W-:Y:S02]  /*16e70*/  LOP3.LUT R125, R34, R125, RZ, 0x3c, !PT ;  /* 0x0000007d227d7212 */ /* 0x000fe400078e3cff */
[----:B------:R-:W-:Y:S01]  /*16e80*/  IADD3 R46, P1, PT, R127, R4, RZ ;  /* 0x000000047f2e7210 */ /* 0x000fe20007f3e0ff */
[----:B------:R-:W4:Y:S01]  /*16e90*/  LDL.LU R135, [R1+0x434] ;  /* 0x0004340001877983 */ /* 0x000f220000300800 */
[----:B------:R-:W-:Y:S02]  /*16ea0*/  LOP3.LUT R4, R38, 0xfffffffe, RZ, 0xc0, !PT ;  /* 0xfffffffe26047812 */ /* 0x000fe400078ec0ff */
[----:B------:R-:W-:Y:S01]  /*16eb0*/  SHF.L.W.U32.HI R38, R121, 0x8, R125 ;  /* 0x0000000879267819 */ /* 0x000fe20000010e7d */
[----:B------:R-:W-:Y:S01]  /*16ec0*/  IMAD.X R47, R197, 0x1, R5, P1 ;  /* 0x00000001c52f7824 */ /* 0x000fe200008e0605 */
[----:B------:R-:W-:Y:S01]  /*16ed0*/  SHF.L.W.U32.HI R243, R125, 0x8, R121 ;  /* 0x000000087df37819 */ /* 0x000fe20000010e79 */
[----:B------:R-:W-:Y:S01]  /*16ee0*/  IMAD.SHL.U32 R37, R96, 0x2, RZ ;  /* 0x0000000260257824 */ /* 0x000fe200078e00ff */
[----:B------:R-:W-:-:S04]  /*16ef0*/  IADD3 R150, P1, PT, R38, R96, RZ ;  /* 0x0000006026967210 */ /* 0x000fc80007f3e0ff */
[----:B------:R-:W-:Y:S01]  /*16f00*/  LOP3.LUT R37, R37, 0xfffffffe, RZ, 0xc0, !PT ;  /* 0xfffffffe25257812 */ /* 0x000fe200078ec0ff */
[----:B------:R-:W-:-:S04]  /*16f10*/  IMAD.X R151, R243, 0x1, R18, P1 ;  /* 0x00000001f3977824 */ /* 0x000fc800008e0612 */
[----:B------:R-:W-:Y:S01]  /*16f20*/  IMAD.WIDE.U32 R150, R38, R37, R150 ;  /* 0x0000002526967225 */ /* 0x000fe200078e0096 */
[----:B------:R-:W-:-:S04]  /*16f30*/  SHF.L.U64.HI R37, R96, 0x1, R18 ;  /* 0x0000000160257819 */ /* 0x000fc80000010212 */
[----:B------:R-:W-:Y:S01]  /*16f40*/  LOP3.LUT R37, R37, 0x1, RZ, 0xc0, !PT ;  /* 0x0000000125257812 */ /* 0x000fe200078ec0ff */
[----:B------:R-:W-:Y:S01]  /*16f50*/  IMAD.WIDE.U32 R4, R127, R4, R46 ;  /* 0x000000047f047225 */ /* 0x000fe200078e002e */
[----:B------:R-:W-:-:S03]  /*16f60*/  LOP3.LUT R67, R67, 0x1, RZ, 0xc0, !PT ;  /* 0x0000000143437812 */ /* 0x000fc600078ec0ff */
[----:B------:R-:W-:-:S05]  /*16f70*/  IMAD R37, R38, R37, R151 ;  /* 0x0000002526257224 */ /* 0x000fca00078e0297 */
[----:B------:R-:W-:Y:S01]  /*16f80*/  LOP3.LUT R203, R37, R96, R127, 0x96, !PT ;  /* 0x0000006025cb7212 */ /* 0x000fe200078e967f */
[----:B------:R-:W-:Y:S01]  /*16f90*/  IMAD R127, R127, R67, R5 ;  /* 0x000000437f7f7224 */ /* 0x000fe200078e0205 */
[C---:B------:R-:W-:Y:S01]  /*16fa0*/  IADD3 R96, P1, PT, R132.reuse, R142, RZ ;  /* 0x0000008e84607210 */ /* 0x040fe20007f3e0ff */
[C---:B------:R-:W-:Y:S01]  /*16fb0*/  IMAD.SHL.U32 R5, R132.reuse, 0x2, RZ ;  /* 0x0000000284057824 */ /* 0x040fe200078e00ff */
[----:B------:R-:W-:-:S03]  /*16fc0*/  SHF.L.U64.HI R132, R132, 0x1, R19 ;  /* 0x0000000184847819 */ /* 0x000fc60000010213 */
[----:B------:R-:W-:Y:S01]  /*16fd0*/  IMAD.X R97, R186, 0x1, R19, P1 ;  /* 0x00000001ba617824 */ /* 0x000fe200008e0613 */
[----:B------:R-:W-:Y:S02]  /*16fe0*/  LOP3.LUT R5, R5, 0xfffffffe, RZ, 0xc0, !PT ;  /* 0xfffffffe05057812 */ /* 0x000fe400078ec0ff */
[----:B------:R-:W-:-:S03]  /*16ff0*/  LOP3.LUT R132, R132, 0x1, RZ, 0xc0, !PT ;  /* 0x0000000184847812 */ /* 0x000fc600078ec0ff */
[----:B------:R-:W-:Y:S01]  /*17000*/  IMAD.WIDE.U32 R96, R5, R142, R96 ;  /* 0x0000008e05607225 */ /* 0x000fe200078e0060 */
[----:B------:R-:W-:-:S03]  /*17010*/  LOP3.LUT R5, R40, R75, RZ, 0x3c, !PT ;  /* 0x0000004b28057212 */ /* 0x000fc600078e3cff */
[----:B------:R-:W-:-:S04]  /*17020*/  IMAD R132, R132, R142, RZ ;  /* 0x0000008e84847224 */ /* 0x000fc800078e02ff */
[----:B------:R-:W-:Y:S01]  /*17030*/  IMAD.IADD R40, R97, 0x1, R132 ;  /* 0x0000000161287824 */ /* 0x000fe200078e0284 */
[----:B------:R-:W-:Y:S01]  /*17040*/  LOP3.LUT R197, R150, R18, R197, 0x96, !PT ;  /* 0x0000001296c57212 */ /* 0x000fe200078e96c5 */
[----:B------:R-:W-:-:S03]  /*17050*/  IMAD.SHL.U32 R67, R168, 0x2, RZ ;  /* 0x00000002a8437824 */ /* 0x000fc600078e00ff */
[----:B------:R-:W-:Y:S02]  /*17060*/  LOP3.LUT R46, R40, R37, RZ, 0x3c, !PT ;  /* 0x00000025282e7212 */ /* 0x000fe400078e3cff */
[--C-:B------:R-:W-:Y:S02]  /*17070*/  SHF.L.U64.HI R47, R168, 0x1, R109.reuse ;  /* 0x00000001a82f7819 */ /* 0x100fe4000001026d */
[----:B------:R-:W-:Y:S02]  /*17080*/  IADD3 R18, P1, PT, R46, R168, RZ ;  /* 0x000000a82e127210 */ /* 0x000fe40007f3e0ff */
[----:B------:R-:W-:Y:S02]  /*17090*/  LOP3.LUT R19, R96, R150, RZ, 0x3c, !PT ;  /* 0x0000009660137212 */ /* 0x000fe400078e3cff */
[----:B------:R-:W-:Y:S02]  /*170a0*/  LOP3.LUT R67, R67, 0xfffffffe, RZ, 0xc0, !PT ;  /* 0xfffffffe43437812 */ /* 0x000fe400078ec0ff */
[----:B------:R-:W-:Y:S01]  /*170b0*/  LOP3.LUT R47, R47, 0x1, RZ, 0xc0, !PT ;  /* 0x000000012f2f7812 */ /* 0x000fe200078ec0ff */
[----:B------:R-:W-:-:S02]  /*170c0*/  IMAD.X R19, R19, 0x1, R109, P1 ;  /* 0x0000000113137824 */ /* 0x000fc400008e066d */
[----:B------:R-:W-:-:S04]  /*170d0*/  IMAD.WIDE.U32 R18, R67, R46, R18 ;  /* 0x0000002e43127225 */ /* 0x000fc800078e0012 */
[----:B------:R-:W-:-:S04]  /*170e0*/  IMAD R47, R47, R46, RZ ;  /* 0x0000002e2f2f7224 */ /* 0x000fc800078e02ff */
[----:B------:R-:W-:Y:S01]  /*170f0*/  IMAD.IADD R19, R19, 0x1, R47 ;  /* 0x0000000113137824 */ /* 0x000fe200078e022f */
[----:B------:R-:W-:-:S04]  /*17100*/  LOP3.LUT R142, R18, R142, RZ, 0x3c, !PT ;  /* 0x0000008e128e7212 */ /* 0x000fc800078e3cff */
[----:B------:R-:W-:Y:S01]  /*17110*/  LOP3.LUT R186, R19, R186, RZ, 0x3c, !PT ;  /* 0x000000ba13ba7212 */ /* 0x000fe200078e3cff */
[----:B------:R-:W-:-:S03]  /*17120*/  IMAD.SHL.U32 R47, R96, 0x2, RZ ;  /* 0x00000002602f7824 */ /* 0x000fc600078e00ff */
[----:B------:R-:W-:Y:S02]  /*17130*/  SHF.L.W.U32.HI R67, R142, 0x8, R186 ;  /* 0x000000088e437819 */ /* 0x000fe40000010eba */
[----:B------:R-:W-:Y:S02]  /*17140*/  SHF.L.W.U32.HI R220, R186, 0x8, R142 ;  /* 0x00000008badc7819 */ /* 0x000fe40000010e8e */
[----:B------:R-:W-:Y:S02]  /*17150*/  IADD3 R46, P1, PT, R67, R96, RZ ;  /* 0x00000060432e7210 */ /* 0x000fe40007f3e0ff */
[----:B------:R-:W-:-:S03]  /*17160*/  LOP3.LUT R74, R47, 0xfffffffe, RZ, 0xc0, !PT ;  /* 0xfffffffe2f4a7812 */ /* 0x000fc600078ec0ff */
[----:B------:R-:W-:Y:S02]  /*17170*/  IMAD.X R47, R220, 0x1, R40, P1 ;  /* 0x00000001dc2f7824 */ /* 0x000fe400008e0628 */
[----:B------:R-:W-:Y:S01]  /*17180*/  IMAD.WIDE.U32 R46, R67, R74, R46 ;  /* 0x0000004a432e7225 */ /* 0x000fe200078e002e */
[----:B------:R-:W-:-:S04]  /*17190*/  SHF.L.U64.HI R74, R96, 0x1, R40 ;  /* 0x00000001604a7819 */ /* 0x000fc80000010228 */
[----:B------:R-:W-:Y:S02]  /*171a0*/  LOP3.LUT R74, R74, 0x1, RZ, 0xc0, !PT ;  /* 0x000000014a4a7812 */ /* 0x000fe400078ec0ff */
[----:B--2---:R-:W-:-:S03]  /*171b0*/  SHF.L.W.U32.HI R85, R113, 0x1, R93 ;  /* 0x0000000171557819 */ /* 0x004fc60000010e5d */
[----:B------:R-:W-:Y:S01]  /*171c0*/  IMAD R47, R67, R74, R47 ;  /* 0x0000004a432f7224 */ /* 0x000fe200078e022f */
[----:B------:R-:W-:Y:S01]  /*171d0*/  SHF.L.W.U32.HI R113, R93, 0x1, R113 ;  /* 0x000000015d717819 */ /* 0x000fe20000010e71 */
[----:B------:R-:W-:-:S03]  /*171e0*/  IMAD.SHL.U32 R74, R78, 0x2, RZ ;  /* 0x000000024e4a7824 */ /* 0x000fc600078e00ff */
[----:B------:R-:W-:Y:S02]  /*171f0*/  LOP3.LUT R213, R47, R96, R150, 0x96, !PT ;  /* 0x000000602fd57212 */ /* 0x000fe400078e9696 */
[----:B------:R-:W-:Y:S02]  /*17200*/  IADD3 R96, P1, PT, R85, R78, RZ ;  /* 0x0000004e55607210 */ /* 0x000fe40007f3e0ff */
[----:B------:R-:W-:-:S03]  /*17210*/  SHF.L.U64.HI R75, R78, 0x1, R53 ;  /* 0x000000014e4b7819 */ /* 0x000fc60000010235 */
[----:B------:R-:W-:Y:S01]  /*17220*/  IMAD.X R97, R113, 0x1, R53, P1 ;  /* 0x0000000171617824 */ /* 0x000fe200008e0635 */
[----:B------:R-:W-:Y:S02]  /*17230*/  LOP3.LUT R53, R74, 0xfffffffe, RZ, 0xc0, !PT ;  /* 0xfffffffe4a357812 */ /* 0x000fe400078ec0ff */
[----:B------:R-:W-:-:S03]  /*17240*/  LOP3.LUT R74, R75, 0x1, RZ, 0xc0, !PT ;  /* 0x000000014b4a7812 */ /* 0x000fc600078ec0ff */
[----:B------:R-:W-:-:S04]  /*17250*/  IMAD.WIDE.U32 R96, R85, R53, R96 ;  /* 0x0000003555607225 */ /* 0x000fc800078e0060 */
[----:B------:R-:W-:Y:S01]  /*17260*/  IMAD R74, R74, R85, RZ ;  /* 0x000000554a4a7224 */ /* 0x000fe200078e02ff */
[----:B---3--:R-:W-:-:S03]  /*17270*/  SHF.L.W.U32.HI R181, R79, 0x10, R141 ;  /* 0x000000104fb57819 */ /* 0x008fc60000010e8d */
[----:B------:R-:W-:Y:S01]  /*17280*/  IMAD.IADD R97, R97, 0x1, R74 ;  /* 0x0000000161617824 */ /* 0x000fe200078e024a */
[C---:B------:R-:W-:Y:S02]  /*17290*/  LOP3.LUT R93, R176.reuse, R57, RZ, 0x3c, !PT ;  /* 0x00000039b05d7212 */ /* 0x040fe400078e3cff */
[----:B------:R-:W-:Y:S02]  /*172a0*/  SHF.L.W.U32.HI R141, R141, 0x10, R79 ;  /* 0x000000108d8d7819 */ /* 0x000fe40000010e4f */
[----:B------:R-:W-:Y:S02]  /*172b0*/  LOP3.LUT R57, R97, R181, RZ, 0x3c, !PT ;  /* 0x000000b561397212 */ /* 0x000fe400078e3cff */
[----:B0-----:R-:W-:Y:S02]  /*172c0*/  SHF.L.W.U32.HI R77, R71, 0x10, R89 ;  /* 0x00000010474d7819 */ /* 0x001fe40000010e59 */
[----:B------:R-:W-:Y:S01]  /*172d0*/  SHF.L.W.U32.HI R71, R89, 0x10, R71 ;  /* 0x0000001059477819 */ /* 0x000fe20000010e47 */
[----:B------:R-:W-:Y:S01]  /*172e0*/  IMAD.SHL.U32 R89, R176, 0x2, RZ ;  /* 0x00000002b0597824 */ /* 0x000fe200078e00ff */
[----:B------:R-:W-:-:S02]  /*172f0*/  IADD3 R74, P2, PT, R57, R176, RZ ;  /* 0x000000b0394a7210 */ /* 0x000fc40007f5e0ff */
[----:B------:R-:W-:Y:S02]  /*17300*/  LOP3.LUT R75, R96, R141, RZ, 0x3c, !PT ;  /* 0x0000008d604b7212 */ /* 0x000fe400078e3cff */
[----:B------:R-:W-:Y:S02]  /*17310*/  LOP3.LUT R89, R89, 0xfffffffe, RZ, 0xc0, !PT ;  /* 0xfffffffe59597812 */ /* 0x000fe400078ec0ff */
[--C-:B------:R-:W-:Y:S01]  /*17320*/  SHF.L.U64.HI R79, R176, 0x1, R111.reuse ;  /* 0x00000001b04f7819 */ /* 0x100fe2000001026f */
[----:B------:R-:W-:Y:S01]  /*17330*/  IMAD.X R75, R75, 0x1, R111, P2 ;  /* 0x000000014b4b7824 */ /* 0x000fe200010e066f */
[----:B------:R-:W-:Y:S01]  /*17340*/  IADD3 R78, P1, PT, R141, R162, RZ ;  /* 0x000000a28d4e7210 */ /* 0x000fe20007f3e0ff */
[----:B------:R-:W-:Y:S01]  /*17350*/  IMAD.WIDE.U32 R74, R89, R57, R74 ;  /* 0x00000039594a7225 */ /* 0x000fe200078e004a */
[----:B------:R-:W-:-:S03]  /*17360*/  LOP3.LUT R89, R79, 0x1, RZ, 0xc0, !PT ;  /* 0x000000014f597812 */ /* 0x000fc600078ec0ff */
[----:B------:R-:W-:Y:S01]  /*17370*/  IMAD.WIDE.U32 R130, R173, R86, R130 ;  /* 0x00000056ad827225 */ /* 0x000fe200078e0082 */
[----:B------:R-:W-:-:S03]  /*17380*/  SHF.L.U64.HI R86, R162, 0x1, R58 ;  /* 0x00000001a2567819 */ /* 0x000fc6000001023a */
[----:B------:R-:W-:Y:S02]  /*17390*/  IMAD.X R79, R181, 0x1, R58, P1 ;  /* 0x00000001b54f7824 */ /* 0x000fe400008e063a */
[----:B------:R-:W-:-:S04]  /*173a0*/  IMAD R58, R89, R57, RZ ;  /* 0x00000039593a7224 */ /* 0x000fc800078e02ff */
[----:B------:R-:W-:Y:S01]  /*173b0*/  IMAD.IADD R58, R75, 0x1, R58 ;  /* 0x000000014b3a7824 */ /* 0x000fe200078e023a */
[----:B------:R-:W-:-:S04]  /*173c0*/  LOP3.LUT R85, R74, R85, RZ, 0x3c, !PT ;  /* 0x000000554a557212 */ /* 0x000fc800078e3cff */
[----:B------:R-:W-:Y:S02]  /*173d0*/  LOP3.LUT R113, R58, R113, RZ, 0x3c, !PT ;  /* 0x000000713a717212 */ /* 0x000fe400078e3cff */
[----:B------:R-:W-:Y:S02]  /*173e0*/  SHF.L.W.U32.HI R89, R73, 0x1, R5 ;  /* 0x0000000149597819 */ /* 0x000fe40000010e05 */
[----:B------:R-:W-:Y:S02]  /*173f0*/  SHF.L.W.U32.HI R100, R5, 0x1, R73 ;  /* 0x0000000105647819 */ /* 0x000fe40000010e49 */
[----:B------:R-:W-:Y:S01]  /*17400*/  SHF.L.W.U32.HI R73, R85, 0x8, R113 ;  /* 0x0000000855497819 */ /* 0x000fe20000010e71 */
[----:B------:R-:W-:Y:S01]  /*17410*/  IMAD.SHL.U32 R57, R96, 0x2, RZ ;  /* 0x0000000260397824 */ /* 0x000fe200078e00ff */
[----:B------:R-:W-:Y:S01]  /*17420*/  SHF.L.W.U32.HI R250, R113, 0x8, R85 ;  /* 0x0000000871fa7819 */ /* 0x000fe20000010e55 */
[----:B------:R-:W-:Y:S01]  /*17430*/  IMAD.SHL.U32 R53, R162, 0x2, RZ ;  /* 0x00000002a2357824 */ /* 0x000fe200078e00ff */
[----:B------:R-:W-:-:S02]  /*17440*/  IADD3 R108, P1, PT, R73, R96, RZ ;  /* 0x00000060496c7210 */ /* 0x000fc40007f3e0ff */
[----:B------:R-:W-:Y:S02]  /*17450*/  LOP3.LUT R57, R57, 0xfffffffe, RZ, 0xc0, !PT ;  /* 0xfffffffe39397812 */ /* 0x000fe400078ec0ff */
[----:B------:R-:W-:Y:S01]  /*17460*/  LOP3.LUT R53, R53, 0xfffffffe, RZ, 0xc0, !PT ;  /* 0xfffffffe35357812 */ /* 0x000fe200078ec0ff */
[----:B------:R-:W-:Y:S01]  /*17470*/  IMAD.X R109, R250, 0x1, R97, P1 ;  /* 0x00000001fa6d7824 */ /* 0x000fe200008e0661 */
[----:B------:R-:W-:Y:S01]  /*17480*/  IADD3 R150, P2, PT, R100, R174, RZ ;  /* 0x000000ae64967210 */ /* 0x000fe20007f5e0ff */
[----:B------:R-:W-:Y:S02]  /*17490*/  IMAD.SHL.U32 R5, R174, 0x2, RZ ;  /* 0x00000002ae057824 */ /* 0x000fe400078e00ff */
[----:B------:R-:W-:Y:S01]  /*174a0*/  IMAD.WIDE.U32 R108, R73, R57, R108 ;  /* 0x00000039496c7225 */ /* 0x000fe200078e006c */
[----:B------:R-:W-:-:S03]  /*174b0*/  SHF.L.U64.HI R57, R96, 0x1, R97 ;  /* 0x0000000160397819 */ /* 0x000fc60000010261 */
[----:B------:R-:W-:Y:S01]  /*174c0*/  IMAD.WIDE.U32 R78, R141, R53, R78 ;  /* 0x000000358d4e7225 */ /* 0x000fe200078e004e */
[----:B------:R-:W-:-:S03]  /*174d0*/  SHF.L.U64.HI R53, R174, 0x1, R62 ;  /* 0x00000001ae357819 */ /* 0x000fc6000001023e */
[----:B------:R-:W-:Y:S01]  /*174e0*/  IMAD.X R151, R89, 0x1, R62, P2 ;  /* 0x0000000159977824 */ /* 0x000fe200010e063e */
[----:B------:R-:W-:Y:S02]  /*174f0*/  LOP3.LUT R62, R5, 0xfffffffe, RZ, 0xc0, !PT ;  /* 0xfffffffe053e7812 */ /* 0x000fe400078ec0ff */
[----:B------:R-:W-:Y:S02]  /*17500*/  LOP3.LUT R5, R57, 0x1, RZ, 0xc0, !PT ;  /* 0x0000000139057812 */ /* 0x000fe400078ec0ff */
[----:B------:R-:W-:Y:S01]  /*17510*/  LOP3.LUT R57, R53, 0x1, RZ, 0xc0, !PT ;  /* 0x0000000135397812 */ /* 0x000fe200078ec0ff */
[----:B------:R-:W-:-:S04]  /*17520*/  IMAD.WIDE.U32 R150, R100, R62, R150 ;  /* 0x0000003e64967225 */ /* 0x000fc800078e0096 */
[----:B------:R-:W-:-:S04]  /*17530*/  IMAD R57, R57, R100, RZ ;  /* 0x0000006439397224 */ /* 0x000fc800078e02ff */
[----:B------:R-:W-:Y:S01]  /*17540*/  IMAD.IADD R57, R151, 0x1, R57 ;  /* 0x0000000197397824 */ /* 0x000fe200078e0239 */
[C---:B------:R-:W-:Y:S01]  /*17550*/  LOP3.LUT R116, R4.reuse, R24, RZ, 0x3c, !PT ;  /* 0x0000001804747212 */ /* 0x040fe200078e3cff */
[----:B------:R-:W-:-:S03]  /*17560*/  IMAD.SHL.U32 R62, R4, 0x2, RZ ;  /* 0x00000002043e7824 */ /* 0x000fc600078e00ff */
[----:B------:R-:W-:Y:S01]  /*17570*/  LOP3.LUT R24, R57, R77, RZ, 0x3c, !PT ;  /* 0x0000004d39187212 */ /* 0x000fe200078e3cff */
[----:B------:R-:W-:Y:S01]  /*17580*/  IMAD R53, R73, R5, R109 ;  /* 0x0000000549357224 */ /* 0x000fe200078e026d */
[--C-:B------:R-:W-:Y:S02]  /*17590*/  SHF.L.U64.HI R75, R4, 0x1, R127.reuse ;  /* 0x00000001044b7819 */ /* 0x100fe4000001027f */
[----:B------:R-:W-:Y:S02]  /*175a0*/  IADD3 R4, P1, PT, R24, R4, RZ ;  /* 0x0000000418047210 */ /* 0x000fe40007f3e0ff */
[----:B------:R-:W-:Y:S02]  /*175b0*/  LOP3.LUT R5, R150, R71, RZ, 0x3c, !PT ;  /* 0x0000004796057212 */ /* 0x000fe400078e3cff */
[----:B------:R-:W-:Y:S02]  /*175c0*/  LOP3.LUT R85, R62, 0xfffffffe, RZ, 0xc0, !PT ;  /* 0xfffffffe3e557812 */ /* 0x000fe400078ec0ff */
[----:B------:R-:W-:Y:S01]  /*175d0*/  LOP3.LUT R62, R75, 0x1, RZ, 0xc0, !PT ;  /* 0x000000014b3e7812 */ /* 0x000fe200078ec0ff */
[----:B------:R-:W-:-:S02]  /*175e0*/  IMAD.X R5, R5, 0x1, R127, P1 ;  /* 0x0000000105057824 */ /* 0x000fc400008e067f */
[----:B------:R-:W-:-:S04]  /*175f0*/  IMAD.WIDE.U32 R4, R85, R24, R4 ;  /* 0x0000001855047225 */ /* 0x000fc800078e0004 */
[----:B------:R-:W-:Y:S01]  /*17600*/  IMAD R62, R62, R24, RZ ;  /* 0x000000183e3e7224 */ /* 0x000fe200078e02ff */
[----:B-1----:R-:W-:Y:S01]  /*17610*/  LOP3.LUT R179, R53, R96, R141, 0x96, !PT ;  /* 0x0000006035b37212 */ /* 0x002fe200078e968d */
[----:B------:R-:W-:Y:S02]  /*17620*/  IMAD.SHL.U32 R24, R178, 0x2, RZ ;  /* 0x00000002b2187824 */ /* 0x000fe400078e00ff */
[----:B------:R-:W-:Y:S01]  /*17630*/  IMAD.IADD R5, R5, 0x1, R62 ;  /* 0x0000000105057824 */ /* 0x000fe200078e023e */
[----:B------:R-:W-:Y:S02]  /*17640*/  IADD3 R96, P1, PT, R71, R178, RZ ;  /* 0x000000b247607210 */ /* 0x000fe40007f3e0ff */
[----:B------:R-:W-:Y:S02]  /*17650*/  LOP3.LUT R100, R4, R100, RZ, 0x3c, !PT ;  /* 0x0000006404647212 */ /* 0x000fe400078e3cff */
[----:B------:R-:W-:Y:S02]  /*17660*/  LOP3.LUT R89, R5, R89, RZ, 0x3c, !PT ;  /* 0x0000005905597212 */ /* 0x000fe400078e3cff */
[----:B------:R-:W-:Y:S01]  /*17670*/  LOP3.LUT R181, R108, R97, R181, 0x96, !PT ;  /* 0x000000616cb57212 */ /* 0x000fe200078e96b5 */
[----:B------:R-:W-:Y:S01]  /*17680*/  IMAD.X R97, R77, 0x1, R119, P1 ;  /* 0x000000014d617824 */ /* 0x000fe200008e0677 */
[----:B------:R-:W-:-:S02]  /*17690*/  LOP3.LUT R24, R24, 0xfffffffe, RZ, 0xc0, !PT ;  /* 0xfffffffe18187812 */ /* 0x000fc400078ec0ff */
[----:B------:R-:W-:-:S03]  /*176a0*/  SHF.L.W.U32.HI R62, R100, 0x8, R89 ;  /* 0x00000008643e7819 */ /* 0x000fc60000010e59 */
[----:B------:R-:W-:Y:S01]  /*176b0*/  IMAD.WIDE.U32 R96, R71, R24, R96 ;  /* 0x0000001847607225 */ /* 0x000fe200078e0060 */
[----:B-----5:R-:W-:Y:S02]  /*176c0*/  SHF.L.W.U32.HI R245, R89, 0x8, R100 ;  /* 0x0000000859f57819 */ /* 0x020fe40000010e64 */
[----:B------:R-:W-:Y:S01]  /*176d0*/  IADD3 R110, P1, PT, R62, R150, RZ ;  /* 0x000000963e6e7210 */ /* 0x000fe20007f3e0ff */
[----:B------:R-:W-:Y:S01]  /*176e0*/  IMAD.SHL.U32 R24, R150, 0x2, RZ ;  /* 0x0000000296187824 */ /* 0x000fe200078e00ff */
[----:B------:R-:W-:-:S03]  /*176f0*/  LOP3.LUT R155, R111, R155, RZ, 0x3c, !PT ;  /* 0x0000009b6f9b7212 */ /* 0x000fc600078e3cff */
[----:B------:R-:W-:Y:S01]  /*17700*/  IMAD.X R111, R245, 0x1, R57, P1 ;  /* 0x00000001f56f7824 */ /* 0x000fe200008e0639 */
[----:B------:R-:W-:-:S05]  /*17710*/  LOP3.LUT R24, R24, 0xfffffffe, RZ, 0xc0, !PT ;  /* 0xfffffffe18187812 */ /* 0x000fca00078ec0ff */
[----:B------:R-:W-:Y:S01]  /*17720*/  IMAD.WIDE.U32 R110, R62, R24, R110 ;  /* 0x000000183e6e7225 */ /* 0x000fe200078e006e */
[----:B------:R-:W-:-:S04]  /*17730*/  SHF.L.U64.HI R24, R150, 0x1, R57 ;  /* 0x0000000196187819 */ /* 0x000fc80000010239 */
[----:B------:R-:W-:Y:S02]  /*17740*/  LOP3.LUT R24, R24, 0x1, RZ, 0xc0, !PT ;  /* 0x0000000118187812 */ /* 0x000fe400078ec0ff */
[----:B------:R-:W-:-:S03]  /*17750*/  IADD3 R118, P1, PT, R154, R102, RZ ;  /* 0x000000669a767210 */ /* 0x000fc60007f3e0ff */
[----:B------:R-:W-:Y:S02]  /*17760*/  IMAD R75, R62, R24, R111 ;  /* 0x000000183e4b7224 */ /* 0x000fe400078e026f */
[C---:B------:R-:W-:Y:S01]  /*17770*/  IMAD.SHL.U32 R24, R154.reuse, 0x2, RZ ;  /* 0x000000029a187824 */ /* 0x040fe200078e00ff */
[----:B------:R-:W-:Y:S02]  /*17780*/  SHF.L.U64.HI R154, R154, 0x1, R25 ;  /* 0x000000019a9a7819 */ /* 0x000fe40000010219 */
[----:B------:R-:W-:Y:S01]  /*17790*/  SHF.L.U64.HI R178, R178, 0x1, R119 ;  /* 0x00000001b2b27819 */ /* 0x000fe20000010277 */
[----:B------:R-:W-:Y:S01]  /*177a0*/  IMAD.X R119, R42, 0x1, R25, P1 ;  /* 0x000000012a777824 */ /* 0x000fe200008e0619 */
[----:B------:R-:W-:Y:S02]  /*177b0*/  LOP3.LUT R24, R24, 0xfffffffe, RZ, 0xc0, !PT ;  /* 0xfffffffe18187812 */ /* 0x000fe400078ec0ff */
[----:B------:R-:W-:-:S03]  /*177c0*/  LOP3.LUT R154, R154, 0x1, RZ, 0xc0, !PT ;  /* 0x000000019a9a7812 */ /* 0x000fc600078ec0ff */
[----:B------:R-:W-:Y:S01]  /*177d0*/  IMAD.WIDE.U32 R118, R24, R102, R118 ;  /* 0x0000006618767225 */ /* 0x000fe200078e0076 */
[----:B------:R-:W-:-:S03]  /*177e0*/  LOP3.LUT R127, R127, R23, RZ, 0x3c, !PT ;  /* 0x000000177f7f7212 */ /* 0x000fc600078e3cff */
[----:B------:R-:W-:Y:S01]  /*177f0*/  IMAD R154, R154, R102, RZ ;  /* 0x000000669a9a7224 */ /* 0x000fe200078e02ff */
[----:B------:R-:W-:-:S03]  /*17800*/  LOP3.LUT R178, R178, 0x1, RZ, 0xc0, !PT ;  /* 0x00000001b2b27812 */ /* 0x000fc600078ec0ff */
[----:B------:R-:W-:Y:S01]  /*17810*/  IMAD.IADD R23, R119, 0x1, R154 ;  /* 0x0000000177177824 */ /* 0x000fe200078e029a */
[----:B------:R-:W-:Y:S01]  /*17820*/  LOP3.LUT R154, R110, R57, R77, 0x96, !PT ;  /* 0x000000396e9a7212 */ /* 0x000fe200078e964d */
[----:B------:R-:W-:Y:S01]  /*17830*/  IMAD R97, R71, R178, R97 ;  /* 0x000000b247617224 */ /* 0x000fe200078e0261 */
[----:B------:R-:W-:Y:S02]  /*17840*/  LOP3.LUT R174, R75, R150, R71, 0x96, !PT ;  /* 0x000000964bae7212 */ /* 0x000fe400078e9647 */
[----:B------:R-:W-:Y:S01]  /*17850*/  LOP3.LUT R57, R23, R75, RZ, 0x3c, !PT ;  /* 0x0000004b17397212 */ /* 0x000fe200078e3cff */
[C---:B------:R-:W-:Y:S01]  /*17860*/  IMAD.SHL.U32 R71, R108.reuse, 0x2, RZ ;  /* 0x000000026c477824 */ /* 0x040fe200078e00ff */
[----:B------:R-:W-:Y:S02]  /*17870*/  SHF.L.U64.HI R77, R108, 0x1, R53 ;  /* 0x000000016c4d7819 */ /* 0x000fe40000010235 */
[----:B------:R-:W-:Y:S02]  /*17880*/  IADD3 R24, P1, PT, R57, R108, RZ ;  /* 0x0000006c39187210 */ /* 0x000fe40007f3e0ff */
[----:B------:R-:W-:-:S02]  /*17890*/  LOP3.LUT R25, R118, R110, RZ, 0x3c, !PT ;  /* 0x0000006e76197212 */ /* 0x000fc400078e3cff */
[----:B------:R-:W-:Y:S02]  /*178a0*/  LOP3.LUT R71, R71, 0xfffffffe, RZ, 0xc0, !PT ;  /* 0xfffffffe47477812 */ /* 0x000fe400078ec0ff */
[----:B------:R-:W-:Y:S01]  /*178b0*/  LOP3.LUT R77, R77, 0x1, RZ, 0xc0, !PT ;  /* 0x000000014d4d7812 */ /* 0x000fe200078ec0ff */
[----:B------:R-:W-:Y:S02]  /*178c0*/  IMAD.X R25, R25, 0x1, R53, P1 ;  /* 0x0000000119197824 */ /* 0x000fe400008e0635 */
[----:B------:R-:W-:-:S04]  /*178d0*/  IMAD.WIDE.U32 R24, R71, R57, R24 ;  /* 0x0000003947187225 */ /* 0x000fc800078e0018 */
[----:B------:R-:W-:-:S04]  /*178e0*/  IMAD R77, R77, R57, RZ ;  /* 0x000000394d4d7224 */ /* 0x000fc800078e02ff */
[----:B------:R-:W-:Y:S01]  /*178f0*/  IMAD.IADD R25, R25, 0x1, R77 ;  /* 0x0000000119197824 */ /* 0x000fe200078e024d */
[----:B------:R-:W-:-:S04]  /*17900*/  LOP3.LUT R102, R24, R102, RZ, 0x3c, !PT ;  /* 0x0000006618667212 */ /* 0x000fc800078e3cff */
[----:B------:R-:W-:-:S04]  /*17910*/  LOP3.LUT R42, R25, R42, RZ, 0x3c, !PT ;  /* 0x0000002a192a7212 */ /* 0x000fc800078e3cff */
[----:B------:R-:W-:Y:S02]  /*17920*/  SHF.L.W.U32.HI R85, R102, 0x8, R42 ;  /* 0x0000000866557819 */ /* 0x000fe40000010e2a */
[----:B------:R-:W-:Y:S01]  /*17930*/  SHF.L.W.U32.HI R210, R42, 0x8, R102 ;  /* 0x000000082ad27819 */ /* 0x000fe20000010e66 */
[----:B------:R-:W-:Y:S01]  /*17940*/  IMAD.SHL.U32 R42, R118, 0x2, RZ ;  /* 0x00000002762a7824 */ /* 0x000fe200078e00ff */
[----:B------:R-:W-:-:S04]  /*17950*/  IADD3 R108, P1, PT, R85, R118, RZ ;  /* 0x00000076556c7210 */ /* 0x000fc80007f3e0ff */
[----:B------:R-:W-:Y:S01]  /*17960*/  LOP3.LUT R42, R42, 0xfffffffe, RZ, 0xc0, !PT ;  /* 0xfffffffe2a2a7812 */ /* 0x000fe200078ec0ff */
[----:B------:R-:W-:-:S04]  /*17970*/  IMAD.X R109, R210, 0x1, R23, P1 ;  /* 0x00000001d26d7824 */ /* 0x000fc800008e0617 */
[----:B------:R-:W-:Y:S01]  /*17980*/  IMAD.WIDE.U32 R108, R85, R42, R108 ;  /* 0x0000002a556c7225 */ /* 0x000fe200078e006c */
[----:B------:R-:W-:-:S04]  /*17990*/  SHF.L.U64.HI R42, R118, 0x1, R23 ;  /* 0x00000001762a7819 */ /* 0x000fc80000010217 */
[----:B------:R-:W-:Y:S02]  /*179a0*/  LOP3.LUT R42, R42, 0x1, RZ, 0xc0, !PT ;  /* 0x000000012a2a7812 */ /* 0x000fe400078ec0ff */
[----:B------:R-:W-:-:S03]  /*179b0*/  SHF.L.W.U32.HI R53, R95, 0x1, R248 ;  /* 0x000000015f357819 */ /* 0x000fc60000010ef8 */
[----:B------:R-:W-:Y:S02]  /*179c0*/  IMAD R77, R85, R42, R109 ;  /* 0x0000002a554d7224 */ /* 0x000fe400078e026d */
[----:B------:R-:W-:Y:S01]  /*179d0*/  IMAD.SHL.U32 R42, R122, 0x2, RZ ;  /* 0x000000027a2a7824 */ /* 0x000fe200078e00ff */
[----:B------:R-:W-:Y:S02]  /*179e0*/  SHF.L.W.U32.HI R95, R248, 0x1, R95 ;  /* 0x00000001f85f7819 */ /* 0x000fe40000010e5f */
[----:B------:R-:W-:Y:S01]  /*179f0*/  LOP3.LUT R188, R77, R118, R110, 0x96, !PT ;  /* 0x000000764dbc7212 */ /* 0x000fe200078e966e */
[----:B------:R-:W-:Y:S01]  /*17a00*/  IMAD.SHL.U32 R100, R160, 0x2, RZ ;  /* 0x00000002a0647824 */ /* 0x000fe200078e00ff */
[----:B------:R-:W-:Y:S01]  /*17a10*/  IADD3 R110, P1, PT, R53, R122, RZ ;  /* 0x0000007a356e7210 */ /* 0x000fe20007f3e0ff */
[----:B------:R-:W2:Y:S01]  /*17a20*/  LDL.LU R248, [R1+0xe58] ;  /* 0x000e580001f87983 */ /* 0x000ea20000300800 */
[--C-:B------:R-:W-:Y:S02]  /*17a30*/  SHF.L.U64.HI R122, R122, 0x1, R246.reuse ;  /* 0x000000017a7a7819 */ /* 0x100fe400000102f6 */
[----:B------:R-:W-:Y:S01]  /*17a40*/  LOP3.LUT R123, R42, 0xfffffffe, RZ, 0xc0, !PT ;  /* 0xfffffffe2a7b7812 */ /* 0x000fe200078ec0ff */
[----:B------:R-:W-:Y:S01]  /*17a50*/  IMAD.X R111, R95, 0x1, R246, P1 ;  /* 0x000000015f6f7824 */ /* 0x000fe200008e06f6 */
[----:B------:R-:W-:-:S03]  /*17a60*/  LOP3.LUT R42, R122, 0x1, RZ, 0xc0, !PT ;  /* 0x000000017a2a7812 */ /* 0x000fc600078ec0ff */
[----:B------:R-:W-:-:S04]  /*17a70*/  IMAD.WIDE.U32 R122, R53, R123, R110 ;  /* 0x0000007b357a7225 */ /* 0x000fc800078e006e */
[----:B------:R-:W-:-:S04]  /*17a80*/  IMAD R42, R42, R53, RZ ;  /* 0x000000352a2a7224 */ /* 0x000fc800078e02ff */
[----:B------:R-:W-:Y:S01]  /*17a90*/  IMAD.IADD R42, R123, 0x1, R42 ;  /* 0x000000017b2a7824 */ /* 0x000fe200078e022a */
[----:B------:R-:W-:-:S04]  /*17aa0*/  LOP3.LUT R89, R122, R217, RZ, 0x3c, !PT ;  /* 0x000000d97a597212 */ /* 0x000fc800078e3cff */
[----:B----4-:R-:W-:Y:S02]  /*17ab0*/  LOP3.LUT R57, R42, R223, RZ, 0x3c, !PT ;  /* 0x000000df2a397212 */ /* 0x010fe400078e3cff */
[--C-:B------:R-:W-:Y:S02]  /*17ac0*/  SHF.L.U64.HI R71, R160, 0x1, R56.reuse ;  /* 0x00000001a0477819 */ /* 0x100fe40000010238 */
[----:B------:R-:W-:Y:S02]  /*17ad0*/  IADD3 R110, P1, PT, R57, R160, RZ ;  /* 0x000000a0396e7210 */ /* 0x000fe40007f3e0ff */
[----:B------:R-:W-:Y:S02]  /*17ae0*/  LOP3.LUT R100, R100, 0xfffffffe, RZ, 0xc0, !PT ;  /* 0xfffffffe64647812 */ /* 0x000fe400078ec0ff */
[----:B------:R-:W-:Y:S01]  /*17af0*/  LOP3.LUT R71, R71, 0x1, RZ, 0xc0, !PT ;  /* 0x0000000147477812 */ /* 0x000fe200078ec0ff */
[----:B------:R-:W-:Y:S02]  /*17b00*/  IMAD.X R111, R89, 0x1, R56, P1 ;  /* 0x00000001596f7824 */ /* 0x000fe400008e0638 */
[----:B------:R-:W-:-:S04]  /*17b10*/  IMAD.WIDE.U32 R110, R100, R57, R110 ;  /* 0x00000039646e7225 */ /* 0x000fc800078e006e */
[----:B------:R-:W-:-:S04]  /*17b20*/  IMAD R71, R71, R57, RZ ;  /* 0x0000003947477224 */ /* 0x000fc800078e02ff */
[----:B------:R-:W-:Y:S01]  /*17b30*/  IMAD.IADD R106, R111, 0x1, R71 ;  /* 0x000000016f6a7824 */ /* 0x000fe200078e0247 */
[----:B------:R0:W-:Y:S01]  /*17b40*/  STL [R1+0xe18], R242 ;  /* 0x000e18f201007387 */ /* 0x0001e20000100800 */
[----:B------:R-:W-:-:S03]  /*17b50*/  LOP3.LUT R53, R110, R53, RZ, 0x3c, !PT ;  /* 0x000000356e357212 */ /* 0x000fc600078e3cff */
[----:B------:R-:W-:Y:S01]  /*17b60*/  LOP3.LUT R95, R106, R95, RZ, 0x3c, !PT ;  /* 0x0000005f6a5f7212 */ /* 0x000fe200078e3cff */
[----:B0-----:R-:W3:Y:S03]  /*17b70*/  LDL.LU R242, [R1+0x428] ;  /* 0x0004280001f27983 */ /* 0x001ee60000300800 */
[----:B------:R-:W-:Y:S02]  /*17b80*/  SHF.L.W.U32.HI R105, R53, 0x8, R95 ;  /* 0x0000000835697819 */ /* 0x000fe40000010e5f */
[----:B------:R-:W-:Y:S01]  /*17b90*/  SHF.L.W.U32.HI R246, R95, 0x8, R53 ;  /* 0x000000085ff67819 */ /* 0x000fe20000010e35 */
[----:B------:R-:W-:Y:S01]  /*17ba0*/  IMAD.SHL.U32 R53, R122, 0x2, RZ ;  /* 0x000000027a357824 */ /* 0x000fe200078e00ff */
[----:B------:R-:W-:-:S04]  /*17bb0*/  IADD3 R118, P1, PT, R105, R122, RZ ;  /* 0x0000007a69767210 */ /* 0x000fc80007f3e0ff */
[----:B------:R-:W-:Y:S01]  /*17bc0*/  LOP3.LUT R53, R53, 0xfffffffe, RZ, 0xc0, !PT ;  /* 0xfffffffe35357812 */ /* 0x000fe200078ec0ff */
[----:B------:R-:W-:-:S04]  /*17bd0*/  IMAD.X R119, R246, 0x1, R42, P1 ;  /* 0x00000001f6777824 */ /* 0x000fc800008e062a */
[----:B------:R-:W-:-:S03]  /*17be0*/  IMAD.WIDE.U32 R118, R105, R53, R118 ;  /* 0x0000003569767225 */ /* 0x000fc600078e0076 */
[----:B------:R-:W-:Y:S02]  /*17bf0*/  LOP3.LUT R111, R118, R42, R223, 0x96, !PT ;  /* 0x0000002a766f7212 */ /* 0x000fe400078e96df */
[----:B------:R-:W4:Y:S01]  /*17c00*/  LDL.LU R223, [R1+0x444] ;  /* 0x0004440001df7983 */ /* 0x000f220000300800 */
[----:B------:R-:W-:-:S04]  /*17c10*/  SHF.L.U64.HI R53, R122, 0x1, R42 ;  /* 0x000000017a357819 */ /* 0x000fc8000001022a */
[----:B------:R-:W-:-:S05]  /*17c20*/  LOP3.LUT R53, R53, 0x1, RZ, 0xc0, !PT ;  /* 0x0000000135357812 */ /* 0x000fca00078ec0ff */
[----:B------:R-:W-:Y:S02]  /*17c30*/  IMAD R100, R105, R53, R119 ;  /* 0x0000003569647224 */ /* 0x000fe400078e0277 */
[----:B------:R-:W-:-:S03]  /*17c40*/  IMAD.SHL.U32 R53, R94, 0x2, RZ ;  /* 0x000000025e357824 */ /* 0x000fc600078e00ff */
[----:B------:R-:W-:Y:S02]  /*17c50*/  LOP3.LUT R109, R100, R122, R217, 0x96, !PT ;  /* 0x0000007a646d7212 */ /* 0x000fe400078e96d9 */
[C---:B------:R-:W-:Y:S02]  /*17c60*/  IADD3 R122, P1, PT, R94.reuse, R70, RZ ;  /* 0x000000465e7a7210 */ /* 0x040fe40007f3e0ff */
        /* <DEDUP_REMOVED lines=8> */
[----:B------:R-:W-:Y:S01]  /*17cf0*/  LOP3.LUT R42, R102, R100, RZ, 0x3c, !PT ;  /* 0x00000064662a7212 */ /* 0x000fe200078e3cff */
[----:B------:R-:W-:-:S03]  /*17d00*/  IMAD.SHL.U32 R57, R80, 0x2, RZ ;  /* 0x0000000250397824 */ /* 0x000fc600078e00ff */
[----:B------:R-:W-:Y:S02]  /*17d10*/  IADD3 R122, P1, PT, R42, R80, RZ ;  /* 0x000000502a7a7210 */ /* 0x000fe40007f3e0ff */
[----:B------:R-:W-:-:S03]  /*17d20*/  SHF.L.U64.HI R53, R80, 0x1, R52 ;  /* 0x0000000150357819 */ /* 0x000fc60000010234 */
[----:B------:R-:W-:Y:S01]  /*17d30*/  IMAD.X R123, R71, 0x1, R52, P1 ;  /* 0x00000001477b7824 */ /* 0x000fe200008e0634 */
[----:B------:R-:W-:Y:S02]  /*17d40*/  LOP3.LUT R52, R57, 0xfffffffe, RZ, 0xc0, !PT ;  /* 0xfffffffe39347812 */ /* 0x000fe400078ec0ff */
[----:B------:R-:W-:-:S03]  /*17d50*/  LOP3.LUT R57, R53, 0x1, RZ, 0xc0, !PT ;  /* 0x0000000135397812 */ /* 0x000fc600078ec0ff */
        /* <DEDUP_REMOVED lines=14> */
[----:B------:R-:W-:-:S03]  /*17e40*/  LOP3.LUT R56, R56, R184, RZ, 0x3c, !PT ;  /* 0x000000b838387212 */ /* 0x000fc600078e3cff */
[----:B------:R-:W-:Y:S01]  /*17e50*/  IMAD R53, R49, R42, R71 ;  /* 0x0000002a31357224 */ /* 0x000fe200078e0247 */
[----:B------:R0:W-:Y:S01]  /*17e60*/  STL [R1+0xe04], R214 ;  /* 0x000e04d601007387 */ /* 0x0001e20000100800 */
[----:B------:R-:W-:Y:S02]  /*17e70*/  IMAD.SHL.U32 R42, R148, 0x2, RZ ;  /* 0x00000002942a7824 */ /* 0x000fe400078e00ff */
[----:B0-----:R-:W-:Y:S01]  /*17e80*/  IMAD.MOV.U32 R214, RZ, RZ, R216 ;  /* 0x000000ffffd67224 */ /* 0x001fe200078e00d8 */
[----:B------:R-:W-:Y:S02]  /*17e90*/  LOP3.LUT R216, R53, R94, R118, 0x96, !PT ;  /* 0x0000005e35d87212 */ /* 0x000fe400078e9676 */
[----:B------:R-:W-:-:S05]  /*17ea0*/  IADD3 R122, P2, PT, R156, R66, RZ ;  /* 0x000000429c7a7210 */ /* 0x000fca0007f5e0ff */
[----:B------:R-:W-:Y:S01]  /*17eb0*/  IMAD.X R123, R43, 0x1, R193, P2 ;  /* 0x000000012b7b7824 */ /* 0x000fe200010e06c1 */
[----:B--2---:R-:W-:-:S04]  /*17ec0*/  LOP3.LUT R160, R160, R248, RZ, 0x3c, !PT ;  /* 0x000000f8a0a07212 */ /* 0x004fc800078e3cff */
[----:B------:R-:W-:Y:S02]  /*17ed0*/  SHF.L.W.U32.HI R71, R56, 0x1, R160 ;  /* 0x0000000138477819 */ /* 0x000fe40000010ea0 */
[----:B------:R-:W-:Y:S02]  /*17ee0*/  SHF.L.W.U32.HI R160, R160, 0x1, R56 ;  /* 0x00000001a0a07819 */ /* 0x000fe40000010e38 */
[----:B------:R-:W-:Y:S02]  /*17ef0*/  IADD3 R94, P1, PT, R71, R148, RZ ;  /* 0x00000094475e7210 */ /* 0x000fe40007f3e0ff */
[----:B------:R-:W-:Y:S02]  /*17f00*/  LOP3.LUT R56, R42, 0xfffffffe, RZ, 0xc0, !PT ;  /* 0xfffffffe2a387812 */ /* 0x000fe400078ec0ff */
[--C-:B---3--:R-:W-:Y:S01]  /*17f10*/  SHF.L.U64.HI R148, R148, 0x1, R242.reuse ;  /* 0x0000000194947819 */ /* 0x108fe200000102f2 */
[----:B------:R-:W-:-:S03]  /*17f20*/  IMAD.X R95, R160, 0x1, R242, P1 ;  /* 0x00000001a05f7824 */ /* 0x000fc600008e06f2 */
[----:B------:R-:W-:Y:S01]  /*17f30*/  LOP3.LUT R42, R148, 0x1, RZ, 0xc0, !PT ;  /* 0x00000001942a7812 */ /* 0x000fe200078ec0ff */
[----:B------:R-:W-:Y:S01]  /*17f40*/  IMAD.WIDE.U32 R94, R71, R56, R94 ;  /* 0x00000038475e7225 */ /* 0x000fe200078e005e */
[----:B----4-:R-:W-:-:S03]  /*17f50*/  SHF.L.U64.HI R89, R88, 0x1, R223 ;  /* 0x0000000158597819 */ /* 0x010fc600000102df */
[----:B------:R-:W-:Y:S01]  /*17f60*/  IMAD R42, R42, R71, RZ ;  /* 0x000000472a2a7224 */ /* 0x000fe200078e02ff */
[----:B------:R-:W-:Y:S01]  /*17f70*/  LOP3.LUT R86, R86, 0x1, RZ, 0xc0, !PT ;  /* 0x0000000156567812 */ /* 0x000fe200078ec0ff */
[----:B------:R-:W-:Y:S01]  /*17f80*/  IMAD.MOV.U32 R168, RZ, RZ, R240 ;  /* 0x000000ffffa87224 */ /* 0x000fe200078e00f0 */
[----:B------:R-:W-:Y:S01]  /*17f90*/  IADD3 R150, P2, PT, R128, R136, RZ ;  /* 0x0000008880967210 */ /* 0x000fe20007f5e0ff */
[----:B------:R-:W-:Y:S01]  /*17fa0*/  IMAD.IADD R42, R95, 0x1, R42 ;  /* 0x000000015f2a7824 */ /* 0x000fe200078e022a */
[----:B------:R-:W-:Y:S01]  /*17fb0*/  LOP3.LUT R57, R94, R226, RZ, 0x3c, !PT ;  /* 0x000000e25e397212 */ /* 0x000fe200078e3cff */
[----:B------:R-:W-:Y:S01]  /*17fc0*/  IMAD.SHL.U32 R95, R88, 0x2, RZ ;  /* 0x00000002585f7824 */ /* 0x000fe200078e00ff */
[----:B------:R-:W-:Y:S01]  /*17fd0*/  LOP3.LUT R163, R97, R163, RZ, 0x3c, !PT ;  /* 0x000000a361a37212 */ /* 0x000fe200078e3cff */
[----:B------:R-:W-:Y:S01]  /*17fe0*/  IMAD.MOV.U32 R186, RZ, RZ, R165 ;  /* 0x000000ffffba7224 */ /* 0x000fe200078e00a5 */
[----:B------:R-:W-:Y:S02]  /*17ff0*/  LOP3.LUT R80, R42, R135, RZ, 0x3c, !PT ;  /* 0x000000872a507212 */ /* 0x000fe400078e3cff */
[----:B------:R-:W-:Y:S01]  /*18000*/  LOP3.LUT R161, R177, 0x1, RZ, 0xc0, !PT ;  /* 0x00000001b1a17812 */ /* 0x000fe200078ec0ff */
[----:B------:R-:W-:Y:S01]  /*18010*/  IMAD.MOV.U32 R171, RZ, RZ, R214 ;  /* 0x000000ffffab7224 */ /* 0x000fe200078e00d6 */
[----:B------:R-:W-:Y:S01]  /*18020*/  IADD3 R56, P1, PT, R80, R88, RZ ;  /* 0x0000005850387210 */ /* 0x000fe20007f3e0ff */
[----:B------:R-:W-:Y:S01]  /*18030*/  IMAD.MOV.U32 R162, RZ, RZ, R212 ;  /* 0x000000ffffa27224 */ /* 0x000fe200078e00d4 */
[----:B------:R-:W-:Y:S01]  /*18040*/  LOP3.LUT R95, R95, 0xfffffffe, RZ, 0xc0, !PT ;  /* 0xfffffffe5f5f7812 */ /* 0x000fe200078ec0ff */
[----:B------:R-:W-:Y:S01]  /*18050*/  STL [R1+0xe20], R51 ;  /* 0x000e203301007387 */ /* 0x000fe20000100800 */
[----:B------:R-:W-:Y:S01]  /*18060*/  LOP3.LUT R89, R89, 0x1, RZ, 0xc0, !PT ;  /* 0x0000000159597812 */ /* 0x000fe200078ec0ff */
[----:B------:R-:W-:-:S02]  /*18070*/  IMAD.X R57, R57, 0x1, R223, P1 ;  /* 0x0000000139397824 */ /* 0x000fc400008e06df */
[----:B------:R-:W-:Y:S01]  /*18080*/  IMAD.MOV.U32 R242, RZ, RZ, R191 ;  /* 0x000000fffff27224 */ /* 0x000fe200078e00bf */
[----:B------:R0:W-:Y:S01]  /*18090*/  STL [R1+0xe28], R30 ;  /* 0x000e281e01007387 */ /* 0x0001e20000100800 */
[-C--:B------:R-:W-:Y:S01]  /*180a0*/  IMAD.WIDE.U32 R56, R95, R80.reuse, R56 ;  /* 0x000000505f387225 */ /* 0x080fe200078e0038 */
[----:B------:R-:W-:Y:S02]  /*180b0*/  LOP3.LUT R189, R6, R189, RZ, 0x3c, !PT ;  /* 0x000000bd06bd7212 */ /* 0x000fe400078e3cff */
[----:B------:R-:W-:Y:S01]  /*180c0*/  STL [R1+0xdfc], R183 ;  /* 0x000dfcb701007387 */ /* 0x000fe20000100800 */
[----:B------:R-:W-:-:S03]  /*180d0*/  IMAD R89, R89, R80, RZ ;  /* 0x0000005059597224 */ /* 0x000fc600078e02ff */
[----:B------:R1:W-:Y:S01]  /*180e0*/  STL.64 [R1+0xe38], R52 ;  /* 0x000e383401007387 */ /* 0x0003e20000100a00 */
[----:B------:R-:W-:Y:S01]  /*180f0*/  IMAD.IADD R121, R57, 0x1, R89 ;  /* 0x0000000139797824 */ /* 0x000fe200078e0259 */
[----:B------:R-:W-:Y:S02]  /*18100*/  LOP3.LUT R71, R56, R71, RZ, 0x3c, !PT ;  /* 0x0000004738477212 */ /* 0x000fe400078e3cff */
[----:B------:R-:W2:Y:S02]  /*18110*/  LDL.LU R148, [R1+0x4cc] ;  /* 0x0004cc0001947983 */ /* 0x000ea40000300800 */
[----:B------:R-:W-:-:S04]  /*18120*/  LOP3.LUT R113, R121, R160, RZ, 0x3c, !PT ;  /* 0x000000a079717212 */ /* 0x000fc800078e3cff */
[----:B------:R-:W-:Y:S02]  /*18130*/  SHF.L.W.U32.HI R223, R113, 0x8, R71 ;  /* 0x0000000871df7819 */ /* 0x000fe40000010e47 */
[----:B------:R-:W-:Y:S01]  /*18140*/  SHF.L.W.U32.HI R113, R71, 0x8, R113 ;  /* 0x0000000847717819 */ /* 0x000fe20000010e71 */
[C---:B------:R-:W-:Y:S01]  /*18150*/  IMAD.SHL.U32 R71, R156.reuse, 0x2, RZ ;  /* 0x000000029c477824 */ /* 0x040fe200078e00ff */
[----:B------:R-:W-:Y:S01]  /*18160*/  SHF.L.U64.HI R57, R156, 0x1, R193 ;  /* 0x000000019c397819 */ /* 0x000fe200000102c1 */
[----:B------:R-:W-:Y:S01]  /*18170*/  IMAD.SHL.U32 R80, R94, 0x2, RZ ;  /* 0x000000025e507824 */ /* 0x000fe200078e00ff */
[----:B------:R-:W-:Y:S02]  /*18180*/  IADD3 R118, P1, PT, R113, R94, RZ ;  /* 0x0000005e71767210 */ /* 0x000fe40007f3e0ff */
[----:B------:R-:W-:Y:S02]  /*18190*/  LOP3.LUT R71, R71, 0xfffffffe, RZ, 0xc0, !PT ;  /* 0xfffffffe47477812 */ /* 0x000fe400078ec0ff */
[----:B------:R-:W-:Y:S01]  /*181a0*/  LOP3.LUT R80, R80, 0xfffffffe, RZ, 0xc0, !PT ;  /* 0xfffffffe50507812 */ /* 0x000fe200078ec0ff */
[----:B------:R-:W-:Y:S01]  /*181b0*/  IMAD.X R119, R223, 0x1, R42, P1 ;  /* 0x00000001df777824 */ /* 0x000fe200008e062a */
[----:B------:R-:W-:Y:S01]  /*181c0*/  LOP3.LUT R57, R57, 0x1, RZ, 0xc0, !PT ;  /* 0x0000000139397812 */ /* 0x000fe200078ec0ff */
[----:B------:R-:W-:Y:S01]  /*181d0*/  IMAD.WIDE.U32 R122, R71, R66, R122 ;  /* 0x00000042477a7225 */ /* 0x000fe200078e007a */
[----:B------:R-:W-:-:S03]  /*181e0*/  SHF.L.U64.HI R71, R94, 0x1, R42 ;  /* 0x000000015e477819 */ /* 0x000fc6000001022a */
[----:B------:R-:W-:Y:S01]  /*181f0*/  IMAD.WIDE.U32 R118, R113, R80, R118 ;  /* 0x0000005071767225 */ /* 0x000fe200078e0076 */
[----:B------:R-:W-:-:S03]  /*18200*/  LOP3.LUT R71, R71, 0x1, RZ, 0xc0, !PT ;  /* 0x0000000147477812 */ /* 0x000fc600078ec0ff */
[----:B------:R-:W-:Y:S02]  /*18210*/  IMAD R57, R57, R66, RZ ;  /* 0x0000004239397224 */ /* 0x000fe400078e02ff */
[----:B------:R-:W-:Y:S02]  /*18220*/  IMAD R71, R113, R71, R119 ;  /* 0x0000004771477224 */ /* 0x000fe400078e0277 */
        /* <DEDUP_REMOVED lines=22> */
[----:B------:R-:W-:Y:S02]  /*18390*/  SHF.L.U64.HI R80, R122, 0x1, R57 ;  /* 0x000000017a507819 */ /* 0x000fe40000010239 */
[----:B------:R-:W-:Y:S02]  /*183a0*/  SHF.L.W.U32.HI R89, R155, 0x1, R93 ;  /* 0x000000019b597819 */ /* 0x000fe40000010e5d */
[----:B------:R-:W-:Y:S02]  /*183b0*/  LOP3.LUT R80, R80, 0x1, RZ, 0xc0, !PT ;  /* 0x0000000150507812 */ /* 0x000fe400078ec0ff */
[----:B------:R-:W-:Y:S01]  /*183c0*/  LOP3.LUT R125, R71, R94, R226, 0x96, !PT ;  /* 0x0000005e477d7212 */ /* 0x000fe200078e96e2 */
[----:B------:R-:W-:Y:S01]  /*183d0*/  IMAD.SHL.U32 R94, R182, 0x2, RZ ;  /* 0x00000002b65e7824 */ /* 0x000fe200078e00ff */
[----:B------:R-:W-:Y:S01]  /*183e0*/  SHF.L.W.U32.HI R93, R93, 0x1, R155 ;  /* 0x000000015d5d7819 */ /* 0x000fe20000010e9b */
[----:B------:R-:W-:Y:S01]  /*183f0*/  IMAD R43, R66, R80, R43 ;  /* 0x00000050422b7224 */ /* 0x000fe200078e022b */
[----:B------:R-:W-:Y:S01]  /*18400*/  IADD3 R80, P1, PT, R89, R182, RZ ;  /* 0x000000b659507210 */ /* 0x000fe20007f3e0ff */
[----:B------:R-:W-:Y:S01]  /*18410*/  IMAD R141, R141, R86, R79 ;  /* 0x000000568d8d7224 */ /* 0x000fe200078e024f */
[--C-:B------:R-:W-:Y:S01]  /*18420*/  SHF.L.U64.HI R182, R182, 0x1, R81.reuse ;  /* 0x00000001b6b67819 */ /* 0x100fe20000010251 */
[----:B------:R-:W-:Y:S01]  /*18430*/  IMAD.X R151, R157, 0x1, R44, P2 ;  /* 0x000000019d977824 */ /* 0x000fe200010e062c */
[----:B------:R-:W-:Y:S01]  /*18440*/  LOP3.LUT R94, R94, 0xfffffffe, RZ, 0xc0, !PT ;  /* 0xfffffffe5e5e7812 */ /* 0x000fe200078ec0ff */
[----:B------:R-:W-:Y:S01]  /*18450*/  IMAD.X R81, R93, 0x1, R81, P1 ;  /* 0x000000015d517824 */ /* 0x000fe200008e0651 */
[----:B------:R-:W-:Y:S01]  /*18460*/  LOP3.LUT R182, R182, 0x1, RZ, 0xc0, !PT ;  /* 0x00000001b6b67812 */ /* 0x000fe200078ec0ff */
[----:B------:R-:W-:Y:S01]  /*18470*/  IMAD R161, R51, R161, R29 ;  /* 0x000000a133a17224 */ /* 0x000fe200078e021d */
[----:B------:R-:W-:Y:S01]  /*18480*/  SHF.L.W.U32.HI R214, R109, 0x10, R111 ;  /* 0x000000106dd67819 */ /* 0x000fe20000010e6f */
[----:B------:R-:W-:Y:S01]  /*18490*/  IMAD.WIDE.U32 R80, R89, R94, R80 ;  /* 0x0000005e59507225 */ /* 0x000fe200078e0050 */
[----:B------:R-:W-:Y:S01]  /*184a0*/  LOP3.LUT R160, R167, 0x1, RZ, 0xc0, !PT ;  /* 0x00000001a7a07812 */ /* 0x000fe200078ec0ff */
[----:B------:R-:W2:Y:S02]  /*184b0*/  LDL.LU R226, [R1+0x53c] ;  /* 0x00053c0001e27983 */ /* 0x000ea40000300800 */
[----:B------:R-:W-:-:S04]  /*184c0*/  IMAD R182, R182, R89, RZ ;  /* 0x00000059b6b67224 */ /* 0x000fc800078e02ff */
[----:B------:R-:W-:Y:S01]  /*184d0*/  IMAD.IADD R81, R81, 0x1, R182 ;  /* 0x0000000151517824 */ /* 0x000fe200078e02b6 */
[C---:B------:R-:W-:Y:S01]  /*184e0*/  LOP3.LUT R86, R78.reuse, R60, RZ, 0x3c, !PT ;  /* 0x0000003c4e567212 */ /* 0x040fe200078e3cff */
        /* <DEDUP_REMOVED lines=8> */
[----:B------:R-:W-:Y:S01]  /*18570*/  IMAD.WIDE.U32 R78, R94, R95, R78 ;  /* 0x0000005f5e4e7225 */ /* 0x000fe200078e004e */
[----:B------:R-:W-:-:S03]  /*18580*/  LOP3.LUT R184, R43, R122, R118, 0x96, !PT ;  /* 0x0000007a2bb87212 */ /* 0x000fc600078e9676 */
[----:B------:R-:W-:Y:S01]  /*18590*/  IMAD R95, R60, R95, RZ ;  /* 0x0000005f3c5f7224 */ /* 0x000fe200078e02ff */
[----:B------:R-:W-:Y:S01]  /*185a0*/  SHF.L.W.U32.HI R60, R127, 0x1, R116 ;  /* 0x000000017f3c7819 */ /* 0x000fe20000010e74 */
[----:B------:R-:W-:Y:S01]  /*185b0*/  IMAD.SHL.U32 R118, R92, 0x2, RZ ;  /* 0x000000025c767824 */ /* 0x000fe200078e00ff */
[----:B------:R-:W-:Y:S01]  /*185c0*/  SHF.L.W.U32.HI R116, R116, 0x1, R127 ;  /* 0x0000000174747819 */ /* 0x000fe20000010e7f */
[----:B------:R-:W-:Y:S01]  /*185d0*/  IMAD.IADD R127, R79, 0x1, R95 ;  /* 0x000000014f7f7824 */ /* 0x000fe200078e025f */
[----:B------:R-:W-:Y:S02]  /*185e0*/  IADD3 R94, P1, PT, R60, R92, RZ ;  /* 0x0000005c3c5e7210 */ /* 0x000fe40007f3e0ff */
[----:B------:R-:W-:Y:S02]  /*185f0*/  LOP3.LUT R118, R118, 0xfffffffe, RZ, 0xc0, !PT ;  /* 0xfffffffe76767812 */ /* 0x000fe400078ec0ff */
[--C-:B------:R-:W-:Y:S01]  /*18600*/  SHF.L.U64.HI R92, R92, 0x1, R91.reuse ;  /* 0x000000015c5c7819 */ /* 0x100fe2000001025b */
[----:B------:R-:W-:Y:S01]  /*18610*/  IMAD.X R95, R116, 0x1, R91, P1 ;  /* 0x00000001745f7824 */ /* 0x000fe200008e065b */
[----:B------:R-:W-:-:S02]  /*18620*/  LOP3.LUT R89, R78, R89, RZ, 0x3c, !PT ;  /* 0x000000594e597212 */ /* 0x000fc400078e3cff */
[----:B------:R-:W-:Y:S01]  /*18630*/  LOP3.LUT R93, R127, R93, RZ, 0x3c, !PT ;  /* 0x0000005d7f5d7212 */ /* 0x000fe200078e3cff */
[----:B------:R-:W-:Y:S01]  /*18640*/  IMAD.WIDE.U32 R94, R60, R118, R94 ;  /* 0x000000763c5e7225 */ /* 0x000fe200078e005e */
[----:B------:R-:W-:Y:S02]  /*18650*/  LOP3.LUT R92, R92, 0x1, RZ, 0xc0, !PT ;  /* 0x000000015c5c7812 */ /* 0x000fe400078ec0ff */
[----:B------:R-:W-:Y:S01]  /*18660*/  SHF.L.W.U32.HI R118, R89, 0x8, R93 ;  /* 0x0000000859767819 */ /* 0x000fe20000010e5d */
[----:B------:R-:W-:Y:S01]  /*18670*/  IMAD.SHL.U32 R79, R80, 0x2, RZ ;  /* 0x00000002504f7824 */ /* 0x000fe200078e00ff */
[----:B------:R-:W-:Y:S01]  /*18680*/  SHF.L.W.U32.HI R217, R93, 0x8, R89 ;  /* 0x000000085dd97819 */ /* 0x000fe20000010e59 */
[----:B------:R-:W-:Y:S01]  /*18690*/  IMAD R135, R92, R60, RZ ;  /* 0x0000003c5c877224 */ /* 0x000fe200078e02ff */
[----:B------:R-:W-:Y:S02]  /*186a0*/  IADD3 R122, P1, PT, R118, R80, RZ ;  /* 0x00000050767a7210 */ /* 0x000fe40007f3e0ff */
[----:B------:R-:W-:Y:S01]  /*186b0*/  LOP3.LUT R79, R79, 0xfffffffe, RZ, 0xc0, !PT ;  /* 0xfffffffe4f4f7812 */ /* 0x000fe200078ec0ff */
[----:B------:R-:W-:-:S02]  /*186c0*/  IMAD.IADD R135, R95, 0x1, R135 ;  /* 0x000000015f877824 */ /* 0x000fc400078e0287 */
[----:B------:R-:W-:Y:S02]  /*186d0*/  IMAD.X R123, R217, 0x1, R81, P1 ;  /* 0x00000001d97b7824 */ /* 0x000fe400008e0651 */
[----:B------:R-:W-:Y:S01]  /*186e0*/  IMAD.WIDE.U32 R122, R118, R79, R122 ;  /* 0x0000004f767a7225 */ /* 0x000fe200078e007a */
[----:B------:R-:W-:Y:S02]  /*186f0*/  LOP3.LUT R79, R135, R65, RZ, 0x3c, !PT ;  /* 0x00000041874f7212 */ /* 0x000fe400078e3cff */
[C---:B------:R-:W-:Y:S01]  /*18700*/  SHF.L.U64.HI R89, R96.reuse, 0x1, R97 ;  /* 0x0000000160597819 */ /* 0x040fe20000010261 */
[----:B------:R-:W-:Y:S01]  /*18710*/  IMAD.SHL.U32 R95, R96, 0x2, RZ ;  /* 0x00000002605f7824 */ /* 0x000fe200078e00ff */
[----:B------:R-:W-:Y:S02]  /*18720*/  IADD3 R92, P1, PT, R79, R96, RZ ;  /* 0x000000604f5c7210 */ /* 0x000fe40007f3e0ff */
[----:B------:R-:W-:Y:S02]  /*18730*/  LOP3.LUT R93, R94, R64, RZ, 0x3c, !PT ;  /* 0x000000405e5d7212 */ /* 0x000fe400078e3cff */
[----:B------:R-:W-:-:S02]  /*18740*/  LOP3.LUT R95, R95, 0xfffffffe, RZ, 0xc0, !PT ;  /* 0xfffffffe5f5f7812 */ /* 0x000fc400078ec0ff */
[----:B------:R-:W-:Y:S01]  /*18750*/  LOP3.LUT R89, R89, 0x1, RZ, 0xc0, !PT ;  /* 0x0000000159597812 */ /* 0x000fe200078ec0ff */
[----:B------:R-:W-:Y:S02]  /*18760*/  IMAD.X R93, R93, 0x1, R97, P1 ;  /* 0x000000015d5d7824 */ /* 0x000fe400008e0661 */
[----:B------:R-:W-:-:S04]  /*18770*/  IMAD.WIDE.U32 R92, R95, R79, R92 ;  /* 0x0000004f5f5c7225 */ /* 0x000fc800078e005c */
[----:B------:R-:W-:Y:S01]  /*18780*/  IMAD R89, R89, R79, RZ ;  /* 0x0000004f59597224 */ /* 0x000fe200078e02ff */
[----:B------:R-:W-:-:S03]  /*18790*/  LOP3.LUT R91, R96, R117, RZ, 0x3c, !PT ;  /* 0x00000075605b7212 */ /* 0x000fc600078e3cff */
[----:B------:R-:W-:Y:S01]  /*187a0*/  IMAD.IADD R95, R93, 0x1, R89 ;  /* 0x000000015d5f7824 */ /* 0x000fe200078e0259 */
[----:B------:R-:W-:Y:S02]  /*187b0*/  SHF.L.U64.HI R96, R80, 0x1, R81 ;  /* 0x0000000150607819 */ /* 0x000fe40000010251 */
[----:B------:R-:W-:Y:S02]  /*187c0*/  LOP3.LUT R60, R92, R60, RZ, 0x3c, !PT ;  /* 0x0000003c5c3c7212 */ /* 0x000fe400078e3cff */
[----:B------:R-:W-:Y:S02]  /*187d0*/  LOP3.LUT R93, R95, R116, RZ, 0x3c, !PT ;  /* 0x000000745f5d7212 */ /* 0x000fe400078e3cff */
[----:B------:R-:W-:Y:S02]  /*187e0*/  LOP3.LUT R96, R96, 0x1, RZ, 0xc0, !PT ;  /* 0x0000000160607812 */ /* 0x000fe400078ec0ff */
[----:B------:R-:W-:Y:S02]  /*187f0*/  SHF.L.W.U32.HI R240, R93, 0x8, R60 ;  /* 0x000000085df07819 */ /* 0x000fe40000010e3c */
[----:B------:R-:W-:Y:S01]  /*18800*/  SHF.L.W.U32.HI R93, R60, 0x8, R93 ;  /* 0x000000083c5d7819 */ /* 0x000fe20000010e5d */
[----:B------:R-:W-:-:S02]  /*18810*/  IMAD R79, R118, R96, R123 ;  /* 0x00000060764f7224 */ /* 0x000fc400078e027b */
[----:B------:R-:W-:Y:S01]  /*18820*/  IMAD.SHL.U32 R60, R94, 0x2, RZ ;  /* 0x000000025e3c7824 */ /* 0x000fe200078e00ff */
[----:B------:R-:W-:Y:S02]  /*18830*/  IADD3 R116, P1, PT, R93, R94, RZ ;  /* 0x0000005e5d747210 */ /* 0x000fe40007f3e0ff */
[----:B------:R-:W-:Y:S01]  /*18840*/  LOP3.LUT R132, R79, R80, R55, 0x96, !PT ;  /* 0x000000504f847212 */ /* 0x000fe200078e9637 */
[----:B------:R-:W-:Y:S01]  /*18850*/  IMAD.SHL.U32 R55, R128, 0x2, RZ ;  /* 0x0000000280377824 */ /* 0x000fe200078e00ff */
[----:B------:R-:W-:Y:S01]  /*18860*/  LOP3.LUT R60, R60, 0xfffffffe, RZ, 0xc0, !PT ;  /* 0xfffffffe3c3c7812 */ /* 0x000fe200078ec0ff */
[----:B------:R-:W-:Y:S01]  /*18870*/  IMAD.X R117, R240, 0x1, R135, P1 ;  /* 0x00000001f0757824 */ /* 0x000fe200008e0687 */
[----:B------:R-:W-:Y:S02]  /*18880*/  SHF.L.U64.HI R128, R128, 0x1, R44 ;  /* 0x0000000180807819 */ /* 0x000fe4000001022c */
[----:B------:R-:W-:Y:S01]  /*18890*/  LOP3.LUT R55, R55, 0xfffffffe, RZ, 0xc0, !PT ;  /* 0xfffffffe37377812 */ /* 0x000fe200078ec0ff */
[----:B------:R-:W-:Y:S01]  /*188a0*/  IMAD.WIDE.U32 R116, R93, R60, R116 ;  /* 0x0000003c5d747225 */ /* 0x000fe200078e0074 */
[----:B------:R-:W-:-:S02]  /*188b0*/  LOP3.LUT R60, R128, 0x1, RZ, 0xc0, !PT ;  /* 0x00000001803c7812 */ /* 0x000fc400078ec0ff */
[----:B------:R-:W-:Y:S01]  /*188c0*/  SHF.L.U64.HI R44, R94, 0x1, R135 ;  /* 0x000000015e2c7819 */ /* 0x000fe20000010287 */
[----:B------:R-:W-:-:S03]  /*188d0*/  IMAD.WIDE.U32 R150, R55, R136, R150 ;  /* 0x0000008837967225 */ /* 0x000fc600078e0096 */
[----:B------:R-:W-:Y:S01]  /*188e0*/  LOP3.LUT R44, R44, 0x1, RZ, 0xc0, !PT ;  /* 0x000000012c2c7812 */ /* 0x000fe200078ec0ff */
[----:B------:R-:W-:-:S04]  /*188f0*/  IMAD R60, R60, R136, RZ ;  /* 0x000000883c3c7224 */ /* 0x000fc800078e02ff */
[----:B------:R-:W-:Y:S02]  /*18900*/  IMAD R44, R93, R44, R117 ;  /* 0x0000002c5d2c7224 */ /* 0x000fe400078e0275 */
[----:B------:R-:W-:Y:S01]  /*18910*/  IMAD.IADD R60, R151, 0x1, R60 ;  /* 0x00000001973c7824 */ /* 0x000fe200078e023c */
[----:B------:R-:W-:Y:S01]  /*18920*/  LOP3.LUT R135, R116, R135, R65, 0x96, !PT ;  /* 0x0000008774877212 */ /* 0x000fe200078e9641 */
[----:B------:R-:W-:-:S03]  /*18930*/  IMAD.SHL.U32 R80, R122, 0x2, RZ ;  /* 0x000000027a507824 */ /* 0x000fc600078e00ff */
[----:B------:R-:W-:Y:S02]  /*18940*/  LOP3.LUT R65, R60, R44, RZ, 0x3c, !PT ;  /* 0x0000002c3c417212 */ /* 0x000fe400078e3cff */
[C---:B------:R-:W-:Y:S02]  /*18950*/  LOP3.LUT R128, R122.reuse, R81, R54, 0x96, !PT ;  /* 0x000000517a807212 */ /* 0x040fe400078e9636 */
[----:B------:R-:W-:Y:S02]  /*18960*/  SHF.L.U64.HI R81, R122, 0x1, R79 ;  /* 0x000000017a517819 */ /* 0x000fe4000001024f */
[----:B------:R-:W-:Y:S02]  /*18970*/  IADD3 R54, P1, PT, R65, R122, RZ ;  /* 0x0000007a41367210 */ /* 0x000fe40007f3e0ff */
[----:B------:R-:W-:Y:S02]  /*18980*/  LOP3.LUT R55, R150, R116, RZ, 0x3c, !PT ;  /* 0x0000007496377212 */ /* 0x000fe400078e3cff */
[----:B------:R-:W-:-:S02]  /*18990*/  LOP3.LUT R80, R80, 0xfffffffe, RZ, 0xc0, !PT ;  /* 0xfffffffe50507812 */ /* 0x000fc400078ec0ff */
[----:B------:R-:W-:Y:S01]  /*189a0*/  LOP3.LUT R81, R81, 0x1, RZ, 0xc0, !PT ;  /* 0x0000000151517812 */ /* 0x000fe200078ec0ff */
[----:B------:R-:W-:Y:S02]  /*189b0*/  IMAD.X R55, R55, 0x1, R79, P1 ;  /* 0x0000000137377824 */ /* 0x000fe400008e064f */
        /* <DEDUP_REMOVED lines=12> */
[----:B------:R-:W-:Y:S02]  /*18a80*/  SHF.L.U64.HI R65, R150, 0x1, R60 ;  /* 0x0000000196417819 */ /* 0x000fe4000001023c */
[----:B------:R-:W-:Y:S02]  /*18a90*/  LOP3.LUT R141, R141, R205, RZ, 0x3c, !PT ;  /* 0x000000cd8d8d7212 */ /* 0x000fe400078e3cff */
[----:B------:R-:W-:-:S05]  /*18aa0*/  LOP3.LUT R65, R65, 0x1, RZ, 0xc0, !PT ;  /* 0x0000000141417812 */ /* 0x000fca00078ec0ff */
[----:B------:R-:W-:Y:S01]  /*18ab0*/  IMAD R79, R89, R65, R81 ;  /* 0x00000041594f7224 */ /* 0x000fe200078e0251 */
[----:B------:R-:W-:Y:S01]  /*18ac0*/  SHF.L.W.U32.HI R65, R141, 0x1, R86 ;  /* 0x000000018d417819 */ /* 0x000fe20000010e56 */
[----:B------:R-:W-:Y:S01]  /*18ad0*/  IMAD.SHL.U32 R81, R172, 0x2, RZ ;  /* 0x00000002ac517824 */ /* 0x000fe200078e00ff */
[----:B------:R-:W-:Y:S02]  /*18ae0*/  SHF.L.W.U32.HI R86, R86, 0x1, R141 ;  /* 0x0000000156567819 */ /* 0x000fe40000010e8d */
[----:B------:R-:W-:Y:S02]  /*18af0*/  IADD3 R136, P1, PT, R65, R172, RZ ;  /* 0x000000ac41887210 */ /* 0x000fe40007f3e0ff */
[--C-:B------:R-:W-:Y:S02]  /*18b00*/  SHF.L.U64.HI R172, R172, 0x1, R63.reuse ;  /* 0x00000001acac7819 */ /* 0x100fe4000001023f */
[----:B------:R-:W-:Y:S01]  /*18b10*/  LOP3.LUT R81, R81, 0xfffffffe, RZ, 0xc0, !PT ;  /* 0xfffffffe51517812 */ /* 0x000fe200078ec0ff */
[----:B------:R-:W-:Y:S01]  /*18b20*/  IMAD.X R137, R86, 0x1, R63, P1 ;  /* 0x0000000156897824 */ /* 0x000fe200008e063f */
[----:B------:R-:W-:-:S03]  /*18b30*/  LOP3.LUT R172, R172, 0x1, RZ, 0xc0, !PT ;  /* 0x00000001acac7812 */ /* 0x000fc600078ec0ff */
[----:B------:R-:W-:-:S04]  /*18b40*/  IMAD.WIDE.U32 R136, R65, R81, R136 ;  /* 0x0000005141887225 */ /* 0x000fc800078e0088 */
[----:B------:R-:W-:-:S04]  /*18b50*/  IMAD R141, R172, R65, RZ ;  /* 0x00000041ac8d7224 */ /* 0x000fc800078e02ff */
[----:B------:R-:W-:Y:S01]  /*18b60*/  IMAD.IADD R141, R137, 0x1, R141 ;  /* 0x00000001898d7824 */ /* 0x000fe200078e028d */
[----:B------:R-:W-:Y:S01]  /*18b70*/  LOP3.LUT R170, R79, R150, R116, 0x96, !PT ;  /* 0x000000964faa7212 */ /* 0x000fe200078e9674 */
[----:B------:R-:W-:-:S03]  /*18b80*/  IMAD.SHL.U32 R116, R166, 0x2, RZ ;  /* 0x00000002a6747824 */ /* 0x000fc600078e00ff */
[----:B------:R-:W-:Y:S02]  /*18b90*/  LOP3.LUT R63, R141, R87, RZ, 0x3c, !PT ;  /* 0x000000578d3f7212 */ /* 0x000fe400078e3cff */
[----:B------:R-:W-:Y:S02]  /*18ba0*/  LOP3.LUT R97, R136, R83, RZ, 0x3c, !PT ;  /* 0x0000005388617212 */ /* 0x000fe400078e3cff */
[----:B------:R-:W-:Y:S02]  /*18bb0*/  IADD3 R96, P1, PT, R63, R166, RZ ;  /* 0x000000a63f607210 */ /* 0x000fe40007f3e0ff */
[--C-:B------:R-:W-:Y:S02]  /*18bc0*/  SHF.L.U64.HI R81, R166, 0x1, R59.reuse ;  /* 0x00000001a6517819 */ /* 0x100fe4000001023b */
[----:B------:R-:W-:Y:S01]  /*18bd0*/  LOP3.LUT R116, R116, 0xfffffffe, RZ, 0xc0, !PT ;  /* 0xfffffffe74747812 */ /* 0x000fe200078ec0ff */
[----:B------:R-:W-:Y:S01]  /*18be0*/  IMAD.X R97, R97, 0x1, R59, P1 ;  /* 0x0000000161617824 */ /* 0x000fe200008e063b */
[----:B------:R-:W-:-:S03]  /*18bf0*/  LOP3.LUT R81, R81, 0x1, RZ, 0xc0, !PT ;  /* 0x0000000151517812 */ /* 0x000fc600078ec0ff */
[----:B------:R-:W-:-:S04]  /*18c00*/  IMAD.WIDE.U32 R96, R116, R63, R96 ;  /* 0x0000003f74607225 */ /* 0x000fc800078e0060 */
[----:B------:R-:W-:Y:S01]  /*18c10*/  IMAD R63, R81, R63, RZ ;  /* 0x0000003f513f7224 */ /* 0x000fe200078e02ff */
[----:B------:R-:W-:-:S03]  /*18c20*/  SHF.L.W.U32.HI R59, R163, 0x1, R91 ;  /* 0x00000001a33b7819 */ /* 0x000fc60000010e5b */
[----:B------:R-:W-:Y:S01]  /*18c30*/  IMAD.IADD R97, R97, 0x1, R63 ;  /* 0x0000000161617824 */ /* 0x000fe200078e023f */
[----:B------:R-:W-:Y:S01]  /*18c40*/  IADD3 R122, P1, PT, R59, R20, RZ ;  /* 0x000000143b7a7210 */ /* 0x000fe20007f3e0ff */
[C---:B------:R-:W-:Y:S01]  /*18c50*/  IMAD.SHL.U32 R81, R20.reuse, 0x2, RZ ;  /* 0x0000000214517824 */ /* 0x040fe200078e00ff */
[----:B------:R-:W-:Y:S02]  /*18c60*/  SHF.L.W.U32.HI R91, R91, 0x1, R163 ;  /* 0x000000015b5b7819 */ /* 0x000fe40000010ea3 */
[--C-:B------:R-:W-:Y:S02]  /*18c70*/  SHF.L.U64.HI R20, R20, 0x1, R21.reuse ;  /* 0x0000000114147819 */ /* 0x100fe40000010215 */
[----:B------:R-:W-:Y:S02]  /*18c80*/  LOP3.LUT R65, R96, R65, RZ, 0x3c, !PT ;  /* 0x0000004160417212 */ /* 0x000fe400078e3cff */
[----:B------:R-:W-:Y:S01]  /*18c90*/  LOP3.LUT R86, R97, R86, RZ, 0x3c, !PT ;  /* 0x0000005661567212 */ /* 0x000fe200078e3cff */
[----:B------:R-:W-:Y:S01]  /*18ca0*/  IMAD.X R123, R91, 0x1, R21, P1 ;  /* 0x000000015b7b7824 */ /* 0x000fe200008e0615 */
[----:B------:R-:W-:Y:S01]  /*18cb0*/  LOP3.LUT R81, R81, 0xfffffffe, RZ, 0xc0, !PT ;  /* 0xfffffffe51517812 */ /* 0x000fe200078ec0ff */
[----:B------:R-:W-:Y:S01]  /*18cc0*/  IMAD.SHL.U32 R63, R136, 0x2, RZ ;  /* 0x00000002883f7824 */ /* 0x000fe200078e00ff */
[----:B------:R-:W-:Y:S01]  /*18cd0*/  SHF.L.W.U32.HI R157, R65, 0x8, R86 ;  /* 0x00000008419d7819 */ /* 0x000fe20000010e56 */
[----:B------:R-:W-:Y:S01]  /*18ce0*/  IMAD R160, R30, R160, R27 ;  /* 0x000000a01ea07224 */ /* 0x000fe200078e021b */
[----:B------:R-:W-:Y:S01]  /*18cf0*/  LOP3.LUT R142, R20, 0x1, RZ, 0xc0, !PT ;  /* 0x00000001148e7812 */ /* 0x000fe200078ec0ff */
[----:B------:R-:W-:Y:S01]  /*18d00*/  IMAD.WIDE.U32 R122, R59, R81, R122 ;  /* 0x000000513b7a7225 */ /* 0x000fe200078e007a */
[----:B------:R-:W-:Y:S01]  /*18d10*/  SHF.L.W.U32.HI R205, R86, 0x8, R65 ;  /* 0x0000000856cd7819 */ /* 0x000fe20000010e41 */
[----:B------:R-:W3:Y:S01]  /*18d20*/  LDL.LU R163, [R1+0x418] ;  /* 0x0004180001a37983 */ /* 0x000ee20000300800 */
[----:B------:R-:W-:Y:S01]  /*18d30*/  IADD3 R20, P1, PT, R157, R136, RZ ;  /* 0x000000889d147210 */ /* 0x000fe20007f3e0ff */
[----:B------:R-:W-:Y:S01]  /*18d40*/  IMAD R142, R142, R59, RZ ;  /* 0x0000003b8e8e7224 */ /* 0x000fe200078e02ff */
[----:B------:R-:W-:-:S03]  /*18d50*/  LOP3.LUT R63, R63, 0xfffffffe, RZ, 0xc0, !PT ;  /* 0xfffffffe3f3f7812 */ /* 0x000fc600078ec0ff */
[----:B------:R-:W-:Y:S02]  /*18d60*/  IMAD.X R21, R205, 0x1, R141, P1 ;  /* 0x00000001cd157824 */ /* 0x000fe400008e068d */
[----:B------:R-:W-:Y:S02]  /*18d70*/  IMAD.IADD R142, R123, 0x1, R142 ;  /* 0x000000017b8e7824 */ /* 0x000fe400078e028e */
[----:B------:R-:W-:-:S03]  /*18d80*/  IMAD.WIDE.U32 R20, R157, R63, R20 ;  /* 0x0000003f9d147225 */ /* 0x000fc600078e0014 */
[----:B------:R-:W-:Y:S01]  /*18d90*/  LOP3.LUT R63, R142, R103, RZ, 0x3c, !PT ;  /* 0x000000678e3f7212 */ /* 0x000fe200078e3cff */
[C---:B------:R-:W-:Y:S01]  /*18da0*/  IMAD.SHL.U32 R81, R180.reuse, 0x2, RZ ;  /* 0x00000002b4517824 */ /* 0x040fe200078e00ff */
[--C-:B------:R-:W-:Y:S02]  /*18db0*/  SHF.L.U64.HI R65, R180, 0x1, R99.reuse ;  /* 0x00000001b4417819 */ /* 0x100fe40000010263 */
[----:B------:R-:W-:Y:S02]  /*18dc0*/  IADD3 R116, P1, PT, R63, R180, RZ ;  /* 0x000000b43f747210 */ /* 0x000fe40007f3e0ff */
[----:B------:R-:W-:Y:S02]  /*18dd0*/  LOP3.LUT R86, R122, R101, RZ, 0x3c, !PT ;  /* 0x000000657a567212 */ /* 0x000fe400078e3cff */
[----:B------:R-:W-:Y:S02]  /*18de0*/  LOP3.LUT R81, R81, 0xfffffffe, RZ, 0xc0, !PT ;  /* 0xfffffffe51517812 */ /* 0x000fe400078ec0ff */
[----:B------:R-:W-:Y:S01]  /*18df0*/  LOP3.LUT R65, R65, 0x1, RZ, 0xc0, !PT ;  /* 0x0000000141417812 */ /* 0x000fe200078ec0ff */
[----:B------:R-:W-:Y:S01]  /*18e00*/  IMAD.X R117, R86, 0x1, R99, P1 ;  /* 0x0000000156757824 */ /* 0x000fe200008e0663 */
[----:B------:R-:W-:Y:S01]  /*18e10*/  SHF.L.U64.HI R86, R136, 0x1, R141 ;  /* 0x0000000188567819 */ /* 0x000fe2000001028d */
[----:B------:R-:W-:-:S04]  /*18e20*/  IMAD.WIDE.U32 R116, R81, R63, R116 ;  /* 0x0000003f51747225 */ /* 0x000fc800078e0074 */
[----:B------:R-:W-:Y:S01]  /*18e30*/  IMAD R65, R65, R63, RZ ;  /* 0x0000003f41417224 */ /* 0x000fe200078e02ff */
[----:B------:R-:W-:-:S03]  /*18e40*/  LOP3.LUT R86, R86, 0x1, RZ, 0xc0, !PT ;  /* 0x0000000156567812 */ /* 0x000fc600078ec0ff */
[----:B------:R-:W-:Y:S01]  /*18e50*/  IMAD.IADD R117, R117, 0x1, R65 ;  /* 0x0000000175757824 */ /* 0x000fe200078e0241 */
[----:B------:R-:W-:Y:S01]  /*18e60*/  LOP3.LUT R59, R116, R59, RZ, 0x3c, !PT ;  /* 0x0000003b743b7212 */ /* 0x000fe200078e3cff */
[----:B------:R-:W-:-:S03]  /*18e70*/  IMAD R21, R157, R86, R21 ;  /* 0x000000569d157224 */ /* 0x000fc600078e0215 */
[----:B------:R-:W-:Y:S01]  /*18e80*/  LOP3.LUT R91, R117, R91, RZ, 0x3c, !PT ;  /* 0x0000005b755b7212 */ /* 0x000fe200078e3cff */
[----:B------:R-:W-:-:S03]  /*18e90*/  IMAD.SHL.U32 R63, R122, 0x2, RZ ;  /* 0x000000027a3f7824 */ /* 0x000fc600078e00ff */
[----:B------:R-:W-:Y:S02]  /*18ea0*/  SHF.L.W.U32.HI R155, R59, 0x8, R91 ;  /* 0x000000083b9b7819 */ /* 0x000fe40000010e5b */
[----:B------:R-:W-:Y:S01]  /*18eb0*/  SHF.L.W.U32.HI R180, R91, 0x8, R59 ;  /* 0x000000085bb47819 */ /* 0x000fe20000010e3b */
[C---:B------:R-:W-:Y:S01]  /*18ec0*/  IMAD.SHL.U32 R59, R72.reuse, 0x2, RZ ;  /* 0x00000002483b7824 */ /* 0x040fe200078e00ff */
[----:B------:R-:W-:Y:S02]  /*18ed0*/  LOP3.LUT R138, R21, R136, R83, 0x96, !PT ;  /* 0x00000088158a7212 */ /* 0x000fe400078e9653 */
[C---:B------:R-:W-:Y:S02]  /*18ee0*/  IADD3 R150, P2, PT, R72.reuse, R124, RZ ;  /* 0x0000007c48967210 */ /* 0x040fe40007f5e0ff */
[--C-:B------:R-:W-:Y:S02]  /*18ef0*/  SHF.L.U64.HI R72, R72, 0x1, R230.reuse ;  /* 0x0000000148487819 */ /* 0x100fe400000102e6 */
[----:B------:R-:W-:Y:S01]  /*18f00*/  IADD3 R136, P1, PT, R155, R122, RZ ;  /* 0x0000007a9b887210 */ /* 0x000fe20007f3e0ff */
[----:B------:R-:W-:Y:S01]  /*18f10*/  IMAD.X R151, R229, 0x1, R230, P2 ;  /* 0x00000001e5977824 */ /* 0x000fe200010e06e6 */
[----:B------:R-:W-:-:S02]  /*18f20*/  LOP3.LUT R63, R63, 0xfffffffe, RZ, 0xc0, !PT ;  /* 0xfffffffe3f3f7812 */ /* 0x000fc400078ec0ff */
[----:B------:R-:W-:Y:S01]  /*18f30*/  LOP3.LUT R59, R59, 0xfffffffe, RZ, 0xc0, !PT ;  /* 0xfffffffe3b3b7812 */ /* 0x000fe200078ec0ff */
[--C-:B------:R-:W-:Y:S01]  /*18f40*/  IMAD.X R137, R180, 0x1, R142.reuse, P1 ;  /* 0x00000001b4897824 */ /* 0x100fe200008e068e */
[----:B------:R-:W-:Y:S02]  /*18f50*/  LOP3.LUT R72, R72, 0x1, RZ, 0xc0, !PT ;  /* 0x0000000148487812 */ /* 0x000fe400078ec0ff */
[----:B------:R-:W-:Y:S01]  /*18f60*/  SHF.L.U64.HI R99, R122, 0x1, R142 ;  /* 0x000000017a637819 */ /* 0x000fe2000001028e */
[----:B------:R-:W-:Y:S01]  /*18f70*/  IMAD.WIDE.U32 R136, R155, R63, R136 ;  /* 0x0000003f9b887225 */ /* 0x000fe200078e0088 */
[----:B------:R-:W-:Y:S02]  /*18f80*/  LOP3.LUT R141, R20, R141, R87, 0x96, !PT ;  /* 0x0000008d148d7212 */ /* 0x000fe400078e9657 */
[----:B------:R-:W-:Y:S01]  /*18f90*/  LOP3.LUT R207, R16, R187, RZ, 0x3c, !PT ;  /* 0x000000bb10cf7212 */ /* 0x000fe200078e3cff */
[----:B------:R-:W-:Y:S01]  /*18fa0*/  IMAD.WIDE.U32 R150, R59, R124, R150 ;  /* 0x0000007c3b967225 */ /* 0x000fe200078e0096 */
[----:B------:R-:W-:-:S03]  /*18fb0*/  LOP3.LUT R99, R99, 0x1, RZ, 0xc0, !PT ;  /* 0x0000000163637812 */ /* 0x000fc600078ec0ff */
[----:B------:R-:W-:Y:S01]  /*18fc0*/  IMAD.MOV.U32 R178, RZ, RZ, R162 ;  /* 0x000000ffffb27224 */ /* 0x000fe200078e00a2 */
[----:B------:R-:W-:Y:S01]  /*18fd0*/  SHF.L.U64.HI R65, R20, 0x1, R21 ;  /* 0x0000000114417819 */ /* 0x000fe20000010215 */
[----:B------:R-:W-:Y:S01]  /*18fe0*/  IMAD R91, R72, R124, RZ ;  /* 0x0000007c485b7224 */ /* 0x000fe200078e02ff */
[----:B------:R-:W-:Y:S01]  /*18ff0*/  LOP3.LUT R94, R44, R94, R64, 0x96, !PT ;  /* 0x0000005e2c5e7212 */ /* 0x000fe200078e9640 */
[----:B------:R-:W-:Y:S01]  /*19000*/  IMAD R99, R155, R99, R137 ;  /* 0x000000639b637224 */ /* 0x000fe200078e0289 */
[----:B0-----:R-:W-:Y:S01]  /*19010*/  SHF.L.W.U32.HI R30, R125, 0x10, R119 ;  /* 0x000000107d1e7819 */ /* 0x001fe20000010e77 */
[----:B------:R-:W-:Y:S01]  /*19020*/  IMAD.IADD R91, R151, 0x1, R91 ;  /* 0x00000001975b7824 */ /* 0x000fe200078e025b */
[----:B------:R-:W-:Y:S01]  /*19030*/  LOP3.LUT R72, R150, R136, RZ, 0x3c, !PT ;  /* 0x0000008896487212 */ /* 0x000fe200078e3cff */
[----:B------:R-:W-:Y:S01]  /*19040*/  IMAD.SHL.U32 R63, R20, 0x2, RZ ;  /* 0x00000002143f7824 */ /* 0x000fe200078e00ff */
[----:B------:R-:W-:Y:S01]  /*19050*/  LOP3.LUT R166, R2, R204, RZ, 0x3c, !PT ;  /* 0x000000cc02a67212 */ /* 0x000fe200078e3cff */
[----:B------:R-:W-:Y:S01]  /*19060*/  IMAD.SHL.U32 R83, R84, 0x2, RZ ;  /* 0x0000000254537824 */ /* 0x000fe200078e00ff */
[----:B------:R-:W-:Y:S01]  /*19070*/  LOP3.LUT R59, R91, R99, RZ, 0x3c, !PT ;  /* 0x000000635b3b7212 */ /* 0x000fe200078e3cff */
[----:B-1----:R-:W-:Y:S01]  /*19080*/  IMAD.MOV.U32 R53, RZ, RZ, R221 ;  /* 0x000000ffff357224 */ /* 0x002fe200078e00dd */
[----:B------:R-:W-:-:S02]  /*19090*/  LOP3.LUT R167, R12, R33, RZ, 0x3c, !PT ;  /* 0x000000210ca77212 */ /* 0x000fc400078e3cff */
[----:B------:R-:W-:Y:S01]  /*190a0*/  LOP3.LUT R156, R114, R224, RZ, 0x3c, !PT ;  /* 0x000000e0729c7212 */ /* 0x000fe200078e3cff */
[C---:B------:R-:W-:Y:S01]  /*190b0*/  IMAD.SHL.U32 R249, R134.reuse, 0x2, RZ ;  /* 0x0000000286f97824 */ /* 0x040fe200078e00ff */
[----:B------:R-:W-:Y:S02]  /*190c0*/  IADD3 R20, P1, PT, R59, R20, RZ ;  /* 0x000000143b147210 */ /* 0x000fe40007f3e0ff */
[----:B------:R-:W-:Y:S01]  /*190d0*/  SHF.L.U64.HI R251, R134, 0x1, R232 ;  /* 0x0000000186fb7819 */ /* 0x000fe200000102e8 */
[----:B------:R-:W-:Y:S01]  /*190e0*/  STL [R1+0xe1c], R214 ;  /* 0x000e1cd601007387 */ /* 0x000fe20000100800 */
[----:B------:R-:W-:Y:S01]  /*190f0*/  LOP3.LUT R63, R63, 0xfffffffe, RZ, 0xc0, !PT ;  /* 0xfffffffe3f3f7812 */ /* 0x000fe200078ec0ff */
[----:B------:R-:W-:Y:S01]  /*19100*/  IMAD.X R21, R72, 0x1, R21, P1 ;  /* 0x0000000148157824 */ /* 0x000fe200008e0615 */
[----:B------:R-:W-:Y:S01]  /*19110*/  LOP3.LUT R65, R65, 0x1, RZ, 0xc0, !PT ;  /* 0x0000000141417812 */ /* 0x000fe200078ec0ff */
[----:B------:R-:W4:Y:S02]  /*19120*/  LDL.LU R230, [R1+0x414] ;  /* 0x0004140001e67983 */ /* 0x000f240000300800 */
[-C--:B------:R-:W-:Y:S01]  /*19130*/  IMAD.WIDE.U32 R20, R63, R59.reuse, R20 ;  /* 0x0000003b3f147225 */ /* 0x080fe200078e0014 */
[----:B------:R-:W-:Y:S01]  /*19140*/  LOP3.LUT R142, R136, R142, R103, 0x96, !PT ;  /* 0x0000008e888e7212 */ /* 0x000fe200078e9667 */
[----:B------:R-:W-:Y:S02]  /*19150*/  STL [R1+0x51c], R30 ;  /* 0x00051c1e01007387 */ /* 0x000fe40000100800 */
[----:B------:R-:W-:Y:S01]  /*19160*/  IMAD R65, R65, R59, RZ ;  /* 0x0000003b41417224 */ /* 0x000fe200078e02ff */
[----:B------:R-:W-:-:S02]  /*19170*/  LOP3.LUT R83, R83, 0xfffffffe, RZ, 0xc0, !PT ;  /* 0xfffffffe53537812 */ /* 0x000fc400078ec0ff */
[----:B------:R-:W-:Y:S01]  /*19180*/  SHF.L.W.U32.HI R52, R132, 0x10, R128 ;  /* 0x0000001084347819 */ /* 0x000fe20000010e80 */
[----:B------:R-:W-:Y:S01]  /*19190*/  IMAD.IADD R21, R21, 0x1, R65 ;  /* 0x0000000115157824 */ /* 0x000fe200078e0241 */
[----:B------:R-:W-:Y:S01]  /*191a0*/  LOP3.LUT R124, R20, R124, RZ, 0x3c, !PT ;  /* 0x0000007c147c7212 */ /* 0x000fe200078e3cff */
[----:B------:R-:W-:Y:S01]  /*191b0*/  IMAD.MOV.U32 R248, RZ, RZ, R178 ;  /* 0x000000fffff87224 */ /* 0x000fe200078e00b2 */
[----:B------:R-:W-:Y:S01]  /*191c0*/  SHF.L.W.U32.HI R33, R135, 0x10, R94 ;  /* 0x0000001087217819 */ /* 0x000fe20000010e5e */
[----:B------:R-:W5:Y:S01]  /*191d0*/  LDL.LU R224, [R1+0x564] ;  /* 0x0005640001e07983 */ /* 0x000f620000300800 */
        /* <DEDUP_REMOVED lines=10> */
[----:B------:R-:W-:-:S03]  /*19280*/  SHF.L.W.U32.HI R72, R111, 0x10, R109 ;  /* 0x000000106f487819 */ /* 0x000fc60000010e6d */
[----:B------:R-:W-:Y:S01]  /*19290*/  IMAD R59, R63, R59, R87 ;  /* 0x0000003b3f3b7224 */ /* 0x000fe200078e0257 */
[----:B------:R-:W-:Y:S01]  /*192a0*/  SHF.L.U64.HI R87, R84, 0x1, R0 ;  /* 0x0000000154577819 */ /* 0x000fe20000010200 */
[----:B------:R-:W-:-:S03]  /*192b0*/  IMAD.SHL.U32 R103, R110, 0x2, RZ ;  /* 0x000000026e677824 */ /* 0x000fc600078e00ff */
[----:B------:R-:W-:Y:S02]  /*192c0*/  LOP3.LUT R81, R59, R150, R136, 0x96, !PT ;  /* 0x000000963b517212 */ /* 0x000fe400078e9688 */
[----:B------:R-:W-:Y:S02]  /*192d0*/  IADD3 R136, P1, PT, R72, R110, RZ ;  /* 0x0000006e48887210 */ /* 0x000fe40007f3e0ff */
[----:B------:R-:W-:Y:S02]  /*192e0*/  IADD3 R150, P2, PT, R84, R28, RZ ;  /* 0x0000001c54967210 */ /* 0x000fe40007f5e0ff */
[--C-:B------:R-:W-:Y:S01]  /*192f0*/  SHF.L.U64.HI R65, R110, 0x1, R106.reuse ;  /* 0x000000016e417819 */ /* 0x100fe2000001026a */
[----:B------:R-:W-:Y:S01]  /*19300*/  IMAD.X R137, R214, 0x1, R106, P1 ;  /* 0x00000001d6897824 */ /* 0x000fe200008e066a */
[----:B------:R-:W-:Y:S01]  /*19310*/  LOP3.LUT R103, R103, 0xfffffffe, RZ, 0xc0, !PT ;  /* 0xfffffffe67677812 */ /* 0x000fe200078ec0ff */
[----:B------:R-:W-:Y:S01]  /*19320*/  IMAD.X R151, R161, 0x1, R0, P2 ;  /* 0x00000001a1977824 */ /* 0x000fe200010e0600 */
[----:B------:R-:W-:-:S02]  /*19330*/  LOP3.LUT R87, R87, 0x1, RZ, 0xc0, !PT ;  /* 0x0000000157577812 */ /* 0x000fc400078ec0ff */
[----:B------:R-:W-:Y:S01]  /*19340*/  LOP3.LUT R65, R65, 0x1, RZ, 0xc0, !PT ;  /* 0x0000000141417812 */ /* 0x000fe200078ec0ff */
[----:B------:R-:W-:-:S04]  /*19350*/  IMAD.WIDE.U32 R136, R72, R103, R136 ;  /* 0x0000006748887225 */ /* 0x000fc800078e0088 */
[----:B------:R-:W-:-:S04]  /*19360*/  IMAD.WIDE.U32 R150, R83, R28, R150 ;  /* 0x0000001c53967225 */ /* 0x000fc800078e0096 */
[----:B------:R-:W-:Y:S02]  /*19370*/  IMAD R0, R87, R28, RZ ;  /* 0x0000001c57007224 */ /* 0x000fe400078e02ff */
[----:B------:R-:W-:Y:S02]  /*19380*/  IMAD R172, R72, R65, R137 ;  /* 0x0000004148ac7224 */ /* 0x000fe400078e0289 */
[----:B------:R-:W-:Y:S01]  /*19390*/  IMAD.IADD R0, R151, 0x1, R0 ;  /* 0x0000000197007824 */ /* 0x000fe200078e0200 */
[----:B------:R-:W-:Y:S01]  /*193a0*/  LOP3.LUT R29, R150, R136, RZ, 0x3c, !PT ;  /* 0x00000088961d7212 */ /* 0x000fe200078e3cff */
[----:B------:R-:W-:-:S03]  /*193b0*/  IMAD.SHL.U32 R65, R26, 0x2, RZ ;  /* 0x000000021a417824 */ /* 0x000fc600078e00ff */
[----:B------:R-:W-:Y:S02]  /*193c0*/  LOP3.LUT R27, R0, R172, RZ, 0x3c, !PT ;  /* 0x000000ac001b7212 */ /* 0x000fe400078e3cff */
        /* <DEDUP_REMOVED lines=18> */
[----:B------:R-:W-:-:S05]  /*194f0*/  LOP3.LUT R29, R29, 0x1, RZ, 0xc0, !PT ;  /* 0x000000011d1d7812 */ /* 0x000fca00078ec0ff */
[----:B------:R-:W-:Y:S01]  /*19500*/  IMAD R191, R83, R29, R65 ;  /* 0x0000001d53bf7224 */ /* 0x000fe200078e0241 */
[----:B------:R-:W-:Y:S01]  /*19510*/  SHF.L.W.U32.HI R65, R119, 0x10, R125 ;  /* 0x0000001077417819 */ /* 0x000fe20000010e7d */
[----:B------:R-:W-:Y:S01]  /*19520*/  IMAD.SHL.U32 R84, R56, 0x2, RZ ;  /* 0x0000000238547824 */ /* 0x000fe200078e00ff */
[----:B------:R-:W-:Y:S02]  /*19530*/  LOP3.LUT R27, R99, R122, R101, 0x96, !PT ;  /* 0x0000007a631b7212 */ /* 0x000fe400078e9665 */
[----:B------:R-:W-:Y:S02]  /*19540*/  LOP3.LUT R29, R191, R150, R136, 0x96, !PT ;  /* 0x00000096bf1d7212 */ /* 0x000fe400078e9688 */
[----:B------:R-:W-:-:S03]  /*19550*/  IADD3 R122, P1, PT, R65, R56, RZ ;  /* 0x00000038417a7210 */ /* 0x000fc60007f3e0ff */
[----:B------:R0:W-:Y:S01]  /*19560*/  STL [R1+0x444], R29 ;  /* 0x0004441d01007387 */ /* 0x0001e20000100800 */
[----:B------:R-:W-:Y:S01]  /*19570*/  LOP3.LUT R84, R84, 0xfffffffe, RZ, 0xc0, !PT ;  /* 0xfffffffe54547812 */ /* 0x000fe200078ec0ff */
[--C-:B------:R-:W-:Y:S01]  /*19580*/  IMAD.X R123, R30, 0x1, R121.reuse, P1 ;  /* 0x000000011e7b7824 */ /* 0x100fe200008e0679 */
[----:B0-----:R-:W-:Y:S02]  /*19590*/  SHF.L.U64.HI R29, R56, 0x1, R121 ;  /* 0x00000001381d7819 */ /* 0x001fe40000010279 */
[----:B------:R-:W-:Y:S01]  /*195a0*/  LOP3.LUT R56, R218, 0x1, RZ, 0xc0, !PT ;  /* 0x00000001da387812 */ /* 0x000fe200078ec0ff */
[----:B------:R-:W-:Y:S01]  /*195b0*/  IMAD.WIDE.U32 R122, R65, R84, R122 ;  /* 0x00000054417a7225 */ /* 0x000fe200078e007a */
[----:B------:R-:W-:-:S03]  /*195c0*/  LOP3.LUT R84, R209, 0x1, RZ, 0xc0, !PT ;  /* 0x00000001d1547812 */ /* 0x000fc600078ec0ff */
[----:B------:R-:W-:Y:S01]  /*195d0*/  IMAD R56, R198, R56, R3 ;  /* 0x00000038c6387224 */ /* 0x000fe200078e0203 */
[C---:B------:R-:W-:Y:S01]  /*195e0*/  IADD3 R124, P1, PT, R2.reuse, R12, RZ ;  /* 0x0000000c027c7210 */ /* 0x040fe20007f3e0ff */
[C---:B------:R-:W-:Y:S02]  /*195f0*/  IMAD.SHL.U32 R3, R2.reuse, 0x2, RZ ;  /* 0x0000000202037824 */ /* 0x040fe400078e00ff */
[----:B------:R-:W-:Y:S01]  /*19600*/  IMAD R84, R133, R84, R13 ;  /* 0x0000005485547224 */ /* 0x000fe200078e020d */
[--C-:B------:R-:W-:Y:S02]  /*19610*/  SHF.L.U64.HI R2, R2, 0x1, R56.reuse ;  /* 0x0000000102027819 */ /* 0x100fe40000010238 */
[----:B------:R-:W-:Y:S01]  /*19620*/  LOP3.LUT R3, R3, 0xfffffffe, RZ, 0xc0, !PT ;  /* 0xfffffffe03037812 */ /* 0x000fe200078ec0ff */
[----:B------:R-:W-:Y:S01]  /*19630*/  IMAD.X R125, R84, 0x1, R56, P1 ;  /* 0x00000001547d7824 */ /* 0x000fe200008e0638 */
[----:B------:R-:W-:Y:S02]  /*19640*/  LOP3.LUT R2, R2, 0x1, RZ, 0xc0, !PT ;  /* 0x0000000102027812 */ /* 0x000fe400078ec0ff */
[----:B------:R-:W-:Y:S01]  /*19650*/  LOP3.LUT R29, R29, 0x1, RZ, 0xc0, !PT ;  /* 0x000000011d1d7812 */ /* 0x000fe200078ec0ff */
[----:B------:R-:W-:Y:S01]  /*19660*/  IMAD.WIDE.U32 R124, R3, R12, R124 ;  /* 0x0000000c037c7225 */ /* 0x000fe200078e007c */
[----:B------:R-:W-:-:S03]  /*19670*/  LOP3.LUT R103, R211, 0x1, RZ, 0xc0, !PT ;  /* 0x00000001d3677812 */ /* 0x000fc600078ec0ff */
[----:B------:R-:W-:Y:S02]  /*19680*/  IMAD R2, R2, R12, RZ ;  /* 0x0000000c02027224 */ /* 0x000fe400078e02ff */
[----:B------:R-:W-:Y:S02]  /*19690*/  IMAD R87, R65, R29, R123 ;  /* 0x0000001d41577224 */ /* 0x000fe400078e027b */
[----:B------:R-:W-:Y:S02]  /*196a0*/  IMAD.IADD R101, R125, 0x1, R2 ;  /* 0x000000017d657824 */ /* 0x000fe400078e0202 */
[----:B------:R-:W-:-:S03]  /*196b0*/  IMAD R103, R149, R103, R7 ;  /* 0x0000006795677224 */ /* 0x000fc600078e0207 */
[----:B------:R-:W-:Y:S01]  /*196c0*/  LOP3.LUT R7, R101, R87, RZ, 0x3c, !PT ;  /* 0x0000005765077212 */ /* 0x000fe200078e3cff */
[C---:B------:R-:W-:Y:S01]  /*196d0*/  IMAD.SHL.U32 R29, R6.reuse, 0x2, RZ ;  /* 0x00000002061d7824 */ /* 0x040fe200078e00ff */
        /* <DEDUP_REMOVED lines=19> */
[----:B------:R-:W-:-:S05]  /*19810*/  LOP3.LUT R12, R12, 0x1, RZ, 0xc0, !PT ;  /* 0x000000010c0c7812 */ /* 0x000fca00078ec0ff */
[----:B------:R-:W-:Y:S01]  /*19820*/  IMAD R182, R3, R12, R7 ;  /* 0x0000000c03b67224 */ /* 0x000fe200078e0207 */
[----:B------:R-:W-:Y:S01]  /*19830*/  SHF.L.W.U32.HI R7, R128, 0x10, R132 ;  /* 0x0000001080077819 */ /* 0x000fe20000010e84 */
[----:B------:R-:W-:Y:S01]  /*19840*/  IMAD.SHL.U32 R29, R78, 0x2, RZ ;  /* 0x000000024e1d7824 */ /* 0x000fe200078e00ff */
[----:B------:R-:W-:Y:S02]  /*19850*/  LOP3.LUT R218, R28, R41, RZ, 0x3c, !PT ;  /* 0x000000291cda7212 */ /* 0x000fe400078e3cff */
[----:B------:R-:W-:Y:S02]  /*19860*/  SHF.L.U64.HI R41, R78, 0x1, R127 ;  /* 0x000000014e297819 */ /* 0x000fe4000001027f */
[----:B------:R-:W-:Y:S01]  /*19870*/  IADD3 R12, P1, PT, R7, R78, RZ ;  /* 0x0000004e070c7210 */ /* 0x000fe20007f3e0ff */
[----:B------:R-:W-:Y:S01]  /*19880*/  IMAD.SHL.U32 R78, R92, 0x2, RZ ;  /* 0x000000025c4e7824 */ /* 0x000fe200078e00ff */
[----:B------:R-:W-:Y:S02]  /*19890*/  SHF.L.W.U32.HI R183, R94, 0x10, R135 ;  /* 0x000000105eb77819 */ /* 0x000fe40000010e87 */
[----:B------:R-:W-:-:S02]  /*198a0*/  IADD3 R28, P2, PT, R33, R92, RZ ;  /* 0x0000005c211c7210 */ /* 0x000fc40007f5e0ff */
[----:B------:R-:W-:Y:S02]  /*198b0*/  LOP3.LUT R94, R29, 0xfffffffe, RZ, 0xc0, !PT ;  /* 0xfffffffe1d5e7812 */ /* 0x000fe400078ec0ff */
[----:B------:R-:W-:Y:S01]  /*198c0*/  LOP3.LUT R78, R78, 0xfffffffe, RZ, 0xc0, !PT ;  /* 0xfffffffe4e4e7812 */ /* 0x000fe200078ec0ff */
[----:B------:R-:W-:-:S04]  /*198d0*/  IMAD.X R29, R183, 0x1, R95, P2 ;  /* 0x00000001b71d7824 */ /* 0x000fc800010e065f */
[----:B------:R-:W-:Y:S01]  /*198e0*/  IMAD.WIDE.U32 R28, R33, R78, R28 ;  /* 0x0000004e211c7225 */ /* 0x000fe200078e001c */
[----:B------:R-:W-:Y:S02]  /*198f0*/  LOP3.LUT R78, R238, 0x1, RZ, 0xc0, !PT ;  /* 0x00000001ee4e7812 */ /* 0x000fe400078ec0ff */
[----:B------:R-:W-:Y:S01]  /*19900*/  LOP3.LUT R229, R136, R105, RZ, 0x3c, !PT ;  /* 0x0000006988e57212 */ /* 0x000fe200078e3cff */
[----:B------:R-:W-:Y:S01]  /*19910*/  IMAD.X R13, R52, 0x1, R127, P1 ;  /* 0x00000001340d7824 */ /* 0x000fe200008e067f */
[----:B------:R-:W-:Y:S01]  /*19920*/  LOP3.LUT R105, R236, 0x1, RZ, 0xc0, !PT ;  /* 0x00000001ec697812 */ /* 0x000fe200078ec0ff */
[----:B------:R-:W-:Y:S01]  /*19930*/  IMAD R78, R45, R78, R15 ;  /* 0x0000004e2d4e7224 */ /* 0x000fe200078e020f */
[C---:B------:R-:W-:Y:S01]  /*19940*/  LOP3.LUT R211, R14.reuse, R35, RZ, 0x3c, !PT ;  /* 0x000000230ed37212 */ /* 0x040fe200078e3cff */
[----:B------:R-:W-:Y:S01]  /*19950*/  IMAD.WIDE.U32 R12, R7, R94, R12 ;  /* 0x0000005e070c7225 */ /* 0x000fe200078e000c */
[----:B------:R-:W-:-:S03]  /*19960*/  IADD3 R94, P1, PT, R14, R16, RZ ;  /* 0x000000100e5e7210 */ /* 0x000fc60007f3e0ff */
[C---:B------:R-:W-:Y:S01]  /*19970*/  IMAD.SHL.U32 R15, R14.reuse, 0x2, RZ ;  /* 0x000000020e0f7824 */ /* 0x040fe200078e00ff */
[--C-:B------:R-:W-:Y:S01]  /*19980*/  SHF.L.U64.HI R14, R14, 0x1, R78.reuse ;  /* 0x000000010e0e7819 */ /* 0x100fe2000001024e */
[----:B------:R-:W-:Y:S01]  /*19990*/  IMAD R105, R129, R105, R17 ;  /* 0x0000006981697224 */ /* 0x000fe200078e0211 */
[----:B------:R-:W-:Y:S02]  /*199a0*/  SHF.L.U64.HI R92, R92, 0x1, R95 ;  /* 0x000000015c5c7819 */ /* 0x000fe4000001025f */
        /* <DEDUP_REMOVED lines=12> */
[C---:B------:R-:W-:Y:S02]  /*19a70*/  LOP3.LUT R209, R12.reuse, R118, RZ, 0x3c, !PT ;  /* 0x000000760cd17212 */ /* 0x040fe400078e3cff */
        /* <DEDUP_REMOVED lines=10> */
[----:B------:R-:W-:Y:S02]  /*19b20*/  LOP3.LUT R14, R13, R105, RZ, 0x3c, !PT ;  /* 0x000000690d0e7212 */ /* 0x000fe400078e3cff */
[----:B------:R-:W-:Y:S02]  /*19b30*/  LOP3.LUT R162, R122, R113, RZ, 0x3c, !PT ;  /* 0x000000717aa27212 */ /* 0x000fe400078e3cff */
[----:B------:R-:W-:Y:S01]  /*19b40*/  SHF.L.W.U32.HI R113, R16, 0x8, R14 ;  /* 0x0000000810717819 */ /* 0x000fe20000010e0e */
[----:B------:R0:W-:Y:S01]  /*19b50*/  STL [R1+0xe24], R72 ;  /* 0x000e244801007387 */ /* 0x0001e20000100800 */
[----:B------:R-:W-:Y:S01]  /*19b60*/  IMAD.SHL.U32 R15, R94, 0x2, RZ ;  /* 0x000000025e0f7824 */ /* 0x000fe200078e00ff */
[----:B0-----:R-:W-:Y:S02]  /*19b70*/  SHF.L.W.U32.HI R72, R14, 0x8, R16 ;  /* 0x000000080e487819 */ /* 0x001fe40000010e10 */
        /* <DEDUP_REMOVED lines=8> */
[----:B------:R0:W-:Y:S01]  /*19c00*/  STL [R1+0x408], R52 ;  /* 0x0004083401007387 */ /* 0x0001e20000100800 */
[----:B------:R-:W-:Y:S02]  /*19c10*/  LOP3.LUT R187, R28, R93, RZ, 0x3c, !PT ;  /* 0x0000005d1cbb7212 */ /* 0x000fe400078e3cff */
[----:B------:R-:W-:Y:S02]  /*19c20*/  LOP3.LUT R238, R178, R94, R28, 0x96, !PT ;  /* 0x0000005eb2ee7212 */ /* 0x000fe400078e961c */
[----:B------:R-:W-:Y:S02]  /*19c30*/  IADD3 R28, P1, PT, R15, R116, RZ ;  /* 0x000000740f1c7210 */ /* 0x000fe40007f3e0ff */
[----:B0-----:R-:W-:-:S05]  /*19c40*/  SHF.L.W.U32.HI R52, R27, 0x10, R142 ;  /* 0x000000101b347819 */ /* 0x001fca0000010e8e */
[----:B------:R0:W-:Y:S01]  /*19c50*/  STL [R1+0x4d4], R52 ;  /* 0x0004d43401007387 */ /* 0x0001e20000100800 */
[----:B------:R-:W-:-:S03]  /*19c60*/  IMAD.X R29, R52, 0x1, R117, P1 ;  /* 0x00000001341d7824 */ /* 0x000fc600008e0675 */
[----:B0-----:R-:W3:Y:S01]  /*19c70*/  LDL.LU R52, [R1+0x464] ;  /* 0x0004640001347983 */ /* 0x001ee20000300800 */
[----:B------:R-:W-:Y:S01]  /*19c80*/  LOP3.LUT R123, R248, 0x1, RZ, 0xc0, !PT ;  /* 0x00000001f87b7812 */ /* 0x000fe200078ec0ff */
[----:B------:R-:W-:Y:S01]  /*19c90*/  IMAD.SHL.U32 R16, R116, 0x2, RZ ;  /* 0x0000000274107824 */ /* 0x000fe200078e00ff */
[----:B------:R-:W-:Y:S02]  /*19ca0*/  LOP3.LUT R204, R26, R48, RZ, 0x3c, !PT ;  /* 0x000000301acc7212 */ /* 0x000fe400078e3cff */
[----:B------:R-:W-:Y:S01]  /*19cb0*/  SHF.L.U64.HI R26, R116, 0x1, R117 ;  /* 0x00000001741a7819 */ /* 0x000fe20000010275 */
[----:B------:R-:W-:Y:S01]  /*19cc0*/  IMAD R123, R215, R123, R147 ;  /* 0x0000007bd77b7224 */ /* 0x000fe200078e0293 */
[----:B------:R-:W-:Y:S01]  /*19cd0*/  LOP3.LUT R116, R186, 0x1, RZ, 0xc0, !PT ;  /* 0x00000001ba747812 */ /* 0x000fe200078ec0ff */
[----:B------:R-:W-:Y:S01]  /*19ce0*/  IMAD.SHL.U32 R17, R146, 0x2, RZ ;  /* 0x0000000292117824 */ /* 0x000fe200078e00ff */
[----:B------:R-:W-:Y:S02]  /*19cf0*/  LOP3.LUT R16, R16, 0xfffffffe, RZ, 0xc0, !PT ;  /* 0xfffffffe10107812 */ /* 0x000fe400078ec0ff */
[----:B------:R-:W-:Y:S01]  /*19d00*/  IADD3 R92, P2, PT, R146, R114, RZ ;  /* 0x00000072925c7210 */ /* 0x000fe20007f5e0ff */
[----:B------:R-:W-:Y:S01]  /*19d10*/  IMAD R116, R22, R116, R115 ;  /* 0x0000007416747224 */ /* 0x000fe200078e0273 */
[----:B------:R-:W-:-:S02]  /*19d20*/  LOP3.LUT R48, R146, R227, RZ, 0x3c, !PT ;  /* 0x000000e392307212 */ /* 0x000fc400078e3cff */
[----:B------:R-:W-:Y:S01]  /*19d30*/  SHF.L.W.U32.HI R117, R141, 0x10, R138 ;  /* 0x000000108d757819 */ /* 0x000fe20000010e8a */
[----:B------:R-:W-:Y:S01]  /*19d40*/  IMAD.WIDE.U32 R28, R15, R16, R28 ;  /* 0x000000100f1c7225 */ /* 0x000fe200078e001c */
[----:B------:R-:W-:Y:S02]  /*19d50*/  SHF.L.U64.HI R146, R146, 0x1, R123 ;  /* 0x0000000192927819 */ /* 0x000fe4000001027b */
[----:B------:R-:W-:Y:S01]  /*19d60*/  SHF.L.W.U32.HI R221, R138, 0x10, R141 ;  /* 0x000000108add7819 */ /* 0x000fe20000010e8d */
[----:B------:R-:W-:Y:S01]  /*19d70*/  IMAD.SHL.U32 R35, R96, 0x2, RZ ;  /* 0x0000000260237824 */ /* 0x000fe200078e00ff */
[----:B------:R-:W-:Y:S01]  /*19d80*/  LOP3.LUT R17, R17, 0xfffffffe, RZ, 0xc0, !PT ;  /* 0xfffffffe11117812 */ /* 0x000fe200078ec0ff */
[----:B------:R-:W-:Y:S01]  /*19d90*/  IMAD.X R93, R116, 0x1, R123, P2 ;  /* 0x00000001745d7824 */ /* 0x000fe200010e067b */
[----:B------:R-:W-:Y:S02]  /*19da0*/  IADD3 R16, P1, PT, R117, R96, RZ ;  /* 0x0000006075107210 */ /* 0x000fe40007f3e0ff */
[----:B------:R-:W-:-:S02]  /*19db0*/  SHF.L.U64.HI R27, R96, 0x1, R97 ;  /* 0x00000001601b7819 */ /* 0x000fc40000010261 */
[----:B------:R-:W-:Y:S01]  /*19dc0*/  LOP3.LUT R26, R26, 0x1, RZ, 0xc0, !PT ;  /* 0x000000011a1a7812 */ /* 0x000fe200078ec0ff */
[----:B------:R0:W-:Y:S01]  /*19dd0*/  STL [R1+0xe2c], R110 ;  /* 0x000e2c6e01007387 */ /* 0x0001e20000100800 */
[----:B------:R-:W-:Y:S01]  /*19de0*/  LOP3.LUT R146, R146, 0x1, RZ, 0xc0, !PT ;  /* 0x0000000192927812 */ /* 0x000fe200078ec0ff */
[-C--:B------:R-:W-:Y:S01]  /*19df0*/  IMAD.WIDE.U32 R92, R17, R114.reuse, R92 ;  /* 0x00000072115c7225 */ /* 0x080fe200078e005c */
[----:B------:R-:W-:Y:S01]  /*19e00*/  LOP3.LUT R35, R35, 0xfffffffe, RZ, 0xc0, !PT ;  /* 0xfffffffe23237812 */ /* 0x000fe200078ec0ff */
[----:B------:R-:W5:Y:S02]  /*19e10*/  LDL R227, [R1+0x524] ;  /* 0x0005240001e37983 */ /* 0x000f640000100800 */
[----:B------:R-:W-:Y:S02]  /*19e20*/  IMAD.X R17, R221, 0x1, R97, P1 ;  /* 0x00000001dd117824 */ /* 0x000fe400008e0661 */
[----:B------:R-:W-:Y:S01]  /*19e30*/  IMAD R119, R146, R114, RZ ;  /* 0x0000007292777224 */ /* 0x000fe200078e02ff */
[----:B------:R-:W-:Y:S01]  /*19e40*/  LOP3.LUT R27, R27, 0x1, RZ, 0xc0, !PT ;  /* 0x000000011b1b7812 */ /* 0x000fe200078ec0ff */
[----:B------:R-:W-:-:S04]  /*19e50*/  IMAD.WIDE.U32 R16, R117, R35, R16 ;  /* 0x0000002375107225 */ /* 0x000fc800078e0010 */
        /* <DEDUP_REMOVED lines=17> */
[----:B0-----:R-:W-:Y:S02]  /*19f70*/  LOP3.LUT R110, R182, R124, R122, 0x96, !PT ;  /* 0x0000007cb66e7212 */ /* 0x001fe400078e967a */
[----:B------:R-:W-:Y:S01]  /*19f80*/  SHF.L.W.U32.HI R122, R114, 0x8, R26 ;  /* 0x00000008727a7819 */ /* 0x000fe20000010e1a */
[----:B------:R-:W-:Y:S01]  /*19f90*/  IMAD.SHL.U32 R27, R92, 0x2, RZ ;  /* 0x000000025c1b7824 */ /* 0x000fe200078e00ff */
[----:B------:R-:W-:Y:S02]  /*19fa0*/  SHF.L.W.U32.HI R248, R26, 0x8, R114 ;  /* 0x000000081af87819 */ /* 0x000fe40000010e72 */
[----:B------:R-:W-:Y:S02]  /*19fb0*/  IADD3 R26, P1, PT, R122, R92, RZ ;  /* 0x0000005c7a1a7210 */ /* 0x000fe40007f3e0ff */
[----:B------:R-:W-:-:S03]  /*19fc0*/  LOP3.LUT R29, R27, 0xfffffffe, RZ, 0xc0, !PT ;  /* 0xfffffffe1b1d7812 */ /* 0x000fc600078ec0ff */
[----:B------:R-:W-:Y:S02]  /*19fd0*/  IMAD.X R27, R248, 0x1, R119, P1 ;  /* 0x00000001f81b7824 */ /* 0x000fe400008e0677 */
[----:B------:R-:W-:Y:S01]  /*19fe0*/  IMAD.WIDE.U32 R26, R122, R29, R26 ;  /* 0x0000001d7a1a7225 */ /* 0x000fe200078e001a */
[----:B------:R-:W-:Y:S02]  /*19ff0*/  SHF.L.U64.HI R29, R92, 0x1, R119 ;  /* 0x000000015c1d7819 */ /* 0x000fe40000010277 */
[----:B------:R-:W-:Y:S02]  /*1a000*/  LOP3.LUT R123, R123, R112, RZ, 0x3c, !PT ;  /* 0x000000707b7b7212 */ /* 0x000fe400078e3cff */
[----:B------:R-:W-:Y:S01]  /*1a010*/  LOP3.LUT R29, R29, 0x1, RZ, 0xc0, !PT ;  /* 0x000000011d1d7812 */ /* 0x000fe200078ec0ff */
[----:B------:R-:W4:Y:S01]  /*1a020*/  LDL.LU R112, [R1+0xe54] ;  /* 0x000e540001707983 */ /* 0x000f220000300800 */
[----:B------:R-:W-:Y:S02]  /*1a030*/  IMAD.MOV.U32 R186, RZ, RZ, R168 ;  /* 0x000000ffffba7224 */ /* 0x000fe400078e00a8 */
[----:B------:R-:W-:Y:S01]  /*1a040*/  IMAD.MOV.U32 R168, RZ, RZ, R171 ;  /* 0x000000ffffa87224 */ /* 0x000fe200078e00ab */
[----:B--2---:R-:W-:Y:S01]  /*1a050*/  SHF.L.W.U32.HI R35, R148, 0x10, R226 ;  /* 0x0000001094237819 */ /* 0x004fe20000010ee2 */
[----:B------:R-:W-:Y:S01]  /*1a060*/  IMAD R171, R122, R29, R27 ;  /* 0x0000001d7aab7224 */ /* 0x000fe200078e021b */
[----:B------:R-:W-:-:S02]  /*1a070*/  SHF.L.W.U32.HI R27, R226, 0x10, R148 ;  /* 0x00000010e21b7819 */ /* 0x000fc40000010e94 */
[----:B------:R-:W2:Y:S01]  /*1a080*/  LDL.LU R226, [R1+0x420] ;  /* 0x0004200001e27983 */ /* 0x000ea20000300800 */
[----:B------:R-:W-:Y:S01]  /*1a090*/  IMAD.SHL.U32 R29, R98, 0x2, RZ ;  /* 0x00000002621d7824 */ /* 0x000fe200078e00ff */
[----:B------:R-:W-:Y:S02]  /*1a0a0*/  IADD3 R94, P1, PT, R27, R98, RZ ;  /* 0x000000621b5e7210 */ /* 0x000fe40007f3e0ff */
[----:B------:R-:W-:Y:S02]  /*1a0b0*/  LOP3.LUT R236, R171, R92, R28, 0x96, !PT ;  /* 0x0000005cabec7212 */ /* 0x000fe400078e961c */
[----:B------:R-:W-:Y:S02]  /*1a0c0*/  LOP3.LUT R29, R29, 0xfffffffe, RZ, 0xc0, !PT ;  /* 0xfffffffe1d1d7812 */ /* 0x000fe400078ec0ff */
[----:B------:R-:W-:Y:S01]  /*1a0d0*/  LOP3.LUT R155, R28, R155, RZ, 0x3c, !PT ;  /* 0x0000009b1c9b7212 */ /* 0x000fe200078e3cff */
[----:B------:R0:W-:Y:S01]  /*1a0e0*/  STL [R1+0x4cc], R35 ;  /* 0x0004cc2301007387 */ /* 0x0001e20000100800 */
[----:B------:R-:W-:-:S05]  /*1a0f0*/  IMAD.SHL.U32 R41, R152, 0x2, RZ ;  /* 0x0000000298297824 */ /* 0x000fca00078e00ff */
[----:B------:R-:W-:Y:S01]  /*1a100*/  LOP3.LUT R41, R41, 0xfffffffe, RZ, 0xc0, !PT ;  /* 0xfffffffe29297812 */ /* 0x000fe200078ec0ff */
[----:B------:R-:W-:Y:S01]  /*1a110*/  IMAD.MOV.U32 R148, RZ, RZ, R76 ;  /* 0x000000ffff947224 */ /* 0x000fe200078e004c */
[----:B------:R-:W-:Y:S02]  /*1a120*/  LOP3.LUT R124, R152, R202, RZ, 0x3c, !PT ;  /* 0x000000ca987c7212 */ /* 0x000fe400078e3cff */
[----:B------:R-:W-:Y:S01]  /*1a130*/  SHF.L.W.U32.HI R202, R228, 0x10, R219 ;  /* 0x00000010e4ca7819 */ /* 0x000fe20000010edb */
[--C-:B---3--:R-:W-:Y:S01]  /*1a140*/  IMAD.X R95, R35, 0x1, R52.reuse, P1 ;  /* 0x00000001235f7824 */ /* 0x108fe200008e0634 */
[----:B------:R-:W-:Y:S02]  /*1a150*/  SHF.L.U64.HI R28, R98, 0x1, R52 ;  /* 0x00000001621c7819 */ /* 0x000fe40000010234 */
[----:B------:R-:W-:Y:S01]  /*1a160*/  LOP3.LUT R98, R247, 0x1, RZ, 0xc0, !PT ;  /* 0x00000001f7627812 */ /* 0x000fe200078ec0ff */
[----:B------:R-:W-:Y:S01]  /*1a170*/  IMAD.WIDE.U32 R94, R27, R29, R94 ;  /* 0x0000001d1b5e7225 */ /* 0x000fe200078e005e */
[C---:B------:R-:W-:Y:S01]  /*1a180*/  IADD3 R96, P1, PT, R126.reuse, R144, RZ ;  /* 0x000000907e607210 */ /* 0x040fe20007f3e0ff */
[----:B------:R-:W3:Y:S02]  /*1a190*/  LDL.LU R247, [R1+0x678] ;  /* 0x0006780001f77983 */ /* 0x000ee40000300800 */
[C---:B------:R-:W-:Y:S01]  /*1a1a0*/  IMAD.SHL.U32 R29, R126.reuse, 0x2, RZ ;  /* 0x000000027e1d7824 */ /* 0x040fe200078e00ff */
[----:B------:R-:W-:Y:S01]  /*1a1b0*/  SHF.L.U64.HI R126, R126, 0x1, R61 ;  /* 0x000000017e7e7819 */ /* 0x000fe2000001023d */
[----:B------:R-:W-:-:S03]  /*1a1c0*/  IMAD R98, R50, R98, R145 ;  /* 0x0000006232627224 */ /* 0x000fc600078e0291 */
[----:B------:R-:W-:Y:S01]  /*1a1d0*/  LOP3.LUT R29, R29, 0xfffffffe, RZ, 0xc0, !PT ;  /* 0xfffffffe1d1d7812 */ /* 0x000fe200078ec0ff */
[----:B------:R-:W-:Y:S01]  /*1a1e0*/  IMAD.X R97, R98, 0x1, R61, P1 ;  /* 0x0000000162617824 */ /* 0x000fe200008e063d */
[----:B------:R-:W-:Y:S02]  /*1a1f0*/  LOP3.LUT R126, R126, 0x1, RZ, 0xc0, !PT ;  /* 0x000000017e7e7812 */ /* 0x000fe400078ec0ff */
[----:B------:R-:W-:Y:S01]  /*1a200*/  LOP3.LUT R28, R28, 0x1, RZ, 0xc0, !PT ;  /* 0x000000011c1c7812 */ /* 0x000fe200078ec0ff */
[----:B------:R-:W-:-:S04]  /*1a210*/  IMAD.WIDE.U32 R96, R29, R144, R96 ;  /* 0x000000901d607225 */ /* 0x000fc800078e0060 */
[----:B------:R-:W-:Y:S01]  /*1a220*/  IMAD R125, R126, R144, RZ ;  /* 0x000000907e7d7224 */ /* 0x000fe200078e02ff */
[----:B------:R-:W-:Y:S01]  /*1a230*/  LOP3.LUT R126, R53, 0x1, RZ, 0xc0, !PT ;  /* 0x00000001357e7812 */ /* 0x000fe200078ec0ff */
[----:B------:R-:W-:Y:S02]  /*1a240*/  IMAD R61, R27, R28, R95 ;  /* 0x0000001c1b3d7224 */ /* 0x000fe400078e025f */
[----:B------:R-:W-:Y:S02]  /*1a250*/  IMAD.IADD R125, R97, 0x1, R125 ;  /* 0x00000001617d7824 */ /* 0x000fe400078e027d */
[----:B------:R-:W-:-:S03]  /*1a260*/  IMAD R126, R192, R126, R153 ;  /* 0x0000007ec07e7224 */ /* 0x000fc600078e0299 */
[----:B0-----:R-:W-:Y:S02]  /*1a270*/  LOP3.LUT R35, R125, R61, RZ, 0x3c, !PT ;  /* 0x0000003d7d237212 */ /* 0x001fe400078e3cff */
[----:B------:R-:W-:Y:S02]  /*1a280*/  SHF.L.U64.HI R92, R152, 0x1, R126 ;  /* 0x00000001985c7819 */ /* 0x000fe4000001027e */
[----:B------:R-:W-:Y:S02]  /*1a290*/  IADD3 R28, P1, PT, R35, R152, RZ ;  /* 0x00000098231c7210 */ /* 0x000fe40007f3e0ff */
[----:B------:R-:W-:Y:S02]  /*1a2a0*/  LOP3.LUT R29, R96, R94, RZ, 0x3c, !PT ;  /* 0x0000005e601d7212 */ /* 0x000fe400078e3cff */
[----:B------:R-:W-:-:S03]  /*1a2b0*/  LOP3.LUT R92, R92, 0x1, RZ, 0xc0, !PT ;  /* 0x000000015c5c7812 */ /* 0x000fc600078ec0ff */
[----:B------:R-:W-:Y:S02]  /*1a2c0*/  IMAD.X R29, R29, 0x1, R126, P1 ;  /* 0x000000011d1d7824 */ /* 0x000fe400008e067e */
[-C--:B------:R-:W-:Y:S02]  /*1a2d0*/  IMAD R92, R92, R35.reuse, RZ ;  /* 0x000000235c5c7224 */ /* 0x080fe400078e02ff */
[----:B------:R-:W-:-:S04]  /*1a2e0*/  IMAD.WIDE.U32 R28, R41, R35, R28 ;  /* 0x00000023291c7225 */ /* 0x000fc800078e001c */
[----:B------:R-:W-:Y:S02]  /*1a2f0*/  IMAD.MOV.U32 R53, RZ, RZ, R186 ;  /* 0x000000ffff357224 */ /* 0x000fe400078e00ba */
[----:B------:R-:W-:Y:S01]  /*1a300*/  IMAD.IADD R186, R29, 0x1, R92 ;  /* 0x000000011dba7824 */ /* 0x000fe200078e025c */
[----:B------:R-:W-:Y:S02]  /*1a310*/  LOP3.LUT R29, R144, R194, RZ, 0x3c, !PT ;  /* 0x000000c2901d7212 */ /* 0x000fe400078e3cff */
[----:B------:R-:W-:Y:S02]  /*1a320*/  LOP3.LUT R144, R28, R144, RZ, 0x3c, !PT ;  /* 0x000000901c907212 */ /* 0x000fe400078e3cff */
        /* <DEDUP_REMOVED lines=11> */
[----:B------:R-:W-:Y:S02]  /*1a3e0*/  SHF.L.W.U32.HI R93, R219, 0x10, R228 ;  /* 0x00000010db5d7819 */ /* 0x000fe40000010ee4 */
[----:B------:R-:W5:Y:S01]  /*1a3f0*/  LDL.LU R228, [R1+0xe4c] ;  /* 0x000e4c0001e47983 */ /* 0x000f620000300800 */
[----:B------:R-:W-:Y:S01]  /*1a400*/  IMAD.MOV.U32 R52, RZ, RZ, R242 ;  /* 0x000000ffff347224 */ /* 0x000fe200078e00f2 */
[----:B------:R-:W-:Y:S02]  /*1a410*/  LOP3.LUT R242, R194, R96, R94, 0x96, !PT ;  /* 0x00000060c2f27212 */ /* 0x000fe400078e965e */
[----:B------:R-:W-:Y:S01]  /*1a420*/  LOP3.LUT R128, R94, R163, RZ, 0x3c, !PT ;  /* 0x000000a35e807212 */ /* 0x000fe200078e3cff */
[----:B------:R-:W3:Y:S01]  /*1a430*/  LDL.LU R219, [R1+0xe50] ;  /* 0x000e500001db7983 */ /* 0x000ee20000300800 */
[----:B----4-:R-:W-:Y:S01]  /*1a440*/  IMAD.SHL.U32 R41, R112, 0x2, RZ ;  /* 0x0000000270297824 */ /* 0x010fe200078e00ff */
[----:B------:R-:W-:-:S04]  /*1a450*/  IADD3 R94, P1, PT, R93, R112, RZ ;  /* 0x000000705d5e7210 */ /* 0x000fc80007f3e0ff */
[----:B------:R-:W-:Y:S01]  /*1a460*/  LOP3.LUT R41, R41, 0xfffffffe, RZ, 0xc0, !PT ;  /* 0xfffffffe29297812 */ /* 0x000fe200078ec0ff */
[----:B--2---:R-:W-:-:S04]  /*1a470*/  IMAD.X R95, R202, 0x1, R226, P1 ;  /* 0x00000001ca5f7824 */ /* 0x004fc800008e06e2 */
[----:B------:R-:W-:Y:S01]  /*1a480*/  IMAD.WIDE.U32 R94, R93, R41, R94 ;  /* 0x000000295d5e7225 */ /* 0x000fe200078e005e */
[----:B------:R-:W-:Y:S02]  /*1a490*/  LOP3.LUT R41, R233, 0x1, RZ, 0xc0, !PT ;  /* 0x00000001e9297812 */ /* 0x000fe400078ec0ff */
[----:B------:R-:W2:Y:S01]  /*1a4a0*/  LDL.LU R233, [R1+0xe48] ;  /* 0x000e480001e97983 */ /* 0x000ea20000300800 */
[----:B------:R-:W-:Y:S02]  /*1a4b0*/  IADD3 R134, P0, PT, R32, R134, RZ ;  /* 0x0000008620867210 */ /* 0x000fe40007f1e0ff */
[----:B------:R-:W-:Y:S01]  /*1a4c0*/  LOP3.LUT R96, R249, 0xfffffffe, RZ, 0xc0, !PT ;  /* 0xfffffffef9607812 */ /* 0x000fe200078ec0ff */
[----:B------:R-:W-:Y:S01]  /*1a4d0*/  IMAD R131, R173, R41, R131 ;  /* 0x00000029ad837224 */ /* 0x000fe200078e0283 */
[----:B------:R-:W-:Y:S01]  /*1a4e0*/  LOP3.LUT R97, R251, 0x1, RZ, 0xc0, !PT ;  /* 0x00000001fb617812 */ /* 0x000fe200078ec0ff */
[----:B------:R-:W-:Y:S01]  /*1a4f0*/  IMAD.X R135, R196, 0x1, R232, P0 ;  /* 0x00000001c4877824 */ /* 0x000fe200000e06e8 */
[----:B------:R-:W-:Y:S01]  /*1a500*/  SHF.L.U64.HI R35, R112, 0x1, R226 ;  /* 0x0000000170237819 */ /* 0x000fe200000102e2 */
[C---:B------:R-:W-:Y:S01]  /*1a510*/  IMAD.SHL.U32 R41, R130.reuse, 0x2, RZ ;  /* 0x0000000282297824 */ /* 0x040fe200078e00ff */
[----:B------:R-:W-:Y:S01]  /*1a520*/  SHF.L.U64.HI R114, R130, 0x1, R131 ;  /* 0x0000000182727819 */ /* 0x000fe20000010283 */
[----:B------:R-:W-:Y:S01]  /*1a530*/  IMAD.WIDE.U32 R134, R32, R96, R134 ;  /* 0x0000006020867225 */ /* 0x000fe200078e0086 */
[----:B------:R-:W-:Y:S01]  /*1a540*/  LOP3.LUT R137, R148, 0x1, RZ, 0xc0, !PT ;  /* 0x0000000194897812 */ /* 0x000fe200078ec0ff */
[----:B------:R-:W4:Y:S01]  /*1a550*/  LDL.LU R226, [R1+0x47c] ;  /* 0x00047c0001e27983 */ /* 0x000f220000300800 */
[----:B------:R-:W-:-:S02]  /*1a560*/  IADD3 R96, P0, PT, R130, R134, RZ ;  /* 0x0000008682607210 */ /* 0x000fc40007f1e0ff */
[----:B------:R-:W-:Y:S02]  /*1a570*/  LOP3.LUT R136, R10, R200, RZ, 0x3c, !PT ;  /* 0x000000c80a887212 */ /* 0x000fe400078e3cff */
[----:B------:R-:W-:Y:S01]  /*1a580*/  LOP3.LUT R99, R86, R91, R99, 0x96, !PT ;  /* 0x0000005b56637212 */ /* 0x000fe200078e9663 */
[----:B------:R-:W-:Y:S01]  /*1a590*/  IMAD.SHL.U32 R147, R4, 0x2, RZ ;  /* 0x0000000204937824 */ /* 0x000fe200078e00ff */
[----:B------:R-:W-:Y:S01]  /*1a5a0*/  LOP3.LUT R41, R41, 0xfffffffe, RZ, 0xc0, !PT ;  /* 0xfffffffe29297812 */ /* 0x000fe200078ec0ff */
[----:B------:R-:W4:Y:S01]  /*1a5b0*/  LDL.LU R251, [R1+0x740] ;  /* 0x0007400001fb7983 */ /* 0x000f220000300800 */
[----:B------:R-:W-:Y:S02]  /*1a5c0*/  LOP3.LUT R114, R114, 0x1, RZ, 0xc0, !PT ;  /* 0x0000000172727812 */ /* 0x000fe400078ec0ff */
[----:B------:R-:W-:Y:S01]  /*1a5d0*/  LOP3.LUT R35, R35, 0x1, RZ, 0xc0, !PT ;  /* 0x0000000123237812 */ /* 0x000fe200078ec0ff */
[----:B------:R-:W4:Y:S02]  /*1a5e0*/  LDL.LU R249, [R1+0x694] ;  /* 0x0006940001f97983 */ /* 0x000f240000300800 */
[----:B------:R-:W-:-:S02]  /*1a5f0*/  IMAD R114, R114, R134, RZ ;  /* 0x0000008672727224 */ /* 0x000fc400078e02ff */
[----:B------:R-:W-:Y:S01]  /*1a600*/  IMAD R137, R143, R137, R11 ;  /* 0x000000898f897224 */ /* 0x000fe200078e020b */
[----:B------:R-:W-:Y:S01]  /*1a610*/  LOP3.LUT R153, R46, R40, R37, 0x96, !PT ;  /* 0x000000282e997212 */ /* 0x000fe200078e9625 */
[----:B------:R-:W-:-:S03]  /*1a620*/  IMAD.SHL.U32 R40, R10, 0x2, RZ ;  /* 0x000000020a287824 */ /* 0x000fc600078e00ff */
[----:B------:R-:W-:Y:S02]  /*1a630*/  SHF.L.U64.HI R37, R10, 0x1, R137 ;  /* 0x000000010a257819 */ /* 0x000fe40000010289 */
[----:B------:R-:W-:Y:S02]  /*1a640*/  LOP3.LUT R40, R40, 0xfffffffe, RZ, 0xc0, !PT ;  /* 0xfffffffe28287812 */ /* 0x000fe400078ec0ff */
[----:B------:R-:W-:Y:S01]  /*1a650*/  LOP3.LUT R37, R37, 0x1, RZ, 0xc0, !PT ;  /* 0x0000000125257812 */ /* 0x000fe200078ec0ff */
[----:B------:R-:W-:Y:S02]  /*1a660*/  IMAD.MOV.U32 R148, RZ, RZ, R52 ;  /* 0x000000ffff947224 */ /* 0x000fe400078e0034 */
[----:B------:R-:W-:Y:S02]  /*1a670*/  IMAD.MOV.U32 R52, RZ, RZ, R53 ;  /* 0x000000ffff347224 */ /* 0x000fe400078e0035 */
[----:B------:R-:W-:Y:S01]  /*1a680*/  IMAD.MOV.U32 R53, RZ, RZ, R168 ;  /* 0x000000ffff357224 */ /* 0x000fe200078e00a8 */
[----:B------:R-:W-:-:S02]  /*1a690*/  LOP3.LUT R168, R134, R190, RZ, 0x3c, !PT ;  /* 0x000000be86a87212 */ /* 0x000fc400078e3cff */
[----:B------:R-:W-:Y:S02]  /*1a6a0*/  SHF.L.W.U32.HI R138, R235, 0x10, R252 ;  /* 0x00000010eb8a7819 */ /* 0x000fe40000010efc */
[----:B------:R-:W-:Y:S02]  /*1a6b0*/  LOP3.LUT R163, R94, R231, RZ, 0x3c, !PT ;  /* 0x000000e75ea37212 */ /* 0x000fe400078e3cff */
[----:B------:R-:W-:Y:S02]  /*1a6c0*/  SHF.L.W.U32.HI R252, R252, 0x10, R235 ;  /* 0x00000010fcfc7819 */ /* 0x000fe40000010eeb */
[----:B------:R-:W-:Y:S01]  /*1a6d0*/  SHF.L.W.U32.HI R141, R197, 0x10, R203 ;  /* 0x00000010c58d7819 */ /* 0x000fe20000010ecb */
[----:B------:R-:W4:Y:S01]  /*1a6e0*/  LDL.LU R235, [R1+0x5cc] ;  /* 0x0005cc0001eb7983 */ /* 0x000f220000300800 */
[----:B------:R-:W-:-:S05]  /*1a6f0*/  SHF.L.W.U32.HI R115, R203, 0x10, R197 ;  /* 0x00000010cb737819 */ /* 0x000fca0000010ec5 */
[----:B------:R0:W-:Y:S01]  /*1a700*/  STL [R1+0x418], R115 ;  /* 0x0004187301007387 */ /* 0x0001e20000100800 */
[----:B------:R-:W-:Y:S02]  /*1a710*/  LOP3.LUT R145, R148, 0x1, RZ, 0xc0, !PT ;  /* 0x0000000194917812 */ /* 0x000fe400078ec0ff */
[----:B------:R-:W-:-:S03]  /*1a720*/  SHF.L.W.U32.HI R146, R154, 0x10, R174 ;  /* 0x000000109a927819 */ /* 0x000fc60000010eae */
[----:B------:R-:W-:Y:S02]  /*1a730*/  IMAD R145, R185, R145, R69 ;  /* 0x00000091b9917224 */ /* 0x000fe400078e0245 */
[----:B------:R-:W-:Y:S01]  /*1a740*/  IMAD.SHL.U32 R69, R68, 0x2, RZ ;  /* 0x0000000244457824 */ /* 0x000fe200078e00ff */
[----:B------:R-:W-:Y:S02]  /*1a750*/  LOP3.LUT R147, R147, 0xfffffffe, RZ, 0xc0, !PT ;  /* 0xfffffffe93937812 */ /* 0x000fe400078ec0ff */
[----:B-----5:R-:W-:Y:S01]  /*1a760*/  LOP3.LUT R112, R130, R228, RZ, 0x3c, !PT ;  /* 0x000000e482707212 */ /* 0x020fe200078e3cff */
[----:B------:R-:W-:-:S04]  /*1a770*/  IMAD R130, R32, R97, R135 ;  /* 0x0000006120827224 */ /* 0x000fc800078e0287 */
[----:B------:R-:W-:Y:S02]  /*1a780*/  IMAD.X R97, R130, 0x1, R131, P0 ;  /* 0x0000000182617824 */ /* 0x000fe400000e0683 */
[----:B------:R-:W-:-:S04]  /*1a790*/  IMAD.WIDE.U32 R96, R41, R134, R96 ;  /* 0x0000008629607225 */ /* 0x000fc800078e0060 */
[----:B------:R-:W-:Y:S02]  /*1a7a0*/  IMAD R135, R93, R35, R95 ;  /* 0x000000235d877224 */ /* 0x000fe400078e025f */
[----:B------:R-:W-:Y:S01]  /*1a7b0*/  IMAD.IADD R132, R97, 0x1, R114 ;  /* 0x0000000161847824 */ /* 0x000fe200078e0272 */
[----:B------:R-:W-:-:S04]  /*1a7c0*/  LOP3.LUT R11, R96, R94, RZ, 0x3c, !PT ;  /* 0x0000005e600b7212 */ /* 0x000fc800078e3cff */
[----:B------:R-:W-:-:S04]  /*1a7d0*/  LOP3.LUT R35, R132, R135, RZ, 0x3c, !PT ;  /* 0x0000008784237212 */ /* 0x000fc800078e3cff */
[----:B------:R-:W-:Y:S01]  /*1a7e0*/  IADD3 R10, P0, PT, R35, R10, RZ ;  /* 0x0000000a230a7210 */ /* 0x000fe20007f1e0ff */
[----:B------:R-:W-:-:S04]  /*1a7f0*/  IMAD R37, R37, R35, RZ ;  /* 0x0000002325257224 */ /* 0x000fc800078e02ff */
[----:B------:R-:W-:Y:S02]  /*1a800*/  IMAD.X R11, R11, 0x1, R137, P0 ;  /* 0x000000010b0b7824 */ /* 0x000fe400000e0689 */
[----:B------:R-:W-:-:S04]  /*1a810*/  IMAD.WIDE.U32 R10, R40, R35, R10 ;  /* 0x00000023280a7225 */ /* 0x000fc800078e000a */
        /* <DEDUP_REMOVED lines=12> */
[----:B------:R-:W-:Y:S02]  /*1a8e0*/  IMAD R41, R134, R35, R41 ;  /* 0x0000002386297224 */ /* 0x000fe400078e0229 */
[----:B------:R-:W-:-:S03]  /*1a8f0*/  IMAD.SHL.U32 R35, R164, 0x2, RZ ;  /* 0x00000002a4237824 */ /* 0x000fc600078e00ff */
[----:B------:R-:W-:Y:S02]  /*1a900*/  LOP3.LUT R232, R41, R96, R94, 0x96, !PT ;  /* 0x0000006029e87212 */ /* 0x000fe400078e965e */
[----:B------:R-:W-:Y:S02]  /*1a910*/  IADD3 R94, P0, PT, R138, R164, RZ ;  /* 0x000000a48a5e7210 */ /* 0x000fe40007f1e0ff */
[----:B------:R-:W-:-:S03]  /*1a920*/  LOP3.LUT R35, R35, 0xfffffffe, RZ, 0xc0, !PT ;  /* 0xfffffffe23237812 */ /* 0x000fc600078ec0ff */
[----:B------:R-:W-:Y:S01]  /*1a930*/  IMAD.X R95, R252, 0x1, R206, P0 ;  /* 0x00000001fc5f7824 */ /* 0x000fe200000e06ce */
[C---:B------:R-:W-:Y:S01]  /*1a940*/  IADD3 R96, P1, PT, R158.reuse, R104, RZ ;  /* 0x000000689e607210 */ /* 0x040fe20007f3e0ff */
[----:B------:R-:W-:Y:S02]  /*1a950*/  IMAD.SHL.U32 R37, R158, 0x2, RZ ;  /* 0x000000029e257824 */ /* 0x000fe400078e00ff */
[----:B------:R-:W-:Y:S01]  /*1a960*/  IMAD.WIDE.U32 R94, R138, R35, R94 ;  /* 0x000000238a5e7225 */ /* 0x000fe200078e005e */
[----:B------:R-:W-:-:S03]  /*1a970*/  SHF.L.U64.HI R35, R36, 0x1, R34 ;  /* 0x0000000124237819 */ /* 0x000fc60000010222 */
[----:B------:R-:W-:Y:S01]  /*1a980*/  IMAD.SHL.U32 R114, R36, 0x2, RZ ;  /* 0x0000000224727824 */ /* 0x000fe200078e00ff */
[----:B------:R-:W-:Y:S01]  /*1a990*/  IADD3 R36, P0, PT, R141, R36, RZ ;  /* 0x000000248d247210 */ /* 0x000fe20007f1e0ff */
[--C-:B------:R-:W-:Y:S01]  /*1a9a0*/  IMAD.X R97, R169, 0x1, R31.reuse, P1 ;  /* 0x00000001a9617824 */ /* 0x100fe200008e061f */
[----:B------:R-:W-:Y:S02]  /*1a9b0*/  SHF.L.U64.HI R158, R158, 0x1, R31 ;  /* 0x000000019e9e7819 */ /* 0x000fe4000001021f */
[----:B------:R-:W-:Y:S01]  /*1a9c0*/  LOP3.LUT R31, R37, 0xfffffffe, RZ, 0xc0, !PT ;  /* 0xfffffffe251f7812 */ /* 0x000fe200078ec0ff */
[----:B------:R-:W-:Y:S01]  /*1a9d0*/  IMAD.X R37, R115, 0x1, R34, P0 ;  /* 0x0000000173257824 */ /* 0x000fe200000e0622 */
[----:B------:R-:W-:Y:S02]  /*1a9e0*/  LOP3.LUT R114, R114, 0xfffffffe, RZ, 0xc0, !PT ;  /* 0xfffffffe72727812 */ /* 0x000fe400078ec0ff */
[----:B------:R-:W-:Y:S01]  /*1a9f0*/  LOP3.LUT R158, R158, 0x1, RZ, 0xc0, !PT ;  /* 0x000000019e9e7812 */ /* 0x000fe200078ec0ff */
[----:B------:R-:W-:Y:S01]  /*1aa00*/  IMAD.WIDE.U32 R96, R31, R104, R96 ;  /* 0x000000681f607225 */ /* 0x000fe200078e0060 */
[----:B------:R-:W-:-:S02]  /*1aa10*/  LOP3.LUT R31, R35, 0x1, RZ, 0xc0, !PT ;  /* 0x00000001231f7812 */ /* 0x000fc400078ec0ff */
[----:B------:R-:W-:Y:S01]  /*1aa20*/  SHF.L.U64.HI R164, R164, 0x1, R206 ;  /* 0x00000001a4a47819 */ /* 0x000fe200000102ce */
[----:B0-----:R-:W-:-:S04]  /*1aa30*/  IMAD.WIDE.U32 R114, R141, R114, R36 ;  /* 0x000000728d727225 */ /* 0x001fc800078e0024 */
[----:B------:R-:W-:Y:S02]  /*1aa40*/  IMAD.SHL.U32 R91, R94, 0x2, RZ ;  /* 0x000000025e5b7824 */ /* 0x000fe400078e00ff */
[----:B------:R-:W-:Y:S01]  /*1aa50*/  IMAD R158, R158, R104, RZ ;  /* 0x000000689e9e7224 */ /* 0x000fe200078e02ff */
[----:B------:R-:W-:Y:S01]  /*1aa60*/  LOP3.LUT R142, R164, 0x1, RZ, 0xc0, !PT ;  /* 0x00000001a48e7812 */ /* 0x000fe200078ec0ff */
[----:B------:R-:W-:Y:S01]  /*1aa70*/  IMAD R31, R141, R31, R115 ;  /* 0x0000001f8d1f7224 */ /* 0x000fe200078e0273 */
[----:B------:R-:W-:Y:S01]  /*1aa80*/  LOP3.LUT R107, R94, R107, RZ, 0x3c, !PT ;  /* 0x0000006b5e6b7212 */ /* 0x000fe200078e3cff */
[----:B------:R-:W-:Y:S01]  /*1aa90*/  IMAD.IADD R115, R97, 0x1, R158 ;  /* 0x0000000161737824 */ /* 0x000fe200078e029e */
[----:B--2---:R-:W-:Y:S01]  /*1aaa0*/  LOP3.LUT R144, R68, R233, RZ, 0x3c, !PT ;  /* 0x000000e944907212 */ /* 0x004fe200078e3cff */
[----:B------:R-:W-:Y:S01]  /*1aab0*/  IMAD R142, R138, R142, R95 ;  /* 0x0000008e8a8e7224 */ /* 0x000fe200078e025f */
[----:B------:R-:W-:Y:S01]  /*1aac0*/  LOP3.LUT R195, R120, R195, R237, 0x96, !PT ;  /* 0x000000c378c37212 */ /* 0x000fe200078e96ed */
[----:B------:R-:W2:Y:S01]  /*1aad0*/  LDL.LU R206, [R1+0x64c] ;  /* 0x00064c0001ce7983 */ /* 0x000ea20000300800 */
[----:B------:R-:W-:-:S02]  /*1aae0*/  LOP3.LUT R36, R115, R31, RZ, 0x3c, !PT ;  /* 0x0000001f73247212 */ /* 0x000fc400078e3cff */
[--C-:B------:R-:W-:Y:S02]  /*1aaf0*/  SHF.L.U64.HI R37, R94, 0x1, R142.reuse ;  /* 0x000000015e257819 */ /* 0x100fe4000001028e */
[----:B------:R-:W-:Y:S02]  /*1ab00*/  IADD3 R34, P0, PT, R36, R94, RZ ;  /* 0x0000005e24227210 */ /* 0x000fe40007f1e0ff */
[----:B------:R-:W-:Y:S02]  /*1ab10*/  LOP3.LUT R35, R96, R114, RZ, 0x3c, !PT ;  /* 0x0000007260237212 */ /* 0x000fe400078e3cff */
[----:B------:R-:W-:Y:S02]  /*1ab20*/  LOP3.LUT R91, R91, 0xfffffffe, RZ, 0xc0, !PT ;  /* 0xfffffffe5b5b7812 */ /* 0x000fe400078ec0ff */
        /* <DEDUP_REMOVED lines=17> */
[----:B------:R-:W-:-:S04]  /*1ac40*/  LOP3.LUT R38, R114, R38, RZ, 0x3c, !PT ;  /* 0x0000002672267212 */ /* 0x000fc800078e3cff */
[----:B------:R-:W-:Y:S02]  /*1ac50*/  LOP3.LUT R190, R37, R96, R114, 0x96, !PT ;  /* 0x0000006025be7212 */ /* 0x000fe400078e9672 */
[----:B------:R-:W-:Y:S01]  /*1ac60*/  SHF.L.W.U32.HI R114, R181, 0x10, R179 ;  /* 0x00000010b5727819 */ /* 0x000fe20000010eb3 */
[----:B------:R-:W-:Y:S01]  /*1ac70*/  IMAD.SHL.U32 R96, R74, 0x2, RZ ;  /* 0x000000024a607824 */ /* 0x000fe200078e00ff */
[----:B------:R-:W-:Y:S02]  /*1ac80*/  SHF.L.W.U32.HI R179, R179, 0x10, R181 ;  /* 0x00000010b3b37819 */ /* 0x000fe40000010eb5 */
[----:B------:R-:W-:Y:S02]  /*1ac90*/  IADD3 R94, P0, PT, R114, R74, RZ ;  /* 0x0000004a725e7210 */ /* 0x000fe40007f1e0ff */
[----:B------:R-:W-:Y:S02]  /*1aca0*/  LOP3.LUT R96, R96, 0xfffffffe, RZ, 0xc0, !PT ;  /* 0xfffffffe60607812 */ /* 0x000fe400078ec0ff */
[--C-:B------:R-:W-:Y:S01]  /*1acb0*/  SHF.L.U64.HI R91, R74, 0x1, R58.reuse ;  /* 0x000000014a5b7819 */ /* 0x100fe2000001023a */
[----:B------:R-:W-:Y:S01]  /*1acc0*/  IMAD.X R95, R179, 0x1, R58, P0 ;  /* 0x00000001b35f7824 */ /* 0x000fe200000e063a */
[----:B------:R-:W-:-:S02]  /*1acd0*/  LOP3.LUT R58, R52, 0x1, RZ, 0xc0, !PT ;  /* 0x00000001343a7812 */ /* 0x000fc400078ec0ff */
[----:B------:R-:W-:Y:S01]  /*1ace0*/  SHF.L.U64.HI R74, R68, 0x1, R145 ;  /* 0x00000001444a7819 */ /* 0x000fe20000010291 */
[----:B------:R-:W-:Y:S01]  /*1acf0*/  IMAD.WIDE.U32 R94, R114, R96, R94 ;  /* 0x00000060725e7225 */ /* 0x000fe200078e005e */
[----:B------:R-:W-:Y:S01]  /*1ad00*/  SHF.L.W.U32.HI R169, R174, 0x10, R154 ;  /* 0x00000010aea97819 */ /* 0x000fe20000010e9a */
[----:B------:R-:W5:Y:S01]  /*1ad10*/  LDL.LU R52, [R1+0x474] ;  /* 0x0004740001347983 */ /* 0x000f620000300800 */
[----:B------:R-:W-:Y:S01]  /*1ad20*/  IADD3 R68, P1, PT, R68, R8, RZ ;  /* 0x0000000844447210 */ /* 0x000fe20007f3e0ff */
[----:B------:R-:W-:Y:S01]  /*1ad30*/  IMAD R58, R139, R58, R9 ;  /* 0x0000003a8b3a7224 */ /* 0x000fe200078e0209 */
[----:B------:R-:W-:Y:S02]  /*1ad40*/  IADD3 R96, P0, PT, R146, R4, RZ ;  /* 0x0000000492607210 */ /* 0x000fe40007f1e0ff */
[----:B------:R-:W-:Y:S02]  /*1ad50*/  SHF.L.U64.HI R9, R4, 0x1, R5 ;  /* 0x0000000104097819 */ /* 0x000fe40000010205 */
[----:B------:R-:W-:Y:S01]  /*1ad60*/  LOP3.LUT R4, R69, 0xfffffffe, RZ, 0xc0, !PT ;  /* 0xfffffffe45047812 */ /* 0x000fe200078ec0ff */
[----:B------:R-:W-:Y:S01]  /*1ad70*/  IMAD.X R69, R58, 0x1, R145, P1 ;  /* 0x000000013a457824 */ /* 0x000fe200008e0691 */
[----:B------:R-:W-:Y:S01]  /*1ad80*/  LOP3.LUT R74, R74, 0x1, RZ, 0xc0, !PT ;  /* 0x000000014a4a7812 */ /* 0x000fe200078ec0ff */
[----:B------:R-:W-:Y:S01]  /*1ad90*/  IMAD.X R97, R169, 0x1, R5, P0 ;  /* 0x00000001a9617824 */ /* 0x000fe200000e0605 */
[----:B------:R-:W-:Y:S01]  /*1ada0*/  LOP3.LUT R9, R9, 0x1, RZ, 0xc0, !PT ;  /* 0x0000000109097812 */ /* 0x000fe200078ec0ff */
[----:B------:R-:W-:Y:S01]  /*1adb0*/  IMAD.WIDE.U32 R68, R4, R8, R68 ;  /* 0x0000000804447225 */ /* 0x000fe200078e0044 */
[----:B------:R-:W-:-:S03]  /*1adc0*/  LOP3.LUT R91, R91, 0x1, RZ, 0xc0, !PT ;  /* 0x000000015b5b7812 */ /* 0x000fc600078ec0ff */
[----:B------:R-:W-:-:S04]  /*1add0*/  IMAD.WIDE.U32 R96, R146, R147, R96 ;  /* 0x0000009392607225 */ /* 0x000fc800078e0060 */
        /* <DEDUP_REMOVED lines=15> */
[----:B---3--:R-:W-:Y:S02]  /*1aed0*/  LOP3.LUT R5, R8, R219, RZ, 0x3c, !PT ;  /* 0x000000db08057212 */ /* 0x008fe400078e3cff */
[----:B------:R-:W-:Y:S02]  /*1aee0*/  LOP3.LUT R8, R4, R8, RZ, 0x3c, !PT ;  /* 0x0000000804087212 */ /* 0x000fe400078e3cff */
        /* <DEDUP_REMOVED lines=11> */
[----:B------:R-:W-:Y:S02]  /*1afa0*/  LOP3.LUT R154, R96, R62, RZ, 0x3c, !PT ;  /* 0x0000003e609a7212 */ /* 0x000fe400078e3cff */
[----:B------:R-:W-:Y:S02]  /*1afb0*/  SHF.L.W.U32.HI R62, R213, 0x10, R153 ;  /* 0x00000010d53e7819 */ /* 0x000fe40000010e99 */
[----:B------:R-:W-:Y:S02]  /*1afc0*/  LOP3.LUT R164, R9, R68, R96, 0x96, !PT ;  /* 0x0000004409a47212 */ /* 0x000fe400078e9660 */
[----:B------:R-:W-:Y:S02]  /*1afd0*/  SHF.L.W.U32.HI R158, R153, 0x10, R213 ;  /* 0x00000010999e7819 */ /* 0x000fe40000010ed5 */
[----:B------:R-:W-:Y:S02]  /*1afe0*/  SHF.L.W.U32.HI R96, R195, 0x10, R201 ;  /* 0x00000010c3607819 */ /* 0x000fe40000010ec9 */
[----:B------:R-:W-:-:S02]  /*1aff0*/  SHF.L.W.U32.HI R153, R201, 0x10, R195 ;  /* 0x00000010c9997819 */ /* 0x000fc40000010ec3 */
[----:B------:R-:W5:Y:S01]  /*1b000*/  LDL.LU R201, [R1+0xe44] ;  /* 0x000e440001c97983 */ /* 0x000f620000300800 */
[----:B------:R-:W-:Y:S01]  /*1b010*/  IMAD.SHL.U32 R91, R90, 0x2, RZ ;  /* 0x000000025a5b7824 */ /* 0x000fe200078e00ff */
[----:B------:R-:W-:Y:S02]  /*1b020*/  IADD3 R68, P0, PT, R96, R90, RZ ;  /* 0x0000005a60447210 */ /* 0x000fe40007f1e0ff */
[--C-:B------:R-:W-:Y:S02]  /*1b030*/  SHF.L.U64.HI R74, R90, 0x1, R239.reuse ;  /* 0x000000015a4a7819 */ /* 0x100fe400000102ef */
[----:B------:R-:W-:Y:S01]  /*1b040*/  LOP3.LUT R91, R91, 0xfffffffe, RZ, 0xc0, !PT ;  /* 0xfffffffe5b5b7812 */ /* 0x000fe200078ec0ff */
[----:B------:R-:W-:Y:S01]  /*1b050*/  IMAD.X R69, R153, 0x1, R239, P0 ;  /* 0x0000000199457824 */ /* 0x000fe200000e06ef */
[----:B------:R-:W-:Y:S02]  /*1b060*/  LOP3.LUT R74, R74, 0x1, RZ, 0xc0, !PT ;  /* 0x000000014a4a7812 */ /* 0x000fe400078ec0ff */
[----:B------:R-:W-:Y:S01]  /*1b070*/  LOP3.LUT R73, R94, R73, RZ, 0x3c, !PT ;  /* 0x000000495e497212 */ /* 0x000fe200078e3cff */
[----:B------:R-:W-:Y:S01]  /*1b080*/  IMAD.WIDE.U32 R68, R96, R91, R68 ;  /* 0x0000005b60447225 */ /* 0x000fe200078e0044 */
[----:B------:R-:W-:-:S03]  /*1b090*/  IADD3 R90, P0, PT, R158, R18, RZ ;  /* 0x000000129e5a7210 */ /* 0x000fc60007f1e0ff */
[----:B------:R-:W-:Y:S02]  /*1b0a0*/  IMAD.SHL.U32 R94, R18, 0x2, RZ ;  /* 0x00000002125e7824 */ /* 0x000fe400078e00ff */
[----:B------:R-:W-:Y:S01]  /*1b0b0*/  IMAD R69, R96, R74, R69 ;  /* 0x0000004a60457224 */ /* 0x000fe200078e0245 */
[--C-:B------:R-:W-:Y:S01]  /*1b0c0*/  SHF.L.U64.HI R18, R18, 0x1, R19.reuse ;  /* 0x0000000112127819 */ /* 0x100fe20000010213 */
[----:B------:R-:W-:Y:S01]  /*1b0d0*/  IMAD.X R91, R62, 0x1, R19, P0 ;  /* 0x000000013e5b7824 */ /* 0x000fe200000e0613 */
[----:B------:R-:W-:Y:S02]  /*1b0e0*/  LOP3.LUT R94, R94, 0xfffffffe, RZ, 0xc0, !PT ;  /* 0xfffffffe5e5e7812 */ /* 0x000fe400078ec0ff */
[----:B------:R-:W-:Y:S02]  /*1b0f0*/  LOP3.LUT R95, R68, R199, RZ, 0x3c, !PT ;  /* 0x000000c7445f7212 */ /* 0x000fe400078e3cff */
[----:B----4-:R-:W-:Y:S01]  /*1b100*/  LOP3.LUT R19, R69, R226, RZ, 0x3c, !PT ;  /* 0x000000e245137212 */ /* 0x010fe200078e3cff */
[----:B------:R-:W-:Y:S01]  /*1b110*/  IMAD.WIDE.U32 R90, R158, R94, R90 ;  /* 0x0000005e9e5a7225 */ /* 0x000fe200078e005a */
[----:B------:R-:W-:Y:S01]  /*1b120*/  LOP3.LUT R23, R108, R23, R75, 0x96, !PT ;  /* 0x000000176c177212 */ /* 0x000fe200078e964b */
[----:B------:R-:W3:Y:S01]  /*1b130*/  LDL.LU R199, [R1+0x760] ;  /* 0x0007600001c77983 */ /* 0x000ee20000300800 */
[----:B------:R-:W-:-:S02]  /*1b140*/  SHF.L.W.U32.HI R94, R19, 0x1, R95 ;  /* 0x00000001135e7819 */ /* 0x000fc40000010e5f */
[----:B------:R-:W-:Y:S01]  /*1b150*/  SHF.L.W.U32.HI R95, R95, 0x1, R19 ;  /* 0x000000015f5f7819 */ /* 0x000fe20000010e13 */
[----:B------:R-:W-:Y:S01]  /*1b160*/  IMAD.SHL.U32 R19, R140, 0x2, RZ ;  /* 0x000000028c137824 */ /* 0x000fe200078e00ff */
[----:B------:R-:W-:-:S04]  /*1b170*/  IADD3 R74, P0, PT, R94, R140, RZ ;  /* 0x0000008c5e4a7210 */ /* 0x000fc80007f1e0ff */
[----:B------:R-:W-:Y:S01]  /*1b180*/  LOP3.LUT R19, R19, 0xfffffffe, RZ, 0xc0, !PT ;  /* 0xfffffffe13137812 */ /* 0x000fe200078ec0ff */
[----:B------:R-:W-:Y:S01]  /*1b190*/  IMAD.X R75, R95, 0x1, R241, P0 ;  /* 0x000000015f4b7824 */ /* 0x000fe200000e06f1 */
[----:B------:R-:W-:-:S03]  /*1b1a0*/  LOP3.LUT R18, R18, 0x1, RZ, 0xc0, !PT ;  /* 0x0000000112127812 */ /* 0x000fc600078ec0ff */
[----:B------:R-:W-:Y:S01]  /*1b1b0*/  IMAD.WIDE.U32 R74, R94, R19, R74 ;  /* 0x000000135e4a7225 */ /* 0x000fe200078e004a */
[----:B------:R-:W-:Y:S02]  /*1b1c0*/  SHF.L.W.U32.HI R219, R188, 0x10, R23 ;  /* 0x00000010bcdb7819 */ /* 0x000fe40000010e17 */
[----:B------:R-:W-:Y:S01]  /*1b1d0*/  SHF.L.W.U32.HI R188, R23, 0x10, R188 ;  /* 0x0000001017bc7819 */ /* 0x000fe20000010ebc */
[----:B------:R-:W-:Y:S01]  /*1b1e0*/  IMAD R19, R158, R18, R91 ;  /* 0x000000129e137224 */ /* 0x000fe200078e025b */
[----:B------:R-:W-:Y:S02]  /*1b1f0*/  LOP3.LUT R57, R42, R57, R71, 0x96, !PT ;  /* 0x000000392a397212 */ /* 0x000fe400078e9647 */
[C---:B------:R-:W-:Y:S02]  /*1b200*/  LOP3.LUT R71, R90.reuse, R67, RZ, 0x3c, !PT ;  /* 0x000000435a477212 */ /* 0x040fe400078e3cff */
[----:B------:R-:W-:Y:S02]  /*1b210*/  SHF.L.U64.HI R91, R90, 0x1, R19 ;  /* 0x000000015a5b7819 */ /* 0x000fe40000010213 */
[----:B------:R-:W-:-:S02]  /*1b220*/  LOP3.LUT R220, R19, R220, RZ, 0x3c, !PT ;  /* 0x000000dc13dc7212 */ /* 0x000fc400078e3cff */
[C---:B-----5:R-:W-:Y:S02]  /*1b230*/  LOP3.LUT R97, R140.reuse, R201, R52, 0x96, !PT ;  /* 0x000000c98c617212 */ /* 0x060fe400078e9634 */
[----:B------:R-:W-:-:S04]  /*1b240*/  SHF.L.U64.HI R140, R140, 0x1, R241 ;  /* 0x000000018c8c7819 */ /* 0x000fc800000102f1 */
[----:B------:R-:W-:-:S05]  /*1b250*/  LOP3.LUT R140, R140, 0x1, RZ, 0xc0, !PT ;  /* 0x000000018c8c7812 */ /* 0x000fca00078ec0ff */
[----:B------:R-:W-:-:S04]  /*1b260*/  IMAD R140, R140, R94, RZ ;  /* 0x0000005e8c8c7224 */ /* 0x000fc800078e02ff */
[----:B------:R-:W-:-:S05]  /*1b270*/  IMAD.IADD R181, R75, 0x1, R140 ;  /* 0x000000014bb57824 */ /* 0x000fca00078e028c */
[----:B------:R-:W-:Y:S01]  /*1b280*/  LOP3.LUT R23, R181, R219, RZ, 0x3c, !PT ;  /* 0x000000dbb5177212 */ /* 0x000fe200078e3cff */
[----:B------:R-:W-:-:S03]  /*1b290*/  IMAD.SHL.U32 R75, R90, 0x2, RZ ;  /* 0x000000025a4b7824 */ /* 0x000fc600078e00ff */
[----:B------:R-:W-:Y:S02]  /*1b2a0*/  IADD3 R18, P0, PT, R23, R90, RZ ;  /* 0x0000005a17127210 */ /* 0x000fe40007f1e0ff */
[----:B------:R-:W-:Y:S02]  /*1b2b0*/  LOP3.LUT R90, R74, R188, RZ, 0x3c, !PT ;  /* 0x000000bc4a5a7212 */ /* 0x000fe400078e3cff */
[----:B------:R-:W-:-:S03]  /*1b2c0*/  LOP3.LUT R75, R75, 0xfffffffe, RZ, 0xc0, !PT ;  /* 0xfffffffe4b4b7812 */ /* 0x000fc600078ec0ff */
[----:B------:R-:W-:Y:S01]  /*1b2d0*/  IMAD.X R19, R90, 0x1, R19, P0 ;  /* 0x000000015a137824 */ /* 0x000fe200000e0613 */
[----:B------:R-:W-:Y:S01]  /*1b2e0*/  LOP3.LUT R90, R91, 0x1, RZ, 0xc0, !PT ;  /* 0x000000015b5a7812 */ /* 0x000fe200078ec0ff */
[----:B------:R-:W-:-:S04]  /*1b2f0*/  IMAD.WIDE.U32 R18, R75, R23, R18 ;  /* 0x000000174b127225 */ /* 0x000fc800078e0012 */
[----:B------:R-:W-:Y:S01]  /*1b300*/  IMAD R90, R90, R23, RZ ;  /* 0x000000175a5a7224 */ /* 0x000fe200078e02ff */
[----:B------:R-:W-:Y:S02]  /*1b310*/  SHF.L.W.U32.HI R23, R82, 0x10, R97 ;  /* 0x0000001052177819 */ /* 0x000fe40000010e61 */
[----:B------:R-:W-:Y:S02]  /*1b320*/  SHF.L.W.U32.HI R97, R97, 0x10, R82 ;  /* 0x0000001061617819 */ /* 0x000fe40000010e52 */
[----:B------:R-:W4:Y:S01]  /*1b330*/  LDL.LU R82, [R1+0xe40] ;  /* 0x000e400001527983 */ /* 0x000f220000300800 */
[----:B------:R-:W-:Y:S01]  /*1b340*/  IMAD.IADD R52, R19, 0x1, R90 ;  /* 0x0000000113347824 */ /* 0x000fe200078e025a */
[----:B------:R-:W-:Y:S01]  /*1b350*/  LOP3.LUT R94, R18, R94, RZ, 0x3c, !PT ;  /* 0x0000005e125e7212 */ /* 0x000fe200078e3cff */
[C---:B------:R-:W-:Y:S01]  /*1b360*/  IMAD.SHL.U32 R91, R24.reuse, 0x2, RZ ;  /* 0x00000002185b7824 */ /* 0x040fe200078e00ff */
[--C-:B------:R-:W-:Y:S02]  /*1b370*/  SHF.L.U64.HI R75, R24, 0x1, R25.reuse ;  /* 0x00000001184b7819 */ /* 0x100fe40000010219 */
[----:B------:R-:W-:Y:S01]  /*1b380*/  LOP3.LUT R95, R52, R95, RZ, 0x3c, !PT ;  /* 0x0000005f345f7212 */ /* 0x000fe200078e3cff */
[----:B------:R0:W-:Y:S01]  /*1b390*/  STL [R1+0xde8], R18 ;  /* 0x000de81201007387 */ /* 0x0001e20000100800 */
[----:B------:R-:W-:Y:S01]  /*1b3a0*/  IADD3 R24, P0, PT, R188, R24, RZ ;  /* 0x00000018bc187210 */ /* 0x000fe20007f1e0ff */
[----:B------:R-:W-:Y:S01]  /*1b3b0*/  IMAD.SHL.U32 R19, R74, 0x2, RZ ;  /* 0x000000024a137824 */ /* 0x000fe200078e00ff */
[----:B------:R-:W-:Y:S01]  /*1b3c0*/  LOP3.LUT R91, R91, 0xfffffffe, RZ, 0xc0, !PT ;  /* 0xfffffffe5b5b7812 */ /* 0x000fe200078ec0ff */
[----:B------:R1:W-:Y:S02]  /*1b3d0*/  STL [R1+0x514], R52 ;  /* 0x0005143401007387 */ /* 0x0003e40000100800 */
[----:B------:R-:W-:Y:S01]  /*1b3e0*/  IMAD.X R25, R219, 0x1, R25, P0 ;  /* 0x00000001db197824 */ /* 0x000fe200000e0619 */
[----:B0-----:R-:W-:-:S02]  /*1b3f0*/  SHF.L.W.U32.HI R18, R94, 0x8, R95 ;  /* 0x000000085e127819 */ /* 0x001fc40000010e5f */
[----:B-1----:R-:W-:Y:S02]  /*1b400*/  SHF.L.W.U32.HI R52, R95, 0x8, R94 ;  /* 0x000000085f347819 */ /* 0x002fe40000010e5e */
[----:B------:R-:W-:Y:S01]  /*1b410*/  IADD3 R90, P0, PT, R18, R74, RZ ;  /* 0x0000004a125a7210 */ /* 0x000fe20007f1e0ff */
[----:B------:R-:W-:Y:S01]  /*1b420*/  IMAD.WIDE.U32 R24, R188, R91, R24 ;  /* 0x0000005bbc187225 */ /* 0x000fe200078e0018 */
[----:B------:R-:W-:-:S03]  /*1b430*/  LOP3.LUT R19, R19, 0xfffffffe, RZ, 0xc0, !PT ;  /* 0xfffffffe13137812 */ /* 0x000fc600078ec0ff */
[----:B------:R-:W-:Y:S01]  /*1b440*/  IMAD.X R91, R52, 0x1, R181, P0 ;  /* 0x00000001345b7824 */ /* 0x000fe200000e06b5 */
[----:B------:R0:W-:Y:S01]  /*1b450*/  STL [R1+0x76c], R52 ;  /* 0x00076c3401007387 */ /* 0x0001e20000100800 */
[----:B------:R-:W-:Y:S01]  /*1b460*/  IMAD.MOV.U32 R226, RZ, RZ, R53 ;  /* 0x000000ffffe27224 */ /* 0x000fe200078e0035 */
[----:B------:R-:W-:Y:S02]  /*1b470*/  SHF.L.W.U32.HI R67, R71, 0x1, R220 ;  /* 0x0000000147437819 */ /* 0x000fe40000010edc */
[----:B------:R-:W-:Y:S01]  /*1b480*/  SHF.L.W.U32.HI R71, R220, 0x1, R71 ;  /* 0x00000001dc477819 */ /* 0x000fe20000010e47 */
[----:B0-----:R-:W-:Y:S01]  /*1b490*/  IMAD.WIDE.U32 R52, R18, R19, R90 ;  /* 0x0000001312347225 */ /* 0x001fe200078e005a */
[----:B------:R-:W-:-:S04]  /*1b4a0*/  SHF.L.U64.HI R90, R74, 0x1, R181 ;  /* 0x000000014a5a7819 */ /* 0x000fc800000102b5 */
[----:B------:R-:W-:Y:S01]  /*1b4b0*/  LOP3.LUT R90, R90, 0x1, RZ, 0xc0, !PT ;  /* 0x000000015a5a7812 */ /* 0x000fe200078ec0ff */
[C---:B------:R-:W-:Y:S01]  /*1b4c0*/  IMAD.SHL.U32 R19, R120.reuse, 0x2, RZ ;  /* 0x0000000278137824 */ /* 0x040fe200078e00ff */
[----:B------:R0:W-:Y:S01]  /*1b4d0*/  STL [R1+0x4a0], R18 ;  /* 0x0004a01201007387 */ /* 0x0001e20000100800 */
[----:B------:R-:W-:Y:S02]  /*1b4e0*/  IADD3 R94, P1, PT, R71, R120, RZ ;  /* 0x00000078475e7210 */ /* 0x000fe40007f3e0ff */
[--C-:B------:R-:W-:Y:S02]  /*1b4f0*/  SHF.L.U64.HI R91, R120, 0x1, R244.reuse ;  /* 0x00000001785b7819 */ /* 0x100fe400000102f4 */
[----:B------:R-:W-:Y:S01]  /*1b500*/  LOP3.LUT R75, R75, 0x1, RZ, 0xc0, !PT ;  /* 0x000000014b4b7812 */ /* 0x000fe200078ec0ff */
[----:B------:R-:W-:Y:S01]  /*1b510*/  IMAD.X R95, R67, 0x1, R244, P1 ;  /* 0x00000001435f7824 */ /* 0x000fe200008e06f4 */
[----:B------:R-:W-:Y:S01]  /*1b520*/  LOP3.LUT R19, R19, 0xfffffffe, RZ, 0xc0, !PT ;  /* 0xfffffffe13137812 */ /* 0x000fe200078ec0ff */
[----:B0-----:R-:W-:Y:S01]  /*1b530*/  IMAD R18, R18, R90, R53 ;  /* 0x0000005a12127224 */ /* 0x001fe200078e0235 */
[----:B------:R-:W-:-:S04]  /*1b540*/  LOP3.LUT R91, R91, 0x1, RZ, 0xc0, !PT ;  /* 0x000000015b5b7812 */ /* 0x000fc800078ec0ff */
[----:B------:R0:W-:Y:S02]  /*1b550*/  STL [R1+0x720], R18 ;  /* 0x0007201201007387 */ /* 0x0001e40000100800 */
[----:B0-----:R-:W-:Y:S01]  /*1b560*/  LOP3.LUT R18, R18, R74, R188, 0x96, !PT ;  /* 0x0000004a12127212 */ /* 0x001fe200078e96bc */
[----:B------:R-:W-:Y:S02]  /*1b570*/  IMAD R188, R188, R75, R25 ;  /* 0x0000004bbcbc7224 */ /* 0x000fe400078e0219 */
[----:B------:R-:W-:-:S04]  /*1b580*/  IMAD.WIDE.U32 R74, R71, R19, R94 ;  /* 0x00000013474a7225 */ /* 0x000fc800078e005e */
[----:B------:R-:W-:-:S04]  /*1b590*/  IMAD R19, R91, R71, RZ ;  /* 0x000000475b137224 */ /* 0x000fc800078e02ff */
[----:B------:R-:W-:Y:S01]  /*1b5a0*/  IMAD.IADD R19, R75, 0x1, R19 ;  /* 0x000000014b137824 */ /* 0x000fe200078e0213 */
[C---:B------:R-:W-:Y:S01]  /*1b5b0*/  SHF.L.U64.HI R94, R24.reuse, 0x1, R188 ;  /* 0x00000001185e7819 */ /* 0x040fe200000102bc */
[----:B------:R-:W-:Y:S01]  /*1b5c0*/  IMAD.SHL.U32 R91, R24, 0x2, RZ ;  /* 0x00000002185b7824 */ /* 0x000fe200078e00ff */
[----:B------:R-:W-:Y:S02]  /*1b5d0*/  LOP3.LUT R25, R74, R97, RZ, 0x3c, !PT ;  /* 0x000000614a197212 */ /* 0x000fe400078e3cff */
[----:B------:R-:W-:Y:S02]  /*1b5e0*/  LOP3.LUT R94, R94, 0x1, RZ, 0xc0, !PT ;  /* 0x000000015e5e7812 */ /* 0x000fe400078ec0ff */
[----:B------:R-:W-:Y:S02]  /*1b5f0*/  LOP3.LUT R91, R91, 0xfffffffe, RZ, 0xc0, !PT ;  /* 0xfffffffe5b5b7812 */ /* 0x000fe400078ec0ff */
[----:B------:R-:W-:Y:S01]  /*1b600*/  LOP3.LUT R210, R188, R210, RZ, 0x3c, !PT ;  /* 0x000000d2bcd27212 */ /* 0x000fe200078e3cff */
[----:B------:R-:W-:Y:S04]  /*1b610*/  STL [R1+0xdf4], R18 ;  /* 0x000df41201007387 */ /* 0x000fe80000100800 */
[----:B------:R0:W-:Y:S04]  /*1b620*/  STL.64 [R1+0x4c0], R52 ;  /* 0x0004c03401007387 */ /* 0x0001e80000100a00 */
[----:B0-----:R-:W5:Y:S01]  /*1b630*/  LDL.LU.64 R52, [R1+0xe38] ;  /* 0x000e380001347983 */ /* 0x001f620000300a00 */
[C---:B----4-:R-:W-:Y:S01]  /*1b640*/  IMAD.SHL.U32 R140, R82.reuse, 0x2, RZ ;  /* 0x00000002528c7824 */ /* 0x050fe200078e00ff */
[----:B------:R-:W-:-:S02]  /*1b650*/  SHF.L.U64.HI R120, R82, 0x1, R230 ;  /* 0x0000000152787819 */ /* 0x000fc400000102e6 */
[----:B------:R-:W-:Y:S02]  /*1b660*/  IADD3 R90, P0, PT, R97, R82, RZ ;  /* 0x00000052615a7210 */ /* 0x000fe40007f1e0ff */
[----:B------:R-:W-:Y:S02]  /*1b670*/  LOP3.LUT R82, R24, R85, RZ, 0x3c, !PT ;  /* 0x0000005518527212 */ /* 0x000fe400078e3cff */
[----:B------:R-:W-:-:S04]  /*1b680*/  LOP3.LUT R85, R19, R23, RZ, 0x3c, !PT ;  /* 0x0000001713557212 */ /* 0x000fc800078e3cff */
[----:B------:R-:W-:Y:S01]  /*1b690*/  IADD3 R24, P1, PT, R85, R24, RZ ;  /* 0x0000001855187210 */ /* 0x000fe20007f3e0ff */
[----:B------:R-:W-:-:S04]  /*1b6a0*/  IMAD R174, R94, R85, RZ ;  /* 0x000000555eae7224 */ /* 0x000fc800078e02ff */
[----:B------:R-:W-:Y:S01]  /*1b6b0*/  IMAD.X R25, R25, 0x1, R188, P1 ;  /* 0x0000000119197824 */ /* 0x000fe200008e06bc */
[----:B------:R-:W-:Y:S01]  /*1b6c0*/  SHF.L.W.U32.HI R75, R82, 0x1, R210 ;  /* 0x00000001524b7819 */ /* 0x000fe20000010ed2 */
[----:B------:R-:W-:Y:S01]  /*1b6d0*/  IMAD.WIDE.U32 R24, R91, R85, R24 ;  /* 0x000000555b187225 */ /* 0x000fe200078e0018 */
[----:B------:R-:W-:Y:S02]  /*1b6e0*/  SHF.L.W.U32.HI R82, R210, 0x1, R82 ;  /* 0x00000001d2527819 */ /* 0x000fe40000010e52 */
[----:B------:R-:W-:Y:S01]  /*1b6f0*/  LOP3.LUT R94, R140, 0xfffffffe, RZ, 0xc0, !PT ;  /* 0xfffffffe8c5e7812 */ /* 0x000fe200078ec0ff */
[----:B------:R-:W-:Y:S01]  /*1b700*/  IMAD.IADD R210, R25, 0x1, R174 ;  /* 0x0000000119d27824 */ /* 0x000fe200078e02ae */
[C---:B------:R-:W-:Y:S01]  /*1b710*/  SHF.L.U64.HI R85, R46.reuse, 0x1, R47 ;  /* 0x000000012e557819 */ /* 0x040fe2000001022f */
[----:B------:R-:W-:Y:S02]  /*1b720*/  IMAD.X R91, R23, 0x1, R230, P0 ;  /* 0x00000001175b7824 */ /* 0x000fe400000e06e6 */
[----:B------:R-:W-:Y:S01]  /*1b730*/  IMAD.SHL.U32 R140, R46, 0x2, RZ ;  /* 0x000000022e8c7824 */ /* 0x000fe200078e00ff */
[----:B------:R-:W-:Y:S01]  /*1b740*/  IADD3 R46, P0, PT, R82, R46, RZ ;  /* 0x0000002e522e7210 */ /* 0x000fe20007f1e0ff */
[----:B------:R-:W-:Y:S01]  /*1b750*/  IMAD.WIDE.U32 R94, R97, R94, R90 ;  /* 0x0000005e615e7225 */ /* 0x000fe200078e005a */
[----:B------:R-:W-:-:S02]  /*1b760*/  LOP3.LUT R71, R24, R71, RZ, 0x3c, !PT ;  /* 0x0000004718477212 */ /* 0x000fc400078e3cff */
[----:B------:R-:W-:Y:S01]  /*1b770*/  LOP3.LUT R67, R210, R67, RZ, 0x3c, !PT ;  /* 0x00000043d2437212 */ /* 0x000fe200078e3cff */
[----:B------:R-:W-:Y:S01]  /*1b780*/  IMAD.X R47, R75, 0x1, R47, P0 ;  /* 0x000000014b2f7824 */ /* 0x000fe200000e062f */
[----:B------:R-:W-:Y:S02]  /*1b790*/  LOP3.LUT R90, R140, 0xfffffffe, RZ, 0xc0, !PT ;  /* 0xfffffffe8c5a7812 */ /* 0x000fe400078ec0ff */
[----:B------:R-:W-:Y:S01]  /*1b7a0*/  SHF.L.W.U32.HI R233, R71, 0x8, R67 ;  /* 0x0000000847e97819 */ /* 0x000fe20000010e43 */
[----:B------:R-:W-:Y:S01]  /*1b7b0*/  IMAD.SHL.U32 R25, R74, 0x2, RZ ;  /* 0x000000024a197824 */ /* 0x000fe200078e00ff */
[----:B------:R-:W-:Y:S01]  /*1b7c0*/  SHF.L.W.U32.HI R18, R67, 0x8, R71 ;  /* 0x0000000843127819 */ /* 0x000fe20000010e47 */
[----:B------:R-:W-:Y:S01]  /*1b7d0*/  IMAD.WIDE.U32 R90, R82, R90, R46 ;  /* 0x0000005a525a7225 */ /* 0x000fe200078e002e */
[----:B------:R-:W-:Y:S02]  /*1b7e0*/  IADD3 R46, P0, PT, R233, R74, RZ ;  /* 0x0000004ae92e7210 */ /* 0x000fe40007f1e0ff */
[----:B------:R-:W-:-:S03]  /*1b7f0*/  LOP3.LUT R25, R25, 0xfffffffe, RZ, 0xc0, !PT ;  /* 0xfffffffe19197812 */ /* 0x000fc600078ec0ff */
[----:B------:R-:W-:Y:S02]  /*1b800*/  IMAD.X R47, R18, 0x1, R19, P0 ;  /* 0x00000001122f7824 */ /* 0x000fe400000e0613 */
[----:B------:R-:W-:Y:S01]  /*1b810*/  IMAD.WIDE.U32 R46, R233, R25, R46 ;  /* 0x00000019e92e7225 */ /* 0x000fe200078e002e */
[----:B------:R-:W-:Y:S02]  /*1b820*/  SHF.L.U64.HI R25, R74, 0x1, R19 ;  /* 0x000000014a197819 */ /* 0x000fe40000010213 */
[----:B------:R-:W-:Y:S02]  /*1b830*/  LOP3.LUT R85, R85, 0x1, RZ, 0xc0, !PT ;  /* 0x0000000155557812 */ /* 0x000fe400078ec0ff */
[----:B------:R-:W-:Y:S01]  /*1b840*/  LOP3.LUT R25, R25, 0x1, RZ, 0xc0, !PT ;  /* 0x0000000119197812 */ /* 0x000fe200078ec0ff */
[----:B------:R0:W-:Y:S01]  /*1b850*/  STL [R1+0x688], R18 ;  /* 0x0006881201007387 */ /* 0x0001e20000100800 */
[----:B------:R-:W-:-:S03]  /*1b860*/  LOP3.LUT R120, R120, 0x1, RZ, 0xc0, !PT ;  /* 0x0000000178787812 */ /* 0x000fc600078ec0ff */
[----:B0-----:R-:W-:Y:S02]  /*1b870*/  IMAD R18, R233, R25, R47 ;  /* 0x00000019e9127224 */ /* 0x001fe400078e022f */
[----:B------:R-:W-:-:S03]  /*1b880*/  IMAD R25, R85, R82, RZ ;  /* 0x0000005255197224 */ /* 0x000fc600078e02ff */
[----:B------:R0:W-:Y:S01]  /*1b890*/  STL [R1+0x6c4], R18 ;  /* 0x0006c41201007387 */ /* 0x0001e20000100800 */
[----:B------:R-:W-:Y:S01]  /*1b8a0*/  IMAD.IADD R25, R91, 0x1, R25 ;  /* 0x000000015b197824 */ /* 0x000fe200078e0219 */
[C---:B------:R-:W-:Y:S01]  /*1b8b0*/  LOP3.LUT R208, R94.reuse, R208, RZ, 0x3c, !PT ;  /* 0x000000d05ed07212 */ /* 0x040fe200078e3cff */
[----:B------:R-:W-:-:S03]  /*1b8c0*/  IMAD.SHL.U32 R67, R94, 0x2, RZ ;  /* 0x000000025e437824 */ /* 0x000fc600078e00ff */
[----:B------:R-:W-:Y:S02]  /*1b8d0*/  LOP3.LUT R47, R25, R153, RZ, 0x3c, !PT ;  /* 0x00000099192f7212 */ /* 0x000fe400078e3cff */
[----:B0-----:R-:W-:Y:S01]  /*1b8e0*/  LOP3.LUT R18, R18, R74, R97, 0x96, !PT ;  /* 0x0000004a12127212 */ /* 0x001fe200078e9661 */
[----:B------:R-:W-:Y:S01]  /*1b8f0*/  IMAD R97, R97, R120, R95 ;  /* 0x0000007861617224 */ /* 0x000fe200078e025f */
[----:B------:R-:W-:-:S04]  /*1b900*/  LOP3.LUT R74, R90, R96, RZ, 0x3c, !PT ;  /* 0x000000605a4a7212 */ /* 0x000fc800078e3cff */
[----:B------:R-:W-:Y:S02]  /*1b910*/  SHF.L.U64.HI R71, R94, 0x1, R97 ;  /* 0x000000015e477819 */ /* 0x000fe40000010261 */
[----:B------:R-:W-:-:S05]  /*1b920*/  IADD3 R94, P0, PT, R47, R94, RZ ;  /* 0x0000005e2f5e7210 */ /* 0x000fca0007f1e0ff */
[----:B------:R-:W-:Y:S01]  /*1b930*/  IMAD.X R95, R74, 0x1, R97, P0 ;  /* 0x000000014a5f7824 */ /* 0x000fe200000e0661 */
[----:B------:R-:W-:Y:S02]  /*1b940*/  LOP3.LUT R97, R97, R227, RZ, 0x3c, !PT ;  /* 0x000000e361617212 */ /* 0x000fe400078e3cff */
[----:B------:R-:W4:Y:S01]  /*1b950*/  LDL.LU R227, [R1+0x4a4] ;  /* 0x0004a40001e37983 */ /* 0x000f220000300800 */
[----:B------:R-:W-:Y:S02]  /*1b960*/  LOP3.LUT R67, R67, 0xfffffffe, RZ, 0xc0, !PT ;  /* 0xfffffffe43437812 */ /* 0x000fe400078ec0ff */
[----:B------:R-:W-:-:S03]  /*1b970*/  LOP3.LUT R71, R71, 0x1, RZ, 0xc0, !PT ;  /* 0x0000000147477812 */ /* 0x000fc600078ec0ff */
[----:B------:R-:W-:-:S04]  /*1b980*/  IMAD.WIDE.U32 R94, R67, R47, R94 ;  /* 0x0000002f435e7225 */ /* 0x000fc800078e005e */
[----:B------:R-:W-:-:S04]  /*1b990*/  IMAD R71, R71, R47, RZ ;  /* 0x0000002f47477224 */ /* 0x000fc800078e02ff */
[----:B------:R-:W-:Y:S01]  /*1b9a0*/  IMAD.IADD R195, R95, 0x1, R71 ;  /* 0x000000015fc37824 */ /* 0x000fe200078e0247 */
[----:B------:R-:W-:-:S04]  /*1b9b0*/  LOP3.LUT R82, R94, R82, RZ, 0x3c, !PT ;  /* 0x000000525e527212 */ /* 0x000fc800078e3cff */
[----:B------:R-:W-:Y:S01]  /*1b9c0*/  LOP3.LUT R75, R195, R75, RZ, 0x3c, !PT ;  /* 0x0000004bc34b7212 */ /* 0x000fe200078e3cff */
[----:B------:R0:W-:Y:S03]  /*1b9d0*/  STL [R1+0xdd8], R233 ;  /* 0x000dd8e901007387 */ /* 0x0001e60000100800 */
[----:B------:R-:W-:Y:S01]  /*1b9e0*/  SHF.L.W.U32.HI R230, R82, 0x8, R75 ;  /* 0x0000000852e67819 */ /* 0x000fe20000010e4b */
[----:B------:R-:W-:-:S03]  /*1b9f0*/  IMAD.SHL.U32 R47, R90, 0x2, RZ ;  /* 0x000000025a2f7824 */ /* 0x000fc600078e00ff */
[----:B------:R-:W-:Y:S02]  /*1ba00*/  IADD3 R74, P0, PT, R230, R90, RZ ;  /* 0x0000005ae64a7210 */ /* 0x000fe40007f1e0ff */
[----:B0-----:R-:W-:Y:S02]  /*1ba10*/  SHF.L.W.U32.HI R233, R75, 0x8, R82 ;  /* 0x000000084be97819 */ /* 0x001fe40000010e52 */
[----:B------:R-:W-:-:S03]  /*1ba20*/  LOP3.LUT R47, R47, 0xfffffffe, RZ, 0xc0, !PT ;  /* 0xfffffffe2f2f7812 */ /* 0x000fc600078ec0ff */
[----:B------:R-:W-:Y:S02]  /*1ba30*/  IMAD.X R75, R233, 0x1, R25, P0 ;  /* 0x00000001e94b7824 */ /* 0x000fe400000e0619 */
[----:B------:R-:W-:Y:S01]  /*1ba40*/  IMAD.WIDE.U32 R74, R230, R47, R74 ;  /* 0x0000002fe64a7225 */ /* 0x000fe200078e004a */
[----:B------:R-:W-:-:S04]  /*1ba50*/  SHF.L.U64.HI R47, R90, 0x1, R25 ;  /* 0x000000015a2f7819 */ /* 0x000fc80000010219 */
[----:B------:R-:W-:Y:S02]  /*1ba60*/  LOP3.LUT R47, R47, 0x1, RZ, 0xc0, !PT ;  /* 0x000000012f2f7812 */ /* 0x000fe400078ec0ff */
[----:B------:R-:W-:-:S03]  /*1ba70*/  SHF.L.W.U32.HI R71, R97, 0x1, R208 ;  /* 0x0000000161477819 */ /* 0x000fc60000010ed0 */
[----:B------:R-:W-:Y:S01]  /*1ba80*/  IMAD R47, R230, R47, R75 ;  /* 0x0000002fe62f7224 */ /* 0x000fe200078e024b */
[----:B------:R-:W-:-:S04]  /*1ba90*/  SHF.L.W.U32.HI R208, R208, 0x1, R97 ;  /* 0x00000001d0d07819 */ /* 0x000fc80000010e61 */
[----:B------:R0:W-:Y:S01]  /*1baa0*/  STL [R1+0x6b4], R47 ;  /* 0x0006b42f01007387 */ /* 0x0001e20000100800 */
[----:B------:R-:W-:Y:S02]  /*1bab0*/  LOP3.LUT R213, R47, R90, R96, 0x96, !PT ;  /* 0x0000005a2fd57212 */ /* 0x000fe400078e9660 */
[----:B------:R-:W-:Y:S01]  /*1bac0*/  IADD3 R90, P0, PT, R71, R108, RZ ;  /* 0x0000006c475a7210 */ /* 0x000fe20007f1e0ff */
[C---:B0-----:R-:W-:Y:S01]  /*1bad0*/  IMAD.SHL.U32 R47, R108.reuse, 0x2, RZ ;  /* 0x000000026c2f7824 */ /* 0x041fe200078e00ff */
[----:B------:R-:W-:-:S03]  /*1bae0*/  SHF.L.U64.HI R108, R108, 0x1, R77 ;  /* 0x000000016c6c7819 */ /* 0x000fc6000001024d */
[----:B------:R-:W-:Y:S01]  /*1baf0*/  IMAD.X R91, R208, 0x1, R77, P0 ;  /* 0x00000001d05b7824 */ /* 0x000fe200000e064d */
[----:B------:R-:W-:Y:S02]  /*1bb00*/  LOP3.LUT R47, R47, 0xfffffffe, RZ, 0xc0, !PT ;  /* 0xfffffffe2f2f7812 */ /* 0x000fe400078ec0ff */
[----:B------:R-:W-:-:S03]  /*1bb10*/  LOP3.LUT R108, R108, 0x1, RZ, 0xc0, !PT ;  /* 0x000000016c6c7812 */ /* 0x000fc600078ec0ff */
[----:B------:R-:W-:-:S04]  /*1bb20*/  IMAD.WIDE.U32 R90, R71, R47, R90 ;  /* 0x0000002f475a7225 */ /* 0x000fc800078e005a */
[----:B------:R-:W-:-:S04]  /*1bb30*/  IMAD R47, R108, R71, RZ ;  /* 0x000000476c2f7224 */ /* 0x000fc800078e02ff */
[----:B------:R-:W-:Y:S01]  /*1bb40*/  IMAD.IADD R47, R91, 0x1, R47 ;  /* 0x000000015b2f7824 */ /* 0x000fe200078e022f */
[----:B------:R-:W-:-:S04]  /*1bb50*/  LOP3.LUT R67, R80, R60, R44, 0x96, !PT ;  /* 0x0000003c50437212 */ /* 0x000fc800078e962c */
        /* <DEDUP_REMOVED lines=21> */
[----:B------:R-:W-:Y:S01]  /*1bcb0*/  LOP3.LUT R44, R44, 0x1, RZ, 0xc0, !PT ;  /* 0x000000012c2c7812 */ /* 0x000fe200078ec0ff */
[----:B------:R0:W-:Y:S04]  /*1bcc0*/  STL [R1+0xdec], R219 ;  /* 0x000decdb01007387 */ /* 0x0001e80000100800 */
[----:B------:R-:W-:-:S05]  /*1bcd0*/  IMAD R60, R231, R44, R69 ;  /* 0x0000002ce73c7224 */ /* 0x000fca00078e0245 */
[----:B------:R1:W-:Y:S01]  /*1bce0*/  STL [R1+0x6a4], R60 ;  /* 0x0006a43c01007387 */ /* 0x0003e20000100800 */
[----:B0-----:R-:W-:Y:S01]  /*1bcf0*/  LOP3.LUT R219, R60, R90, R158, 0x96, !PT ;  /* 0x0000005a3cdb7212 */ /* 0x001fe200078e969e */
[----:B------:R-:W-:Y:S01]  /*1bd00*/  IMAD.SHL.U32 R44, R88, 0x2, RZ ;  /* 0x00000002582c7824 */ /* 0x000fe200078e00ff */
[----:B------:R-:W-:Y:S02]  /*1bd10*/  SHF.L.W.U32.HI R69, R184, 0x10, R57 ;  /* 0x00000010b8457819 */ /* 0x000fe40000010e39 */
[----:B-1----:R-:W-:-:S04]  /*1bd20*/  SHF.L.W.U32.HI R60, R57, 0x10, R184 ;  /* 0x00000010393c7819 */ /* 0x002fc80000010eb8 */
[----:B------:R-:W-:Y:S02]  /*1bd30*/  IADD3 R90, P0, PT, R60, R88, RZ ;  /* 0x000000583c5a7210 */ /* 0x000fe40007f1e0ff */
[--C-:B------:R-:W-:Y:S02]  /*1bd40*/  SHF.L.U64.HI R88, R88, 0x1, R39.reuse ;  /* 0x0000000158587819 */ /* 0x100fe40000010227 */
[----:B------:R-:W-:Y:S01]  /*1bd50*/  LOP3.LUT R44, R44, 0xfffffffe, RZ, 0xc0, !PT ;  /* 0xfffffffe2c2c7812 */ /* 0x000fe200078ec0ff */
[----:B------:R-:W-:Y:S01]  /*1bd60*/  IMAD.X R91, R69, 0x1, R39, P0 ;  /* 0x00000001455b7824 */ /* 0x000fe200000e0627 */
[----:B------:R-:W-:-:S03]  /*1bd70*/  LOP3.LUT R39, R88, 0x1, RZ, 0xc0, !PT ;  /* 0x0000000158277812 */ /* 0x000fc600078ec0ff */
[----:B------:R-:W-:Y:S01]  /*1bd80*/  IMAD.WIDE.U32 R90, R60, R44, R90 ;  /* 0x0000002c3c5a7225 */ /* 0x000fe200078e005a */
[----:B------:R-:W-:-:S03]  /*1bd90*/  SHF.L.W.U32.HI R44, R170, 0x10, R67 ;  /* 0x00000010aa2c7819 */ /* 0x000fc60000010e43 */
[----:B------:R-:W-:Y:S01]  /*1bda0*/  IMAD R39, R60, R39, R91 ;  /* 0x000000273c277224 */ /* 0x000fe200078e025b */
[----:B------:R-:W-:Y:S02]  /*1bdb0*/  SHF.L.W.U32.HI R170, R67, 0x10, R170 ;  /* 0x0000001043aa7819 */ /* 0x000fe40000010eaa */
[----:B------:R-:W-:Y:S02]  /*1bdc0*/  LOP3.LUT R66, R90, R66, RZ, 0x3c, !PT ;  /* 0x000000425a427212 */ /* 0x000fe400078e3cff */
[----:B------:R-:W-:Y:S01]  /*1bdd0*/  LOP3.LUT R71, R39, R193, RZ, 0x3c, !PT ;  /* 0x000000c127477212 */ /* 0x000fe200078e3cff */
[C---:B------:R-:W-:Y:S01]  /*1bde0*/  IMAD.SHL.U32 R67, R54.reuse, 0x2, RZ ;  /* 0x0000000236437824 */ /* 0x040fe200078e00ff */
[----:B------:R-:W-:Y:S02]  /*1bdf0*/  SHF.L.U64.HI R77, R54, 0x1, R55 ;  /* 0x00000001364d7819 */ /* 0x000fe40000010237 */
[----:B------:R-:W-:Y:S02]  /*1be00*/  IADD3 R54, P0, PT, R170, R54, RZ ;  /* 0x00000036aa367210 */ /* 0x000fe40007f1e0ff */
[----:B------:R-:W-:-:S02]  /*1be10*/  SHF.L.W.U32.HI R57, R66, 0x1, R71 ;  /* 0x0000000142397819 */ /* 0x000fc40000010e47 */
[----:B------:R-:W-:Y:S01]  /*1be20*/  SHF.L.W.U32.HI R71, R71, 0x1, R66 ;  /* 0x0000000147477819 */ /* 0x000fe20000010e42 */
[----:B------:R0:W-:Y:S01]  /*1be30*/  STL [R1+0x670], R82 ;  /* 0x0006705201007387 */ /* 0x0001e20000100800 */
[----:B------:R-:W-:Y:S01]  /*1be40*/  IMAD.X R55, R44, 0x1, R55, P0 ;  /* 0x000000012c377824 */ /* 0x000fe200000e0637 */
[C---:B------:R-:W-:Y:S02]  /*1be50*/  LOP3.LUT R100, R70.reuse, R102, R100, 0x96, !PT ;  /* 0x0000006646647212 */ /* 0x040fe400078e9664 */
[----:B------:R-:W-:Y:S02]  /*1be60*/  LOP3.LUT R67, R67, 0xfffffffe, RZ, 0xc0, !PT ;  /* 0xfffffffe43437812 */ /* 0x000fe400078ec0ff */
[----:B------:R-:W-:Y:S01]  /*1be70*/  IADD3 R66, P0, PT, R71, R70, RZ ;  /* 0x0000004647427210 */ /* 0x000fe20007f1e0ff */
[C---:B0-----:R-:W-:Y:S01]  /*1be80*/  IMAD.SHL.U32 R82, R70.reuse, 0x2, RZ ;  /* 0x0000000246527824 */ /* 0x041fe200078e00ff */
[----:B-----5:R-:W-:Y:S01]  /*1be90*/  SHF.L.U64.HI R70, R70, 0x1, R53 ;  /* 0x0000000146467819 */ /* 0x020fe20000010235 */
[----:B------:R-:W-:-:S03]  /*1bea0*/  IMAD.WIDE.U32 R54, R170, R67, R54 ;  /* 0x00000043aa367225 */ /* 0x000fc600078e0036 */
[----:B------:R-:W-:Y:S01]  /*1beb0*/  LOP3.LUT R82, R82, 0xfffffffe, RZ, 0xc0, !PT ;  /* 0xfffffffe52527812 */ /* 0x000fe200078ec0ff */
[----:B------:R-:W-:Y:S01]  /*1bec0*/  IMAD.X R67, R57, 0x1, R53, P0 ;  /* 0x0000000139437824 */ /* 0x000fe200000e0635 */
[----:B------:R-:W-:-:S03]  /*1bed0*/  LOP3.LUT R70, R70, 0x1, RZ, 0xc0, !PT ;  /* 0x0000000146467812 */ /* 0x000fc600078ec0ff */
[----:B------:R-:W-:Y:S01]  /*1bee0*/  IMAD.WIDE.U32 R66, R71, R82, R66 ;  /* 0x0000005247427225 */ /* 0x000fe200078e0042 */
[----:B----4-:R-:W-:Y:S02]  /*1bef0*/  LOP3.LUT R142, R142, R227, RZ, 0x3c, !PT ;  /* 0x000000e38e8e7212 */ /* 0x010fe400078e3cff */
[----:B------:R-:W4:Y:S01]  /*1bf00*/  LDL.LU R227, [R1+0x5e4] ;  /* 0x0005e40001e37983 */ /* 0x000f220000300800 */
[----:B------:R-:W-:Y:S01]  /*1bf10*/  IMAD R70, R70, R71, RZ ;  /* 0x0000004746467224 */ /* 0x000fe200078e02ff */
[----:B------:R-:W-:Y:S02]  /*1bf20*/  LOP3.LUT R53, R77, 0x1, RZ, 0xc0, !PT ;  /* 0x000000014d357812 */ /* 0x000fe400078ec0ff */
[----:B------:R-:W-:Y:S01]  /*1bf30*/  SHF.L.W.U32.HI R75, R81, 0x10, R99 ;  /* 0x00000010514b7819 */ /* 0x000fe20000010e63 */
[----:B------:R-:W-:Y:S02]  /*1bf40*/  IMAD.IADD R82, R67, 0x1, R70 ;  /* 0x0000000143527824 */ /* 0x000fe400078e0246 */
[----:B------:R-:W-:Y:S01]  /*1bf50*/  IMAD R53, R170, R53, R55 ;  /* 0x00000035aa357224 */ /* 0x000fe200078e0237 */
[----:B------:R-:W-:-:S02]  /*1bf60*/  SHF.L.W.U32.HI R81, R99, 0x10, R81 ;  /* 0x0000001063517819 */ /* 0x000fc40000010e51 */
        /* <DEDUP_REMOVED lines=19> */
[----:B------:R-:W-:Y:S01]  /*1c0a0*/  IMAD.X R71, R85, 0x1, R82, P1 ;  /* 0x0000000155477824 */ /* 0x000fe200008e0652 */
[----:B------:R-:W-:Y:S01]  /*1c0b0*/  SHF.L.W.U32.HI R77, R48, 0x1, R123 ;  /* 0x00000001304d7819 */ /* 0x000fe20000010e7b */
[----:B------:R-:W-:Y:S01]  /*1c0c0*/  IMAD.SHL.U32 R55, R20, 0x2, RZ ;  /* 0x0000000214377824 */ /* 0x000fe200078e00ff */
[----:B------:R-:W-:Y:S01]  /*1c0d0*/  SHF.L.W.U32.HI R123, R123, 0x1, R48 ;  /* 0x000000017b7b7819 */ /* 0x000fe20000010e30 */
[----:B------:R-:W-:Y:S01]  /*1c0e0*/  IMAD.WIDE.U32 R70, R228, R57, R70 ;  /* 0x00000039e4467225 */ /* 0x000fe200078e0046 */
[----:B------:R-:W-:Y:S02]  /*1c0f0*/  SHF.L.U64.HI R57, R66, 0x1, R82 ;  /* 0x0000000142397819 */ /* 0x000fe40000010252 */
[----:B------:R-:W-:Y:S02]  /*1c100*/  SHF.L.U64.HI R48, R20, 0x1, R21 ;  /* 0x0000000114307819 */ /* 0x000fe40000010215 */
[----:B------:R-:W-:-:S02]  /*1c110*/  IADD3 R20, P0, PT, R81, R20, RZ ;  /* 0x0000001451147210 */ /* 0x000fc40007f1e0ff */
[----:B------:R-:W-:Y:S02]  /*1c120*/  LOP3.LUT R57, R57, 0x1, RZ, 0xc0, !PT ;  /* 0x0000000139397812 */ /* 0x000fe400078ec0ff */
[----:B------:R-:W-:Y:S01]  /*1c130*/  LOP3.LUT R55, R55, 0xfffffffe, RZ, 0xc0, !PT ;  /* 0xfffffffe37377812 */ /* 0x000fe200078ec0ff */
[----:B------:R-:W-:Y:S01]  /*1c140*/  IMAD.X R21, R75, 0x1, R21, P0 ;  /* 0x000000014b157824 */ /* 0x000fe200000e0615 */
[----:B------:R-:W-:Y:S01]  /*1c150*/  LOP3.LUT R48, R48, 0x1, RZ, 0xc0, !PT ;  /* 0x0000000130307812 */ /* 0x000fe200078ec0ff */
[----:B------:R-:W-:Y:S01]  /*1c160*/  IMAD R158, R228, R57, R71 ;  /* 0x00000039e49e7224 */ /* 0x000fe200078e0247 */
[----:B------:R-:W-:Y:S01]  /*1c170*/  LOP3.LUT R53, R53, R176, RZ, 0x3c, !PT ;  /* 0x000000b035357212 */ /* 0x000fe200078e3cff */
[C---:B------:R-:W-:Y:S01]  /*1c180*/  IMAD.WIDE.U32 R20, R81.reuse, R55, R20 ;  /* 0x0000003751147225 */ /* 0x040fe200078e0014 */
[----:B------:R0:W-:Y:S02]  /*1c190*/  STL [R1+0xdf0], R181 ;  /* 0x000df0b501007387 */ /* 0x0001e40000100800 */
[----:B0-----:R-:W-:Y:S01]  /*1c1a0*/  LOP3.LUT R181, R158, R66, R81, 0x96, !PT ;  /* 0x000000429eb57212 */ /* 0x001fe200078e9651 */
[----:B------:R-:W-:Y:S01]  /*1c1b0*/  IMAD R81, R81, R48, R21 ;  /* 0x0000003051517224 */ /* 0x000fe200078e0215 */
[----:B------:R-:W-:-:S02]  /*1c1c0*/  SHF.L.W.U32.HI R48, R89, 0x1, R53 ;  /* 0x0000000159307819 */ /* 0x000fc40000010e35 */
[----:B------:R-:W-:Y:S01]  /*1c1d0*/  SHF.L.W.U32.HI R89, R53, 0x1, R89 ;  /* 0x0000000135597819 */ /* 0x000fe20000010e59 */
[----:B------:R-:W-:-:S03]  /*1c1e0*/  IMAD.SHL.U32 R21, R42, 0x2, RZ ;  /* 0x000000022a157824 */ /* 0x000fc600078e00ff */
[----:B------:R-:W-:Y:S02]  /*1c1f0*/  IADD3 R66, P0, PT, R89, R42, RZ ;  /* 0x0000002a59427210 */ /* 0x000fe40007f1e0ff */
[--C-:B------:R-:W-:Y:S02]  /*1c200*/  SHF.L.U64.HI R42, R42, 0x1, R43.reuse ;  /* 0x000000012a2a7819 */ /* 0x100fe4000001022b */
[----:B------:R-:W-:Y:S01]  /*1c210*/  LOP3.LUT R21, R21, 0xfffffffe, RZ, 0xc0, !PT ;  /* 0xfffffffe15157812 */ /* 0x000fe200078ec0ff */
[----:B------:R-:W-:Y:S01]  /*1c220*/  IMAD.X R67, R48, 0x1, R43, P0 ;  /* 0x0000000130437824 */ /* 0x000fe200000e062b */
[----:B------:R-:W-:Y:S01]  /*1c230*/  LOP3.LUT R42, R42, 0x1, RZ, 0xc0, !PT ;  /* 0x000000012a2a7812 */ /* 0x000fe200078ec0ff */
[----:B------:R0:W-:Y:S01]  /*1c240*/  STL [R1+0x640], R85 ;  /* 0x0006405501007387 */ /* 0x0001e20000100800 */
[----:B------:R-:W-:Y:S01]  /*1c250*/  LOP3.LUT R63, R20, R63, RZ, 0x3c, !PT ;  /* 0x0000003f143f7212 */ /* 0x000fe200078e3cff */
[----:B------:R-:W-:-:S04]  /*1c260*/  IMAD.WIDE.U32 R66, R89, R21, R66 ;  /* 0x0000001559427225 */ /* 0x000fc800078e0042 */
[----:B------:R-:W-:Y:S01]  /*1c270*/  IMAD R71, R42, R89, RZ ;  /* 0x000000592a477224 */ /* 0x000fe200078e02ff */
[----:B0-----:R-:W-:-:S03]  /*1c280*/  LOP3.LUT R85, R81, R165, RZ, 0x3c, !PT ;  /* 0x000000a551557212 */ /* 0x001fc600078e3cff */
[----:B------:R-:W-:Y:S01]  /*1c290*/  IMAD.IADD R71, R67, 0x1, R71 ;  /* 0x0000000143477824 */ /* 0x000fe200078e0247 */
[----:B------:R-:W-:Y:S02]  /*1c2a0*/  SHF.L.W.U32.HI R57, R63, 0x1, R85 ;  /* 0x000000013f397819 */ /* 0x000fe40000010e55 */
[----:B------:R-:W-:Y:S02]  /*1c2b0*/  SHF.L.W.U32.HI R85, R85, 0x1, R63 ;  /* 0x0000000155557819 */ /* 0x000fe40000010e3f */
[----:B------:R-:W-:Y:S02]  /*1c2c0*/  SHF.L.W.U32.HI R63, R216, 0x10, R100 ;  /* 0x00000010d83f7819 */ /* 0x000fe40000010e64 */
[----:B------:R-:W-:Y:S02]  /*1c2d0*/  SHF.L.W.U32.HI R100, R100, 0x10, R216 ;  /* 0x0000001064647819 */ /* 0x000fe40000010ed8 */
[----:B------:R-:W-:Y:S01]  /*1c2e0*/  LOP3.LUT R43, R71, R63, RZ, 0x3c, !PT ;  /* 0x0000003f472b7212 */ /* 0x000fe200078e3cff */
[C---:B------:R-:W-:Y:S01]  /*1c2f0*/  IMAD.SHL.U32 R53, R20.reuse, 0x2, RZ ;  /* 0x0000000214357824 */ /* 0x040fe200078e00ff */
[----:B------:R-:W-:-:S02]  /*1c300*/  SHF.L.U64.HI R67, R20, 0x1, R81 ;  /* 0x0000000114437819 */ /* 0x000fc40000010251 */
[----:B------:R-:W-:Y:S02]  /*1c310*/  IADD3 R20, P0, PT, R43, R20, RZ ;  /* 0x000000142b147210 */ /* 0x000fe40007f1e0ff */
[----:B------:R-:W-:Y:S02]  /*1c320*/  LOP3.LUT R21, R66, R100, RZ, 0x3c, !PT ;  /* 0x0000006442157212 */ /* 0x000fe400078e3cff */
[----:B------:R-:W-:Y:S02]  /*1c330*/  LOP3.LUT R53, R53, 0xfffffffe, RZ, 0xc0, !PT ;  /* 0xfffffffe35357812 */ /* 0x000fe400078ec0ff */
[----:B------:R-:W-:Y:S01]  /*1c340*/  LOP3.LUT R67, R67, 0x1, RZ, 0xc0, !PT ;  /* 0x0000000143437812 */ /* 0x000fe200078ec0ff */
[----:B------:R-:W-:Y:S02]  /*1c350*/  IMAD.X R21, R21, 0x1, R81, P0 ;  /* 0x0000000115157824 */ /* 0x000fe400000e0651 */
[----:B------:R-:W-:-:S04]  /*1c360*/  IMAD.WIDE.U32 R20, R53, R43, R20 ;  /* 0x0000002b35147225 */ /* 0x000fc800078e0014 */
[----:B------:R-:W-:Y:S01]  /*1c370*/  IMAD R188, R67, R43, RZ ;  /* 0x0000002b43bc7224 */ /* 0x000fe200078e02ff */
[C-C-:B------:R-:W-:Y:S01]  /*1c380*/  SHF.L.U64.HI R55, R80.reuse, 0x1, R79.reuse ;  /* 0x0000000150377819 */ /* 0x140fe2000001024f */
[----:B------:R-:W-:Y:S02]  /*1c390*/  IMAD.SHL.U32 R42, R80, 0x2, RZ ;  /* 0x00000002502a7824 */ /* 0x000fe400078e00ff */
[----:B------:R-:W-:Y:S01]  /*1c3a0*/  IMAD.IADD R188, R21, 0x1, R188 ;  /* 0x0000000115bc7824 */ /* 0x000fe200078e02bc */
[----:B------:R-:W-:Y:S02]  /*1c3b0*/  IADD3 R80, P1, PT, R85, R80, RZ ;  /* 0x0000005055507210 */ /* 0x000fe40007f3e0ff */
[----:B------:R-:W-:Y:S02]  /*1c3c0*/  LOP3.LUT R89, R20, R89, RZ, 0x3c, !PT ;  /* 0x0000005914597212 */ /* 0x000fe400078e3cff */
[----:B------:R-:W-:Y:S01]  /*1c3d0*/  LOP3.LUT R48, R188, R48, RZ, 0x3c, !PT ;  /* 0x00000030bc307212 */ /* 0x000fe200078e3cff */
[----:B------:R-:W-:Y:S01]  /*1c3e0*/  IMAD.X R81, R57, 0x1, R79, P1 ;  /* 0x0000000139517824 */ /* 0x000fe200008e064f */
[----:B------:R-:W-:Y:S01]  /*1c3f0*/  LOP3.LUT R43, R42, 0xfffffffe, RZ, 0xc0, !PT ;  /* 0xfffffffe2a2b7812 */ /* 0x000fe200078ec0ff */
[----:B------:R-:W-:Y:S01]  /*1c400*/  IMAD.SHL.U32 R53, R52, 0x2, RZ ;  /* 0x0000000234357824 */ /* 0x000fe200078e00ff */
[----:B------:R-:W-:-:S02]  /*1c410*/  IADD3 R42, P0, PT, R100, R52, RZ ;  /* 0x00000034642a7210 */ /* 0x000fc40007f1e0ff */
[----:B------:R-:W-:Y:S01]  /*1c420*/  SHF.L.W.U32.HI R220, R89, 0x8, R48 ;  /* 0x0000000859dc7819 */ /* 0x000fe20000010e30 */
[----:B------:R-:W-:Y:S01]  /*1c430*/  IMAD.WIDE.U32 R80, R85, R43, R80 ;  /* 0x0000002b55507225 */ /* 0x000fe200078e0050 */
[----:B------:R0:W-:Y:S01]  /*1c440*/  STL [R1+0xdd4], R231 ;  /* 0x000dd4e701007387 */ /* 0x0001e20000100800 */
[--C-:B------:R-:W-:Y:S02]  /*1c450*/  SHF.L.U64.HI R67, R52, 0x1, R159.reuse ;  /* 0x0000000134437819 */ /* 0x100fe4000001029f */
[----:B------:R-:W-:Y:S01]  /*1c460*/  IMAD.X R43, R63, 0x1, R159, P0 ;  /* 0x000000013f2b7824 */ /* 0x000fe200000e069f */
[----:B------:R-:W-:Y:S01]  /*1c470*/  LOP3.LUT R53, R53, 0xfffffffe, RZ, 0xc0, !PT ;  /* 0xfffffffe35357812 */ /* 0x000fe200078ec0ff */
[----:B------:R-:W-:Y:S01]  /*1c480*/  IMAD.SHL.U32 R21, R66, 0x2, RZ ;  /* 0x0000000242157824 */ /* 0x000fe200078e00ff */
[----:B------:R-:W-:Y:S02]  /*1c490*/  IADD3 R52, P0, PT, R220, R66, RZ ;  /* 0x00000042dc347210 */ /* 0x000fe40007f1e0ff */
[----:B0-----:R-:W-:Y:S01]  /*1c4a0*/  SHF.L.W.U32.HI R231, R48, 0x8, R89 ;  /* 0x0000000830e77819 */ /* 0x001fe20000010e59 */
[----:B------:R-:W-:Y:S01]  /*1c4b0*/  IMAD.WIDE.U32 R42, R100, R53, R42 ;  /* 0x00000035642a7225 */ /* 0x000fe200078e002a */
[----:B------:R-:W-:-:S03]  /*1c4c0*/  LOP3.LUT R21, R21, 0xfffffffe, RZ, 0xc0, !PT ;  /* 0xfffffffe15157812 */ /* 0x000fc600078ec0ff */
[----:B------:R-:W-:Y:S01]  /*1c4d0*/  IMAD.X R53, R231, 0x1, R71, P0 ;  /* 0x00000001e7357824 */ /* 0x000fe200000e0647 */
[----:B------:R-:W-:Y:S01]  /*1c4e0*/  LOP3.LUT R55, R55, 0x1, RZ, 0xc0, !PT ;  /* 0x0000000137377812 */ /* 0x000fe200078ec0ff */
[----:B------:R-:W-:Y:S01]  /*1c4f0*/  IMAD.WIDE.U32 R52, R220, R21, R52 ;  /* 0x00000015dc347225 */ /* 0x000fe200078e0034 */
[----:B------:R-:W-:-:S04]  /*1c500*/  SHF.L.U64.HI R21, R66, 0x1, R71 ;  /* 0x0000000142157819 */ /* 0x000fc80000010247 */
[----:B------:R-:W-:Y:S01]  /*1c510*/  LOP3.LUT R21, R21, 0x1, RZ, 0xc0, !PT ;  /* 0x0000000115157812 */ /* 0x000fe200078ec0ff */
[----:B------:R-:W-:Y:S01]  /*1c520*/  IMAD R55, R55, R85, RZ ;  /* 0x0000005537377224 */ /* 0x000fe200078e02ff */
[----:B------:R-:W-:-:S03]  /*1c530*/  LOP3.LUT R67, R67, 0x1, RZ, 0xc0, !PT ;  /* 0x0000000143437812 */ /* 0x000fc600078ec0ff */
[----:B------:R-:W-:Y:S02]  /*1c540*/  IMAD R88, R220, R21, R53 ;  /* 0x00000015dc587224 */ /* 0x000fe400078e0235 */
[----:B------:R-:W-:Y:S01]  /*1c550*/  IMAD.IADD R55, R81, 0x1, R55 ;  /* 0x0000000151377824 */ /* 0x000fe200078e0237 */
[----:B------:R0:W-:Y:S01]  /*1c560*/  STL.64 [R1+0xde0], R230 ;  /* 0x000de0e601007387 */ /* 0x0001e20000100a00 */
[C---:B------:R-:W-:Y:S01]  /*1c570*/  LOP3.LUT R21, R42.reuse, R49, RZ, 0x3c, !PT ;  /* 0x000000312a157212 */ /* 0x040fe200078e3cff */
[----:B------:R-:W-:Y:S01]  /*1c580*/  IMAD.SHL.U32 R53, R42, 0x2, RZ ;  /* 0x000000022a357824 */ /* 0x000fe200078e00ff */
[----:B0-----:R-:W-:Y:S01]  /*1c590*/  LOP3.LUT R231, R88, R66, R100, 0x96, !PT ;  /* 0x0000004258e77212 */ /* 0x001fe200078e9664 */
[----:B------:R-:W-:Y:S01]  /*1c5a0*/  IMAD R100, R100, R67, R43 ;  /* 0x0000004364647224 */ /* 0x000fe200078e022b */
[----:B------:R-:W-:-:S04]  /*1c5b0*/  LOP3.LUT R43, R55, R69, RZ, 0x3c, !PT ;  /* 0x00000045372b7212 */ /* 0x000fc800078e3cff */
        /* <DEDUP_REMOVED lines=27> */
[----:B------:R-:W-:-:S03]  /*1c770*/  LOP3.LUT R43, R43, 0xfffffffe, RZ, 0xc0, !PT ;  /* 0xfffffffe2b2b7812 */ /* 0x000fc600078ec0ff */
[----:B------:R-:W-:Y:S01]  /*1c780*/  IMAD.X R67, R21, 0x1, R59, P0 ;  /* 0x0000000115437824 */ /* 0x000fe200000e063b */
[----:B------:R-:W-:Y:S01]  /*1c790*/  LOP3.LUT R230, R79, R80, R60, 0x96, !PT ;  /* 0x000000504fe67212 */ /* 0x000fe200078e963c */
[----:B------:R-:W-:Y:S01]  /*1c7a0*/  IMAD.WIDE.U32 R80, R49, R43, R66 ;  /* 0x0000002b31507225 */ /* 0x000fe200078e0042 */
[----:B----4-:R-:W-:Y:S02]  /*1c7b0*/  LOP3.LUT R43, R56, R227, RZ, 0x3c, !PT ;  /* 0x000000e3382b7212 */ /* 0x010fe400078e3cff */
[----:B------:R-:W4:Y:S01]  /*1c7c0*/  LDL.LU R227, [R1+0x4e4] ;  /* 0x0004e40001e37983 */ /* 0x000f220000300800 */
[----:B------:R-:W-:-:S04]  /*1c7d0*/  SHF.L.U64.HI R86, R86, 0x1, R59 ;  /* 0x0000000156567819 */ /* 0x000fc8000001023b */
[----:B------:R-:W-:-:S05]  /*1c7e0*/  LOP3.LUT R86, R86, 0x1, RZ, 0xc0, !PT ;  /* 0x0000000156567812 */ /* 0x000fca00078ec0ff */
[----:B------:R-:W-:-:S04]  /*1c7f0*/  IMAD R86, R86, R49, RZ ;  /* 0x0000003156567224 */ /* 0x000fc800078e02ff */
[----:B------:R-:W-:Y:S01]  /*1c800*/  IMAD.IADD R97, R81, 0x1, R86 ;  /* 0x0000000151617824 */ /* 0x000fe200078e0256 */
[C---:B------:R-:W-:Y:S01]  /*1c810*/  SHF.L.U64.HI R57, R90.reuse, 0x1, R39 ;  /* 0x000000015a397819 */ /* 0x040fe20000010227 */
[----:B------:R-:W-:-:S03]  /*1c820*/  IMAD.SHL.U32 R56, R90, 0x2, RZ ;  /* 0x000000025a387824 */ /* 0x000fc600078e00ff */
[----:B------:R-:W-:Y:S02]  /*1c830*/  LOP3.LUT R53, R97, R44, RZ, 0x3c, !PT ;  /* 0x0000002c61357212 */ /* 0x000fe400078e3cff */
[----:B------:R-:W-:Y:S02]  /*1c840*/  LOP3.LUT R59, R80, R170, RZ, 0x3c, !PT ;  /* 0x000000aa503b7212 */ /* 0x000fe400078e3cff */
        /* <DEDUP_REMOVED lines=19> */
[----:B------:R-:W-:-:S05]  /*1c980*/  IMAD R39, R224, R21, R57 ;  /* 0x00000015e0277224 */ /* 0x000fca00078e0239 */
[----:B------:R-:W-:Y:S02]  /*1c990*/  LOP3.LUT R244, R39, R80, R170, 0x96, !PT ;  /* 0x0000005027f47212 */ /* 0x000fe400078e96aa */
[C---:B------:R-:W-:Y:S01]  /*1c9a0*/  IADD3 R80, P0, PT, R222.reuse, R175, RZ ;  /* 0x000000afde507210 */ /* 0x040fe20007f1e0ff */
[C---:B------:R-:W-:Y:S01]  /*1c9b0*/  IMAD.SHL.U32 R53, R222.reuse, 0x2, RZ ;  /* 0x00000002de357824 */ /* 0x040fe200078e00ff */
[----:B------:R-:W-:Y:S01]  /*1c9c0*/  SHF.L.U64.HI R222, R222, 0x1, R226 ;  /* 0x00000001dede7819 */ /* 0x000fe200000102e2 */
[----:B------:R0:W-:Y:S01]  /*1c9d0*/  STL [R1+0x66c], R39 ;  /* 0x00066c2701007387 */ /* 0x0001e20000100800 */
[----:B------:R-:W-:-:S03]  /*1c9e0*/  LOP3.LUT R131, R131, R247, RZ, 0x3c, !PT ;  /* 0x000000f783837212 */ /* 0x000fc600078e3cff */
[----:B------:R-:W5:Y:S01]  /*1c9f0*/  LDL.LU R247, [R1+0x568] ;  /* 0x0005680001f77983 */ /* 0x000f620000300800 */
[----:B------:R-:W-:-:S03]  /*1ca00*/  LOP3.LUT R145, R145, R249, RZ, 0x3c, !PT ;  /* 0x000000f991917212 */ /* 0x000fc600078e3cff */
[----:B------:R-:W3:Y:S01]  /*1ca10*/  LDL.LU R249, [R1+0x5a0] ;  /* 0x0005a00001f97983 */ /* 0x000ee20000300800 */
[----:B0-----:R-:W-:-:S03]  /*1ca20*/  LOP3.LUT R39, R61, R251, RZ, 0x3c, !PT ;  /* 0x000000fb3d277212 */ /* 0x001fc600078e3cff */
[----:B------:R-:W5:Y:S01]  /*1ca30*/  LDL.LU R251, [R1+0x5a4] ;  /* 0x0005a40001fb7983 */ /* 0x000f620000300800 */
[----:B------:R-:W-:-:S03]  /*1ca40*/  SHF.L.W.U32.HI R67, R156, 0x1, R116 ;  /* 0x000000019c437819 */ /* 0x000fc60000010e74 */
[----:B------:R0:W-:Y:S01]  /*1ca50*/  STL [R1+0x680], R88 ;  /* 0x0006805801007387 */ /* 0x0001e20000100800 */
[----:B------:R-:W-:-:S03]  /*1ca60*/  SHF.L.U64.HI R90, R123, 0x1, R77 ;  /* 0x000000017b5a7819 */ /* 0x000fc6000001024d */
[----:B------:R1:W-:Y:S01]  /*1ca70*/  STL [R1+0x658], R79 ;  /* 0x0006584f01007387 */ /* 0x0003e20000100800 */
[----:B--2---:R-:W-:-:S03]  /*1ca80*/  LOP3.LUT R86, R126, R206, RZ, 0x3c, !PT ;  /* 0x000000ce7e567212 */ /* 0x004fc600078e3cff */
[----:B------:R2:W-:Y:S01]  /*1ca90*/  STL [R1+0x5e4], R60 ;  /* 0x0005e43c01007387 */ /* 0x0005e20000100800 */
[----:B------:R-:W-:Y:S02]  /*1caa0*/  LOP3.LUT R103, R103, R235, RZ, 0x3c, !PT ;  /* 0x000000eb67677212 */ /* 0x000fe400078e3cff */
[----:B------:R-:W-:Y:S01]  /*1cab0*/  LOP3.LUT R121, R121, R205, RZ, 0x3c, !PT ;  /* 0x000000cd79797212 */ /* 0x000fe200078e3cff */
[----:B------:R-:W3:Y:S01]  /*1cac0*/  LDL.LU R170, [R1+0x5b4] ;  /* 0x0005b40001aa7983 */ /* 0x000ee20000300800 */
[----:B----4-:R-:W-:-:S03]  /*1cad0*/  IMAD.X R81, R226, 0x1, R227, P0 ;  /* 0x00000001e2517824 */ /* 0x010fc600000e06e3 */
[----:B------:R-:W4:Y:S01]  /*1cae0*/  LDL.LU R226, [R1+0x554] ;  /* 0x0005540001e27983 */ /* 0x000f220000300800 */
[----:B------:R-:W-:Y:S02]  /*1caf0*/  LOP3.LUT R53, R53, 0xfffffffe, RZ, 0xc0, !PT ;  /* 0xfffffffe35357812 */ /* 0x000fe400078ec0ff */
[----:B------:R-:W-:Y:S02]  /*1cb00*/  SHF.L.W.U32.HI R116, R116, 0x1, R156 ;  /* 0x0000000174747819 */ /* 0x000fe40000010e9c */
[----:B------:R-:W-:Y:S01]  /*1cb10*/  LOP3.LUT R222, R222, 0x1, RZ, 0xc0, !PT ;  /* 0x00000001dede7812 */ /* 0x000fe200078ec0ff */
[----:B------:R-:W-:Y:S01]  /*1cb20*/  IMAD.WIDE.U32 R80, R175, R53, R80 ;  /* 0x00000035af507225 */ /* 0x000fe200078e0050 */
[----:B0-----:R-:W-:-:S03]  /*1cb30*/  IADD3 R88, P0, PT, R123, R116, RZ ;  /* 0x000000747b587210 */ /* 0x001fc60007f1e0ff */
[----:B------:R-:W-:Y:S02]  /*1cb40*/  IMAD.SHL.U32 R53, R123, 0x2, RZ ;  /* 0x000000027b357824 */ /* 0x000fe400078e00ff */
[----:B------:R-:W-:-:S03]  /*1cb50*/  IMAD R123, R222, R175, RZ ;  /* 0x000000afde7b7224 */ /* 0x000fc600078e02ff */
[----:B------:R-:W-:Y:S02]  /*1cb60*/  LOP3.LUT R57, R53, 0xfffffffe, RZ, 0xc0, !PT ;  /* 0xfffffffe35397812 */ /* 0x000fe400078ec0ff */
[----:B------:R-:W-:Y:S01]  /*1cb70*/  LOP3.LUT R53, R31, R243, RZ, 0x3c, !PT ;  /* 0x000000f31f357212 */ /* 0x000fe200078e3cff */
[----:B------:R-:W-:Y:S01]  /*1cb80*/  IMAD.X R89, R77, 0x1, R67, P0 ;  /* 0x000000014d597824 */ /* 0x000fe200000e0643 */
[----:B-----5:R-:W-:Y:S02]  /*1cb90*/  LOP3.LUT R58, R58, R251, RZ, 0x3c, !PT ;  /* 0x000000fb3a3a7212 */ /* 0x020fe400078e3cff */
[----:B----4-:R-:W-:Y:S01]  /*1cba0*/  LOP3.LUT R98, R98, R226, RZ, 0x3c, !PT ;  /* 0x000000e262627212 */ /* 0x010fe200078e3cff */
[----:B------:R-:W4:Y:S04]  /*1cbb0*/  LDL.LU R251, [R1+0x6d8] ;  /* 0x0006d80001fb7983 */ /* 0x000f280000300800 */
[----:B------:R-:W5:Y:S01]  /*1cbc0*/  LDL R226, [R1+0x4fc] ;  /* 0x0004fc0001e27983 */ /* 0x000f620000100800 */
[----:B------:R-:W-:Y:S01]  /*1cbd0*/  IMAD.IADD R123, R81, 0x1, R123 ;  /* 0x00000001517b7824 */ /* 0x000fe200078e027b */
[----:B------:R-:W-:Y:S01]  /*1cbe0*/  SHF.L.W.U32.HI R85, R38, 0x1, R53 ;  /* 0x0000000126557819 */ /* 0x000fe20000010e35 */
[----:B------:R-:W-:Y:S01]  /*1cbf0*/  IMAD.WIDE.U32 R88, R116, R57, R88 ;  /* 0x0000003974587225 */ /* 0x000fe200078e0058 */
[----:B-1----:R-:W-:Y:S01]  /*1cc00*/  SHF.L.W.U32.HI R79, R107, 0x1, R142 ;  /* 0x000000016b4f7819 */ /* 0x002fe20000010e8e */
[----:B------:R-:W4:Y:S01]  /*1cc10*/  LDL R243, [R1+0x604] ;  /* 0x0006040001f37983 */ /* 0x000f220000100800 */
[----:B------:R-:W-:-:S02]  /*1cc20*/  SHF.L.W.U32.HI R107, R142, 0x1, R107 ;  /* 0x000000018e6b7819 */ /* 0x000fc40000010e6b */
[----:B------:R-:W-:Y:S02]  /*1cc30*/  SHF.L.W.U32.HI R38, R53, 0x1, R38 ;  /* 0x0000000135267819 */ /* 0x000fe40000010e26 */
[----:B------:R-:W-:Y:S02]  /*1cc40*/  LOP3.LUT R84, R84, R247, RZ, 0x3c, !PT ;  /* 0x000000f754547212 */ /* 0x000fe400078e3cff */
[----:B------:R-:W-:Y:S02]  /*1cc50*/  SHF.L.W.U32.HI R57, R5, 0x1, R58 ;  /* 0x0000000105397819 */ /* 0x000fe40000010e3a */
[----:B--2---:R-:W-:Y:S02]  /*1cc60*/  SHF.L.W.U32.HI R60, R58, 0x1, R5 ;  /* 0x000000013a3c7819 */ /* 0x004fe40000010e05 */
[----:B------:R-:W-:Y:S02]  /*1cc70*/  LOP3.LUT R5, R123, R85, RZ, 0x3c, !PT ;  /* 0x000000557b057212 */ /* 0x000fe400078e3cff */
[----:B------:R-:W-:-:S02]  /*1cc80*/  SHF.L.W.U32.HI R126, R167, 0x1, R84 ;  /* 0x00000001a77e7819 */ /* 0x000fc40000010e54 */
[----:B------:R-:W-:Y:S01]  /*1cc90*/  LOP3.LUT R81, R80, R38, RZ, 0x3c, !PT ;  /* 0x0000002650517212 */ /* 0x000fe200078e3cff */
[C---:B------:R-:W-:Y:S01]  /*1cca0*/  IMAD.SHL.U32 R38, R107.reuse, 0x2, RZ ;  /* 0x000000026b267824 */ /* 0x040fe200078e00ff */
[----:B------:R-:W-:Y:S02]  /*1ccb0*/  SHF.L.W.U32.HI R167, R84, 0x1, R167 ;  /* 0x0000000154a77819 */ /* 0x000fe40000010ea7 */
[----:B------:R-:W-:Y:S02]  /*1ccc0*/  SHF.L.W.U32.HI R21, R128, 0x1, R39 ;  /* 0x0000000180157819 */ /* 0x000fe40000010e27 */
[----:B------:R-:W-:Y:S02]  /*1ccd0*/  IADD3 R84, P0, PT, R107, R5, RZ ;  /* 0x000000056b547210 */ /* 0x000fe40007f1e0ff */
[----:B------:R-:W-:Y:S02]  /*1cce0*/  SHF.L.W.U32.HI R128, R39, 0x1, R128 ;  /* 0x0000000127807819 */ /* 0x000fe40000010e80 */
[----:B------:R-:W-:-:S02]  /*1ccf0*/  SHF.L.W.U32.HI R39, R166, 0x1, R43 ;  /* 0x00000001a6277819 */ /* 0x000fc40000010e2b */
[----:B------:R-:W-:Y:S02]  /*1cd00*/  SHF.L.W.U32.HI R166, R43, 0x1, R166 ;  /* 0x000000012ba67819 */ /* 0x000fe40000010ea6 */
[----:B------:R-:W-:Y:S01]  /*1cd10*/  LOP3.LUT R90, R90, 0x1, RZ, 0xc0, !PT ;  /* 0x000000015a5a7812 */ /* 0x000fe200078ec0ff */
[----:B------:R-:W-:Y:S01]  /*1cd20*/  IMAD.X R85, R79, 0x1, R81, P0 ;  /* 0x000000014f557824 */ /* 0x000fe200000e0651 */
[----:B------:R-:W-:Y:S02]  /*1cd30*/  LOP3.LUT R38, R38, 0xfffffffe, RZ, 0xc0, !PT ;  /* 0xfffffffe26267812 */ /* 0x000fe400078ec0ff */
[----:B------:R-:W-:Y:S01]  /*1cd40*/  IADD3 R102, P0, PT, R166, R167, RZ ;  /* 0x000000a7a6667210 */ /* 0x000fe20007f1e0ff */
[----:B------:R-:W-:Y:S01]  /*1cd50*/  IMAD R90, R90, R116, RZ ;  /* 0x000000745a5a7224 */ /* 0x000fe200078e02ff */
[----:B------:R-:W-:Y:S01]  /*1cd60*/  LOP3.LUT R180, R118, R180, RZ, 0x3c, !PT ;  /* 0x000000b476b47212 */ /* 0x000fe200078e3cff */
[----:B------:R-:W-:Y:S01]  /*1cd70*/  IMAD.WIDE.U32 R84, R38, R5, R84 ;  /* 0x0000000526547225 */ /* 0x000fe200078e0054 */
[----:B------:R-:W-:-:S02]  /*1cd80*/  SHF.L.U64.HI R107, R107, 0x1, R79 ;  /* 0x000000016b6b7819 */ /* 0x000fc4000001024f */
[----:B------:R-:W-:Y:S01]  /*1cd90*/  SHF.L.W.U32.HI R99, R189, 0x1, R103 ;  /* 0x00000001bd637819 */ /* 0x000fe20000010e67 */
[C---:B------:R-:W-:Y:S01]  /*1cda0*/  IMAD.SHL.U32 R38, R166.reuse, 0x2, RZ ;  /* 0x00000002a6267824 */ /* 0x040fe200078e00ff */
[----:B------:R-:W-:Y:S02]  /*1cdb0*/  SHF.L.W.U32.HI R58, R157, 0x1, R121 ;  /* 0x000000019d3a7819 */ /* 0x000fe40000010e79 */
[----:B------:R-:W-:Y:S01]  /*1cdc0*/  SHF.L.W.U32.HI R189, R103, 0x1, R189 ;  /* 0x0000000167bd7819 */ /* 0x000fe20000010ebd */
[----:B------:R-:W-:Y:S01]  /*1cdd0*/  IMAD.X R103, R39, 0x1, R126, P0 ;  /* 0x0000000127677824 */ /* 0x000fe200000e067e */
[----:B------:R-:W-:Y:S01]  /*1cde0*/  SHF.L.W.U32.HI R157, R121, 0x1, R157 ;  /* 0x00000001799d7819 */ /* 0x000fe20000010e9d */
[----:B------:R-:W-:Y:S01]  /*1cdf0*/  IMAD.IADD R121, R89, 0x1, R90 ;  /* 0x0000000159797824 */ /* 0x000fe200078e025a */
[----:B------:R-:W-:Y:S02]  /*1ce00*/  SHF.L.U64.HI R166, R166, 0x1, R39 ;  /* 0x00000001a6a67819 */ /* 0x000fe40000010227 */
[----:B------:R-:W-:-:S02]  /*1ce10*/  SHF.L.W.U32.HI R95, R155, 0x1, R180 ;  /* 0x000000019b5f7819 */ /* 0x000fc40000010eb4 */
[----:B------:R-:W-:Y:S02]  /*1ce20*/  LOP3.LUT R39, R107, 0x1, RZ, 0xc0, !PT ;  /* 0x000000016b277812 */ /* 0x000fe400078ec0ff */
[----:B---3--:R-:W-:Y:S02]  /*1ce30*/  LOP3.LUT R137, R137, R249, RZ, 0x3c, !PT ;  /* 0x000000f989897212 */ /* 0x008fe400078e3cff */
[----:B------:R-:W-:Y:S01]  /*1ce40*/  LOP3.LUT R38, R38, 0xfffffffe, RZ, 0xc0, !PT ;  /* 0xfffffffe26267812 */ /* 0x000fe200078ec0ff */
[----:B------:R-:W-:Y:S01]  /*1ce50*/  IMAD R39, R39, R5, RZ ;  /* 0x0000000527277224 */ /* 0x000fe200078e02ff */
[----:B------:R-:W-:Y:S02]  /*1ce60*/  SHF.L.W.U32.HI R155, R180, 0x1, R155 ;  /* 0x00000001b49b7819 */ /* 0x000fe40000010e9b */
[----:B------:R-:W-:Y:S01]  /*1ce70*/  LOP3.LUT R95, R121, R95, RZ, 0x3c, !PT ;  /* 0x0000005f795f7212 */ /* 0x000fe200078e3cff */
[----:B------:R-:W-:Y:S01]  /*1ce80*/  IMAD.WIDE.U32 R102, R167, R38, R102 ;  /* 0x00000026a7667225 */ /* 0x000fe200078e0066 */
[----:B------:R-:W-:-:S02]  /*1ce90*/  SHF.L.W.U32.HI R53, R136, 0x1, R137 ;  /* 0x0000000188357819 */ /* 0x000fc40000010e89 */
[----:B------:R-:W-:Y:S01]  /*1cea0*/  SHF.L.W.U32.HI R136, R137, 0x1, R136 ;  /* 0x0000000189887819 */ /* 0x000fe20000010e88 */
[----:B------:R-:W-:Y:S01]  /*1ceb0*/  IMAD.SHL.U32 R79, R157, 0x2, RZ ;  /* 0x000000029d4f7824 */ /* 0x000fe200078e00ff */
[----:B------:R-:W-:Y:S01]  /*1cec0*/  LOP3.LUT R137, R88, R155, RZ, 0x3c, !PT ;  /* 0x0000009b58897212 */ /* 0x000fe200078e3cff */
[----:B------:R-:W-:Y:S01]  /*1ced0*/  IMAD.IADD R85, R85, 0x1, R39 ;  /* 0x0000000155557824 */ /* 0x000fe200078e0227 */
[----:B------:R-:W-:Y:S02]  /*1cee0*/  IADD3 R38, P0, PT, R157, R95, RZ ;  /* 0x0000005f9d267210 */ /* 0x000fe40007f1e0ff */
[----:B------:R-:W-:Y:S02]  /*1cef0*/  LOP3.LUT R79, R79, 0xfffffffe, RZ, 0xc0, !PT ;  /* 0xfffffffe4f4f7812 */ /* 0x000fe400078ec0ff */
[----:B------:R-:W-:Y:S01]  /*1cf00*/  SHF.L.U64.HI R157, R157, 0x1, R58 ;  /* 0x000000019d9d7819 */ /* 0x000fe2000001023a */
[----:B------:R-:W-:Y:S01]  /*1cf10*/  IMAD.X R39, R58, 0x1, R137, P0 ;  /* 0x000000013a277824 */ /* 0x000fe200000e0689 */
[----:B------:R-:W-:-:S02]  /*1cf20*/  SHF.L.W.U32.HI R49, R112, 0x1, R131 ;  /* 0x0000000170317819 */ /* 0x000fc40000010e83 */
[----:B------:R-:W-:Y:S02]  /*1cf30*/  LOP3.LUT R100, R84, R175, RZ, 0x3c, !PT ;  /* 0x000000af54647212 */ /* 0x000fe400078e3cff */
[----:B------:R-:W-:Y:S02]  /*1cf40*/  LOP3.LUT R58, R85, R227, RZ, 0x3c, !PT ;  /* 0x000000e3553a7212 */ /* 0x000fe400078e3cff */
[----:B------:R-:W-:Y:S01]  /*1cf50*/  SHF.L.W.U32.HI R112, R131, 0x1, R112 ;  /* 0x0000000183707819 */ /* 0x000fe20000010e70 */
[----:B------:R-:W-:Y:S01]  /*1cf60*/  IMAD.WIDE.U32 R38, R79, R95, R38 ;  /* 0x0000005f4f267225 */ /* 0x000fe200078e0026 */
[----:B------:R-:W-:Y:S02]  /*1cf70*/  SHF.L.W.U32.HI R131, R29, 0x1, R98 ;  /* 0x000000011d837819 */ /* 0x000fe40000010e62 */
[----:B------:R-:W-:Y:S02]  /*1cf80*/  SHF.L.W.U32.HI R29, R98, 0x1, R29 ;  /* 0x00000001621d7819 */ /* 0x000fe40000010e1d */
[----:B------:R-:W-:-:S02]  /*1cf90*/  SHF.L.W.U32.HI R79, R58, 0x8, R100 ;  /* 0x000000083a4f7819 */ /* 0x000fc40000010e64 */
[----:B------:R-:W-:Y:S01]  /*1cfa0*/  SHF.L.W.U32.HI R100, R100, 0x8, R58 ;  /* 0x0000000864647819 */ /* 0x000fe20000010e3a */
[C---:B------:R-:W-:Y:S01]  /*1cfb0*/  IMAD.SHL.U32 R58, R234.reuse, 0x2, RZ ;  /* 0x00000002ea3a7824 */ /* 0x040fe200078e00ff */
[----:B------:R-:W-:-:S04]  /*1cfc0*/  IADD3 R90, P0, PT, R234, R29, RZ ;  /* 0x0000001dea5a7210 */ /* 0x000fc80007f1e0ff */
[----:B------:R-:W-:Y:S02]  /*1cfd0*/  LOP3.LUT R58, R58, 0xfffffffe, RZ, 0xc0, !PT ;  /* 0xfffffffe3a3a7812 */ /* 0x000fe400078ec0ff */
[----:B------:R-:W-:Y:S02]  /*1cfe0*/  LOP3.LUT R157, R157, 0x1, RZ, 0xc0, !PT ;  /* 0x000000019d9d7812 */ /* 0x000fe400078ec0ff */
[----:B------:R-:W-:-:S03]  /*1cff0*/  LOP3.LUT R223, R87, R223, RZ, 0x3c, !PT ;  /* 0x000000df57df7212 */ /* 0x000fc600078e3cff */
[----:B------:R-:W-:Y:S01]  /*1d000*/  IMAD R157, R157, R95, RZ ;  /* 0x0000005f9d9d7224 */ /* 0x000fe200078e02ff */
[----:B------:R-:W-:-:S03]  /*1d010*/  SHF.L.W.U32.HI R59, R162, 0x1, R223 ;  /* 0x00000001a23b7819 */ /* 0x000fc60000010edf */
[----:B------:R-:W-:Y:S01]  /*1d020*/  IMAD.IADD R39, R39, 0x1, R157 ;  /* 0x0000000127277824 */ /* 0x000fe200078e029d */
[----:B------:R-:W-:Y:S01]  /*1d030*/  SHF.L.W.U32.HI R77, R124, 0x1, R86 ;  /* 0x000000017c4d7819 */ /* 0x000fe20000010e56 */
[----:B------:R-:W-:Y:S01]  /*1d040*/  IMAD.SHL.U32 R140, R88, 0x2, RZ ;  /* 0x00000002588c7824 */ /* 0x000fe200078e00ff */
[----:B------:R-:W-:Y:S02]  /*1d050*/  SHF.L.W.U32.HI R86, R86, 0x1, R124 ;  /* 0x0000000156567819 */ /* 0x000fe40000010e7c */
[----:B------:R-:W-:Y:S01]  /*1d060*/  SHF.L.W.U32.HI R43, R144, 0x1, R145 ;  /* 0x00000001902b7819 */ /* 0x000fe20000010e91 */
[----:B------:R-:W-:Y:S01]  /*1d070*/  IMAD.MOV.U32 R249, RZ, RZ, R246 ;  /* 0x000000fffff97224 */ /* 0x000fe200078e00f6 */
[----:B------:R-:W-:Y:S01]  /*1d080*/  SHF.L.W.U32.HI R162, R223, 0x1, R162 ;  /* 0x00000001dfa27819 */ /* 0x000fe20000010ea2 */
[----:B------:R-:W2:Y:S01]  /*1d090*/  LDL.LU R157, [R1+0x660] ;  /* 0x00066000019d7983 */ /* 0x000ea20000300800 */
[----:B------:R-:W-:Y:S02]  /*1d0a0*/  LOP3.LUT R116, R38, R116, RZ, 0x3c, !PT ;  /* 0x0000007426747212 */ /* 0x000fe400078e3cff */
[----:B------:R-:W-:-:S02]  /*1d0b0*/  LOP3.LUT R67, R39, R67, RZ, 0x3c, !PT ;  /* 0x0000004327437212 */ /* 0x000fc400078e3cff */
[----:B------:R-:W-:Y:S02]  /*1d0c0*/  LOP3.LUT R107, R102, R162, RZ, 0x3c, !PT ;  /* 0x000000a2666b7212 */ /* 0x000fe400078e3cff */
[----:B------:R-:W-:Y:S02]  /*1d0d0*/  SHF.L.W.U32.HI R108, R67, 0x8, R116 ;  /* 0x00000008436c7819 */ /* 0x000fe40000010e74 */
[----:B------:R-:W-:Y:S02]  /*1d0e0*/  SHF.L.W.U32.HI R116, R116, 0x8, R67 ;  /* 0x0000000874747819 */ /* 0x000fe40000010e43 */
[----:B------:R-:W-:Y:S02]  /*1d0f0*/  SHF.L.U64.HI R67, R88, 0x1, R121 ;  /* 0x0000000158437819 */ /* 0x000fe40000010279 */
[----:B------:R-:W-:Y:S01]  /*1d100*/  IADD3 R98, P1, PT, R116, R88, RZ ;  /* 0x0000005874627210 */ /* 0x000fe20007f3e0ff */
[----:B------:R-:W-:-:S05]  /*1d110*/  IMAD.SHL.U32 R88, R189, 0x2, RZ ;  /* 0x00000002bd587824 */ /* 0x000fca00078e00ff */
[----:B------:R-:W-:Y:S02]  /*1d120*/  LOP3.LUT R88, R88, 0xfffffffe, RZ, 0xc0, !PT ;  /* 0xfffffffe58587812 */ /* 0x000fe400078ec0ff */
[----:B------:R-:W-:Y:S02]  /*1d130*/  LOP3.LUT R140, R140, 0xfffffffe, RZ, 0xc0, !PT ;  /* 0xfffffffe8c8c7812 */ /* 0x000fe400078ec0ff */
[----:B------:R-:W-:Y:S01]  /*1d140*/  SHF.L.W.U32.HI R144, R145, 0x1, R144 ;  /* 0x0000000191907819 */ /* 0x000fe20000010e90 */
[----:B-----5:R-:W-:Y:S01]  /*1d150*/  IMAD.X R91, R226, 0x1, R131, P0 ;  /* 0x00000001e25b7824 */ /* 0x020fe200000e0683 */
[----:B------:R-:W-:Y:S01]  /*1d160*/  SHF.L.U64.HI R234, R234, 0x1, R226 ;  /* 0x00000001eaea7819 */ /* 0x000fe200000102e2 */
[----:B------:R-:W-:Y:S01]  /*1d170*/  IMAD.WIDE.U32 R90, R29, R58, R90 ;  /* 0x0000003a1d5a7225 */ /* 0x000fe200078e005a */
[----:B------:R-:W-:Y:S02]  /*1d180*/  LOP3.LUT R58, R166, 0x1, RZ, 0xc0, !PT ;  /* 0x00000001a63a7812 */ /* 0x000fe400078ec0ff */
[----:B------:R-:W-:-:S03]  /*1d190*/  LOP3.LUT R89, R234, 0x1, RZ, 0xc0, !PT ;  /* 0x00000001ea597812 */ /* 0x000fc600078ec0ff */
[----:B------:R-:W-:Y:S02]  /*1d1a0*/  IMAD R58, R58, R167, RZ ;  /* 0x000000a73a3a7224 */ /* 0x000fe400078e02ff */
[----:B------:R-:W-:Y:S02]  /*1d1b0*/  IMAD R89, R89, R29, RZ ;  /* 0x0000001d59597224 */ /* 0x000fe400078e02ff */
[----:B------:R-:W-:Y:S02]  /*1d1c0*/  IMAD.IADD R103, R103, 0x1, R58 ;  /* 0x0000000167677824 */ /* 0x000fe400078e023a */
[----:B------:R-:W-:-:S03]  /*1d1d0*/  IMAD.IADD R89, R91, 0x1, R89 ;  /* 0x000000015b597824 */ /* 0x000fc600078e0259 */
[----:B------:R-:W-:Y:S02]  /*1d1e0*/  LOP3.LUT R124, R103, R59, RZ, 0x3c, !PT ;  /* 0x0000003b677c7212 */ /* 0x000fe400078e3cff */
[----:B------:R-:W-:Y:S02]  /*1d1f0*/  LOP3.LUT R91, R89, R21, RZ, 0x3c, !PT ;  /* 0x00000015595b7212 */ /* 0x000fe400078e3cff */
[----:B------:R-:W-:Y:S02]  /*1d200*/  IADD3 R58, P0, PT, R189, R124, RZ ;  /* 0x0000007cbd3a7210 */ /* 0x000fe40007f1e0ff */
[----:B------:R-:W-:-:S03]  /*1d210*/  SHF.L.U64.HI R21, R86, 0x1, R77 ;  /* 0x0000000156157819 */ /* 0x000fc6000001024d */
[----:B------:R-:W-:Y:S01]  /*1d220*/  IMAD.X R59, R99, 0x1, R107, P0 ;  /* 0x00000001633b7824 */ /* 0x000fe200000e066b */
[C---:B------:R-:W-:Y:S01]  /*1d230*/  IADD3 R120, P0, PT, R86.reuse, R91, RZ ;  /* 0x0000005b56787210 */ /* 0x040fe20007f1e0ff */
[----:B------:R-:W-:Y:S01]  /*1d240*/  IMAD.SHL.U32 R86, R86, 0x2, RZ ;  /* 0x0000000256567824 */ /* 0x000fe200078e00ff */
[----:B------:R-:W-:Y:S02]  /*1d250*/  SHF.L.U64.HI R189, R189, 0x1, R99 ;  /* 0x00000001bdbd7819 */ /* 0x000fe40000010263 */
[----:B------:R-:W-:Y:S01]  /*1d260*/  LOP3.LUT R142, R90, R128, RZ, 0x3c, !PT ;  /* 0x000000805a8e7212 */ /* 0x000fe200078e3cff */
[----:B------:R-:W-:Y:S01]  /*1d270*/  IMAD.X R99, R108, 0x1, R121, P1 ;  /* 0x000000016c637824 */ /* 0x000fe200008e0679 */
[----:B------:R-:W-:Y:S02]  /*1d280*/  LOP3.LUT R189, R189, 0x1, RZ, 0xc0, !PT ;  /* 0x00000001bdbd7812 */ /* 0x000fe400078ec0ff */
[----:B------:R-:W-:Y:S01]  /*1d290*/  LOP3.LUT R86, R86, 0xfffffffe, RZ, 0xc0, !PT ;  /* 0xfffffffe56567812 */ /* 0x000fe200078ec0ff */
[----:B------:R-:W-:Y:S01]  /*1d2a0*/  IMAD.X R121, R77, 0x1, R142, P0 ;  /* 0x000000014d797824 */ /* 0x000fe200000e068e */
[----:B------:R-:W-:Y:S01]  /*1d2b0*/  LOP3.LUT R21, R21, 0x1, RZ, 0xc0, !PT ;  /* 0x0000000115157812 */ /* 0x000fe200078ec0ff */
[----:B------:R-:W-:-:S04]  /*1d2c0*/  IMAD.WIDE.U32 R58, R88, R124, R58 ;  /* 0x0000007c583a7225 */ /* 0x000fc800078e003a */
[----:B------:R-:W-:Y:S02]  /*1d2d0*/  IMAD R189, R189, R124, RZ ;  /* 0x0000007cbdbd7224 */ /* 0x000fe400078e02ff */
[----:B------:R-:W-:-:S04]  /*1d2e0*/  IMAD.WIDE.U32 R120, R86, R91, R120 ;  /* 0x0000005b56787225 */ /* 0x000fc800078e0078 */
[----:B------:R-:W-:Y:S02]  /*1d2f0*/  IMAD R77, R21, R91, RZ ;  /* 0x0000005b154d7224 */ /* 0x000fe400078e02ff */
[----:B------:R-:W-:Y:S02]  /*1d300*/  IMAD.IADD R21, R59, 0x1, R189 ;  /* 0x000000013b157824 */ /* 0x000fe400078e02bd */
[----:B------:R-:W-:-:S03]  /*1d310*/  IMAD.IADD R121, R121, 0x1, R77 ;  /* 0x0000000179797824 */ /* 0x000fc600078e024d */
[----:B------:R-:W-:Y:S02]  /*1d320*/  LOP3.LUT R59, R21, R126, RZ, 0x3c, !PT ;  /* 0x0000007e153b7212 */ /* 0x000fe400078e3cff */
[----:B------:R-:W-:Y:S02]  /*1d330*/  LOP3.LUT R126, R120, R29, RZ, 0x3c, !PT ;  /* 0x0000001d787e7212 */ /* 0x000fe400078e3cff */
[----:B------:R-:W-:Y:S02]  /*1d340*/  LOP3.LUT R131, R121, R131, RZ, 0x3c, !PT ;  /* 0x0000008379837212 */ /* 0x000fe400078e3cff */
[----:B------:R-:W-:Y:S02]  /*1d350*/  LOP3.LUT R167, R58, R167, RZ, 0x3c, !PT ;  /* 0x000000a73aa77212 */ /* 0x000fe400078e3cff */
[----:B------:R-:W-:Y:S02]  /*1d360*/  SHF.L.W.U32.HI R128, R126, 0x8, R131 ;  /* 0x000000087e807819 */ /* 0x000fe40000010e83 */
[----:B------:R-:W-:-:S02]  /*1d370*/  SHF.L.W.U32.HI R86, R59, 0x8, R167 ;  /* 0x000000083b567819 */ /* 0x000fc40000010ea7 */
        /* <DEDUP_REMOVED lines=8> */
[----:B------:R-:W-:Y:S01]  /*1d400*/  IMAD.WIDE.U32 R88, R128, R90, R88 ;  /* 0x0000005a80587225 */ /* 0x000fe200078e0058 */
[----:B------:R-:W-:-:S03]  /*1d410*/  LOP3.LUT R59, R67, 0x1, RZ, 0xc0, !PT ;  /* 0x00000001433b7812 */ /* 0x000fc600078ec0ff */
[----:B------:R-:W-:-:S04]  /*1d420*/  IMAD.WIDE.U32 R98, R116, R140, R98 ;  /* 0x0000008c74627225 */ /* 0x000fc800078e0062 */
[----:B------:R-:W-:Y:S01]  /*1d430*/  IMAD R89, R128, R77, R89 ;  /* 0x0000004d80597224 */ /* 0x000fe200078e0259 */
[----:B------:R-:W-:Y:S01]  /*1d440*/  LOP3.LUT R91, R88, R91, RZ, 0x3c, !PT ;  /* 0x0000005b585b7212 */ /* 0x000fe200078e3cff */
[----:B------:R-:W-:Y:S01]  /*1d450*/  IMAD R59, R116, R59, R99 ;  /* 0x0000003b743b7224 */ /* 0x000fe200078e0263 */
[----:B------:R-:W-:Y:S01]  /*1d460*/  IADD3 R90, P3, PT, R100, R80, RZ ;  /* 0x00000050645a7210 */ /* 0x000fe20007f7e0ff */
[----:B------:R-:W-:Y:S01]  /*1d470*/  IMAD.SHL.U32 R99, R80, 0x2, RZ ;  /* 0x0000000250637824 */ /* 0x000fe200078e00ff */
[----:B------:R-:W-:Y:S02]  /*1d480*/  LOP3.LUT R156, R89, R142, RZ, 0x3c, !PT ;  /* 0x0000008e599c7212 */ /* 0x000fe400078e3cff */
[----:B------:R-:W-:Y:S02]  /*1d490*/  LOP3.LUT R67, R98, R95, RZ, 0x3c, !PT ;  /* 0x0000005f62437212 */ /* 0x000fe400078e3cff */
[----:B------:R-:W-:Y:S02]  /*1d4a0*/  SHF.L.W.U32.HI R95, R91, 0x10, R156 ;  /* 0x000000105b5f7819 */ /* 0x000fe40000010e9c */
[----:B------:R-:W-:Y:S01]  /*1d4b0*/  SHF.L.W.U32.HI R156, R156, 0x10, R91 ;  /* 0x000000109c9c7819 */ /* 0x000fe20000010e5b */
[--C-:B------:R-:W-:Y:S01]  /*1d4c0*/  IMAD.X R91, R79, 0x1, R123.reuse, P3 ;  /* 0x000000014f5b7824 */ /* 0x100fe200018e067b */
[----:B------:R-:W-:-:S02]  /*1d4d0*/  SHF.L.U64.HI R80, R80, 0x1, R123 ;  /* 0x0000000150507819 */ /* 0x000fc4000001027b */
[----:B------:R-:W-:Y:S02]  /*1d4e0*/  LOP3.LUT R99, R99, 0xfffffffe, RZ, 0xc0, !PT ;  /* 0xfffffffe63637812 */ /* 0x000fe400078ec0ff */
[----:B------:R-:W-:-:S03]  /*1d4f0*/  LOP3.LUT R80, R80, 0x1, RZ, 0xc0, !PT ;  /* 0x0000000150507812 */ /* 0x000fc600078ec0ff */
[----:B------:R-:W-:Y:S01]  /*1d500*/  IMAD.WIDE.U32 R90, R100, R99, R90 ;  /* 0x00000063645a7225 */ /* 0x000fe200078e005a */
[----:B------:R-:W-:-:S03]  /*1d510*/  SHF.L.U64.HI R145, R120, 0x1, R121 ;  /* 0x0000000178917819 */ /* 0x000fc60000010279 */
[----:B------:R-:W-:Y:S01]  /*1d520*/  IMAD.SHL.U32 R155, R120, 0x2, RZ ;  /* 0x00000002789b7824 */ /* 0x000fe200078e00ff */
[----:B------:R-:W-:Y:S01]  /*1d530*/  IADD3 R120, P1, PT, R95, R120, RZ ;  /* 0x000000785f787210 */ /* 0x000fe20007f3e0ff */
[----:B------:R-:W-:Y:S01]  /*1d540*/  IMAD R91, R100, R80, R91 ;  /* 0x00000050645b7224 */ /* 0x000fe200078e025b */
[----:B------:R-:W-:Y:S02]  /*1d550*/  LOP3.LUT R5, R90, R5, RZ, 0x3c, !PT ;  /* 0x000000055a057212 */ /* 0x000fe400078e3cff */
[----:B------:R-:W-:Y:S01]  /*1d560*/  LOP3.LUT R80, R155, 0xfffffffe, RZ, 0xc0, !PT ;  /* 0xfffffffe9b507812 */ /* 0x000fe200078ec0ff */
[----:B------:R-:W-:Y:S01]  /*1d570*/  IMAD.X R121, R156, 0x1, R121, P1 ;  /* 0x000000019c797824 */ /* 0x000fe200008e0679 */
[----:B------:R-:W-:Y:S01]  /*1d580*/  LOP3.LUT R81, R91, R81, RZ, 0x3c, !PT ;  /* 0x000000515b517212 */ /* 0x000fe200078e3cff */
[C---:B------:R-:W-:Y:S01]  /*1d590*/  IMAD.SHL.U32 R140, R102.reuse, 0x2, RZ ;  /* 0x00000002668c7824 */ /* 0x040fe200078e00ff */
[----:B------:R-:W-:Y:S02]  /*1d5a0*/  LOP3.LUT R145, R145, 0x1, RZ, 0xc0, !PT ;  /* 0x0000000191917812 */ /* 0x000fe400078ec0ff */
[----:B------:R-:W-:-:S02]  /*1d5b0*/  SHF.L.U64.HI R131, R102, 0x1, R103 ;  /* 0x0000000166837819 */ /* 0x000fc40000010267 */
[----:B------:R-:W-:Y:S01]  /*1d5c0*/  LOP3.LUT R137, R59, R137, RZ, 0x3c, !PT ;  /* 0x000000893b897212 */ /* 0x000fe200078e3cff */
[----:B------:R-:W-:Y:S01]  /*1d5d0*/  IMAD.SHL.U32 R142, R38, 0x2, RZ ;  /* 0x00000002268e7824 */ /* 0x000fe200078e00ff */
[----:B------:R-:W-:Y:S01]  /*1d5e0*/  SHF.L.W.U32.HI R180, R81, 0x10, R5 ;  /* 0x0000001051b47819 */ /* 0x000fe20000010e05 */
[----:B------:R-:W3:Y:S01]  /*1d5f0*/  LDL.LU R155, [R1+0x408] ;  /* 0x00040800019b7983 */ /* 0x000ee20000300800 */
[----:B------:R-:W-:Y:S01]  /*1d600*/  SHF.L.W.U32.HI R99, R5, 0x10, R81 ;  /* 0x0000001005637819 */ /* 0x000fe20000010e51 */
[----:B------:R-:W-:Y:S01]  /*1d610*/  IMAD.WIDE.U32 R80, R95, R80, R120 ;  /* 0x000000505f507225 */ /* 0x000fe200078e0078 */
[----:B------:R-:W-:Y:S02]  /*1d620*/  IADD3 R102, P0, PT, R29, R102, RZ ;  /* 0x000000661d667210 */ /* 0x000fe40007f1e0ff */
[----:B------:R-:W-:Y:S01]  /*1d630*/  LOP3.LUT R140, R140, 0xfffffffe, RZ, 0xc0, !PT ;  /* 0xfffffffe8c8c7812 */ /* 0x000fe200078ec0ff */
[----:B------:R-:W-:Y:S02]  /*1d640*/  IMAD R81, R95, R145, R81 ;  /* 0x000000915f517224 */ /* 0x000fe400078e0251 */
[----:B------:R-:W-:Y:S01]  /*1d650*/  IMAD.X R103, R86, 0x1, R103, P0 ;  /* 0x0000000156677824 */ /* 0x000fe200000e0667 */
[----:B------:R-:W-:-:S02]  /*1d660*/  LOP3.LUT R128, R80, R128, RZ, 0x3c, !PT ;  /* 0x0000008050807212 */ /* 0x000fc400078e3cff */
[----:B------:R-:W-:Y:S01]  /*1d670*/  LOP3.LUT R5, R81, R126, RZ, 0x3c, !PT ;  /* 0x0000007e51057212 */ /* 0x000fe200078e3cff */
[----:B------:R-:W-:Y:S01]  /*1d680*/  IMAD.WIDE.U32 R102, R29, R140, R102 ;  /* 0x0000008c1d667225 */ /* 0x000fe200078e0066 */
[----:B------:R-:W-:Y:S02]  /*1d690*/  LOP3.LUT R123, R131, 0x1, RZ, 0xc0, !PT ;  /* 0x00000001837b7812 */ /* 0x000fe400078ec0ff */
[----:B------:R-:W-:Y:S02]  /*1d6a0*/  SHF.L.W.U32.HI R126, R128, 0x1, R5 ;  /* 0x00000001807e7819 */ /* 0x000fe40000010e05 */
[----:B------:R-:W-:Y:S01]  /*1d6b0*/  SHF.L.W.U32.HI R128, R5, 0x1, R128 ;  /* 0x0000000105807819 */ /* 0x000fe20000010e80 */
[----:B------:R-:W-:Y:S01]  /*1d6c0*/  IMAD R123, R29, R123, R103 ;  /* 0x0000007b1d7b7224 */ /* 0x000fe200078e0267 */
[----:B------:R-:W-:Y:S01]  /*1d6d0*/  SHF.L.W.U32.HI R77, R137, 0x10, R67 ;  /* 0x00000010894d7819 */ /* 0x000fe20000010e43 */
[----:B------:R-:W-:Y:S01]  /*1d6e0*/  IMAD.SHL.U32 R5, R102, 0x2, RZ ;  /* 0x0000000266057824 */ /* 0x000fe200078e00ff */
[----:B------:R-:W-:-:S02]  /*1d6f0*/  SHF.L.W.U32.HI R67, R67, 0x10, R137 ;  /* 0x0000001043437819 */ /* 0x000fc40000010e89 */
[----:B------:R-:W-:Y:S02]  /*1d700*/  LOP3.LUT R124, R102, R124, RZ, 0x3c, !PT ;  /* 0x0000007c667c7212 */ /* 0x000fe400078e3cff */
[----:B------:R-:W-:Y:S02]  /*1d710*/  IADD3 R120, P0, PT, R128, R102, RZ ;  /* 0x0000006680787210 */ /* 0x000fe40007f1e0ff */
[----:B------:R-:W-:Y:S02]  /*1d720*/  SHF.L.U64.HI R102, R102, 0x1, R123 ;  /* 0x0000000166667819 */ /* 0x000fe4000001027b */
[----:B------:R-:W-:Y:S02]  /*1d730*/  SHF.L.U64.HI R137, R38, 0x1, R39 ;  /* 0x0000000126897819 */ /* 0x000fe40000010227 */
[----:B------:R-:W-:Y:S02]  /*1d740*/  IADD3 R38, P2, PT, R67, R38, RZ ;  /* 0x0000002643267210 */ /* 0x000fe40007f5e0ff */
[----:B------:R-:W-:Y:S01]  /*1d750*/  LOP3.LUT R103, R5, 0xfffffffe, RZ, 0xc0, !PT ;  /* 0xfffffffe05677812 */ /* 0x000fe200078ec0ff */
[----:B------:R-:W-:Y:S01]  /*1d760*/  IMAD.X R121, R126, 0x1, R123, P0 ;  /* 0x000000017e797824 */ /* 0x000fe200000e067b */
[----:B------:R-:W-:Y:S01]  /*1d770*/  LOP3.LUT R5, R102, 0x1, RZ, 0xc0, !PT ;  /* 0x0000000166057812 */ /* 0x000fe200078ec0ff */
[----:B------:R-:W-:Y:S01]  /*1d780*/  IMAD.X R39, R77, 0x1, R39, P2 ;  /* 0x000000014d277824 */ /* 0x000fe200010e0627 */
[----:B------:R-:W-:Y:S01]  /*1d790*/  LOP3.LUT R142, R142, 0xfffffffe, RZ, 0xc0, !PT ;  /* 0xfffffffe8e8e7812 */ /* 0x000fe200078ec0ff */
[----:B------:R-:W-:Y:S01]  /*1d7a0*/  IMAD.WIDE.U32 R102, R128, R103, R120 ;  /* 0x0000006780667225 */ /* 0x000fe200078e0078 */
[----:B------:R-:W-:-:S03]  /*1d7b0*/  LOP3.LUT R137, R137, 0x1, RZ, 0xc0, !PT ;  /* 0x0000000189897812 */ /* 0x000fc600078ec0ff */
[----:B------:R-:W-:Y:S02]  /*1d7c0*/  IMAD R5, R5, R128, RZ ;  /* 0x0000008005057224 */ /* 0x000fe400078e02ff */
[----:B------:R-:W-:-:S04]  /*1d7d0*/  IMAD.WIDE.U32 R38, R67, R142, R38 ;  /* 0x0000008e43267225 */ /* 0x000fc800078e0026 */
        /* <DEDUP_REMOVED lines=12> */
[----:B------:R-:W-:Y:S01]  /*1d8a0*/  IMAD R121, R121, R120, RZ ;  /* 0x0000007879797224 */ /* 0x000fe200078e02ff */
[----:B------:R-:W-:Y:S01]  /*1d8b0*/  IADD3 R120, P0, PT, R99, R84, RZ ;  /* 0x0000005463787210 */ /* 0x000fe20007f1e0ff */
[----:B------:R-:W-:Y:S02]  /*1d8c0*/  IMAD.SHL.U32 R137, R84, 0x2, RZ ;  /* 0x0000000254897824 */ /* 0x000fe400078e00ff */
[----:B------:R-:W-:Y:S01]  /*1d8d0*/  IMAD.IADD R159, R39, 0x1, R121 ;  /* 0x00000001279f7824 */ /* 0x000fe200078e0279 */
[----:B------:R-:W-:Y:S02]  /*1d8e0*/  LOP3.LUT R128, R38, R128, RZ, 0x3c, !PT ;  /* 0x0000008026807212 */ /* 0x000fe400078e3cff */
[--C-:B------:R-:W-:Y:S02]  /*1d8f0*/  SHF.L.U64.HI R131, R84, 0x1, R85.reuse ;  /* 0x0000000154837819 */ /* 0x100fe40000010255 */
[----:B------:R-:W-:Y:S01]  /*1d900*/  LOP3.LUT R126, R159, R126, RZ, 0x3c, !PT ;  /* 0x0000007e9f7e7212 */ /* 0x000fe200078e3cff */
[----:B------:R-:W-:Y:S01]  /*1d910*/  IMAD.X R121, R180, 0x1, R85, P0 ;  /* 0x00000001b4797824 */ /* 0x000fe200000e0655 */
[----:B------:R-:W-:-:S02]  /*1d920*/  LOP3.LUT R84, R137, 0xfffffffe, RZ, 0xc0, !PT ;  /* 0xfffffffe89547812 */ /* 0x000fc400078ec0ff */
        /* <DEDUP_REMOVED lines=8> */
[----:B------:R-:W-:Y:S02]  /*1d9b0*/  LOP3.LUT R120, R103, R108, RZ, 0x3c, !PT ;  /* 0x0000006c67787212 */ /* 0x000fe400078e3cff */
[----:B------:R-:W-:Y:S02]  /*1d9c0*/  LOP3.LUT R103, R84, R100, RZ, 0x3c, !PT ;  /* 0x0000006454677212 */ /* 0x000fe400078e3cff */
[----:B----4-:R-:W-:Y:S01]  /*1d9d0*/  LOP3.LUT R100, R78, R251, RZ, 0x3c, !PT ;  /* 0x000000fb4e647212 */ /* 0x010fe200078e3cff */
[----:B------:R-:W-:-:S04]  /*1d9e0*/  IMAD.MOV.U32 R251, RZ, RZ, R249 ;  /* 0x000000fffffb7224 */ /* 0x000fc800078e00f9 */
[----:B------:R-:W-:Y:S02]  /*1d9f0*/  IMAD.MOV.U32 R206, RZ, RZ, R251 ;  /* 0x000000ffffce7224 */ /* 0x000fe400078e00fb */
[----:B------:R-:W4:Y:S01]  /*1da00*/  LDL.LU R251, [R1+0x710] ;  /* 0x0007100001fb7983 */ /* 0x000f220000300800 */
[----:B------:R-:W-:-:S05]  /*1da10*/  IMAD.MOV.U32 R249, RZ, RZ, R250 ;  /* 0x000000fffff97224 */ /* 0x000fca00078e00fa */
[----:B------:R-:W-:Y:S02]  /*1da20*/  LOP3.LUT R147, R147, R249, RZ, 0x3c, !PT ;  /* 0x000000f993937212 */ /* 0x000fe400078e3cff */
[----:B------:R-:W5:Y:S01]  /*1da30*/  LDL.LU R249, [R1+0x704] ;  /* 0x0007040001f97983 */ /* 0x000f620000300800 */
[----:B------:R-:W-:Y:S02]  /*1da40*/  SHF.L.U64.HI R39, R102, 0x1, R5 ;  /* 0x0000000166277819 */ /* 0x000fe40000010205 */
[----:B------:R-:W-:Y:S02]  /*1da50*/  LOP3.LUT R131, R131, 0x1, RZ, 0xc0, !PT ;  /* 0x0000000183837812 */ /* 0x000fe400078ec0ff */
[----:B------:R-:W-:Y:S02]  /*1da60*/  LOP3.LUT R39, R39, 0x1, RZ, 0xc0, !PT ;  /* 0x0000000127277812 */ /* 0x000fe400078ec0ff */
[----:B------:R-:W-:-:S03]  /*1da70*/  SHF.L.W.U32.HI R108, R120, 0x1, R116 ;  /* 0x00000001786c7819 */ /* 0x000fc60000010e74 */
[----:B------:R-:W-:Y:S02]  /*1da80*/  IMAD R126, R247, R39, R227 ;  /* 0x00000027f77e7224 */ /* 0x000fe400078e02e3 */
[----:B------:R-:W-:Y:S01]  /*1da90*/  IMAD R39, R99, R131, R85 ;  /* 0x0000008363277224 */ /* 0x000fe200078e0255 */
[----:B------:R-:W-:Y:S01]  /*1daa0*/  IADD3 R78, P0, PT, R108, R88, RZ ;  /* 0x000000586c4e7210 */ /* 0x000fe20007f1e0ff */
[----:B------:R-:W-:Y:S01]  /*1dab0*/  IMAD.SHL.U32 R85, R88, 0x2, RZ ;  /* 0x0000000258557824 */ /* 0x000fe200078e00ff */
[----:B------:R-:W-:Y:S02]  /*1dac0*/  SHF.L.W.U32.HI R120, R116, 0x1, R120 ;  /* 0x0000000174787819 */ /* 0x000fe40000010e78 */
[----:B------:R-:W-:Y:S01]  /*1dad0*/  LOP3.LUT R123, R123, R107, RZ, 0x3c, !PT ;  /* 0x0000006b7b7b7212 */ /* 0x000fe200078e3cff */
[----:B------:R-:W-:Y:S01]  /*1dae0*/  STL [R1+0x694], R137 ;  /* 0x0006948901007387 */ /* 0x000fe20000100800 */
[----:B------:R-:W-:Y:S02]  /*1daf0*/  LOP3.LUT R79, R39, R79, RZ, 0x3c, !PT ;  /* 0x0000004f274f7212 */ /* 0x000fe400078e3cff */
[----:B------:R-:W-:-:S02]  /*1db00*/  SHF.L.U64.HI R88, R88, 0x1, R89 ;  /* 0x0000000158587819 */ /* 0x000fc40000010259 */
[----:B------:R-:W-:Y:S02]  /*1db10*/  LOP3.LUT R115, R36, R115, R31, 0x96, !PT ;  /* 0x0000007324737212 */ /* 0x000fe400078e961f */
[----:B------:R-:W-:Y:S02]  /*1db20*/  LOP3.LUT R109, R109, R217, RZ, 0x3c, !PT ;  /* 0x000000d96d6d7212 */ /* 0x000fe400078e3cff */
[----:B------:R-:W-:Y:S02]  /*1db30*/  LOP3.LUT R240, R106, R240, RZ, 0x3c, !PT ;  /* 0x000000f06af07212 */ /* 0x000fe400078e3cff */
[----:B------:R-:W-:Y:S02]  /*1db40*/  LOP3.LUT R111, R14, R111, R106, 0x96, !PT ;  /* 0x0000006f0e6f7212 */ /* 0x000fe400078e966a */
[----:B------:R-:W-:Y:S02]  /*1db50*/  LOP3.LUT R153, R74, R25, R153, 0x96, !PT ;  /* 0x000000194a997212 */ /* 0x000fe400078e9699 */
[----:B------:R-:W-:-:S02]  /*1db60*/  LOP3.LUT R19, R46, R19, R23, 0x96, !PT ;  /* 0x000000132e137212 */ /* 0x000fc400078e9617 */
[----:B------:R-:W-:Y:S01]  /*1db70*/  LOP3.LUT R132, R40, R132, R135, 0x96, !PT ;  /* 0x0000008428847212 */ /* 0x000fe200078e9687 */
[----:B------:R0:W-:Y:S01]  /*1db80*/  STL [R1+0x4c4], R159 ;  /* 0x0004c49f01007387 */ /* 0x0001e20000100800 */
[----:B------:R-:W-:Y:S02]  /*1db90*/  LOP3.LUT R246, R126, R102, R99, 0x96, !PT ;  /* 0x000000667ef67212 */ /* 0x000fe400078e9663 */
[----:B------:R-:W-:Y:S01]  /*1dba0*/  SHF.L.W.U32.HI R102, R103, 0x1, R79 ;  /* 0x0000000167667819 */ /* 0x000fe20000010e4f */
[----:B------:R1:W-:Y:S01]  /*1dbb0*/  STL [R1+0x678], R126 ;  /* 0x0006787e01007387 */ /* 0x0003e20000100800 */
[----:B------:R-:W-:Y:S01]  /*1dbc0*/  SHF.L.W.U32.HI R103, R79, 0x1, R103 ;  /* 0x000000014f677819 */ /* 0x000fe20000010e67 */
[----:B------:R-:W-:Y:S01]  /*1dbd0*/  IMAD.X R79, R120, 0x1, R89, P0 ;  /* 0x00000001784f7824 */ /* 0x000fe200000e0659 */
[----:B------:R-:W-:Y:S01]  /*1dbe0*/  LOP3.LUT R85, R85, 0xfffffffe, RZ, 0xc0, !PT ;  /* 0xfffffffe55557812 */ /* 0x000fe200078ec0ff */
[----:B------:R-:W2:Y:S01]  /*1dbf0*/  LDL.LU R217, [R1+0x62c] ;  /* 0x00062c0001d97983 */ /* 0x000ea20000300800 */
[----:B------:R-:W-:-:S03]  /*1dc00*/  LOP3.LUT R116, R88, 0x1, RZ, 0xc0, !PT ;  /* 0x0000000158747812 */ /* 0x000fc600078ec0ff */
[----:B------:R-:W-:Y:S01]  /*1dc10*/  IMAD.WIDE.U32 R88, R108, R85, R78 ;  /* 0x000000556c587225 */ /* 0x000fe200078e004e */
[----:B------:R-:W-:Y:S01]  /*1dc20*/  SHF.L.W.U32.HI R128, R123, 0x10, R124 ;  /* 0x000000107b807819 */ /* 0x000fe20000010e7c */
[----:B0-----:R-:W3:Y:S02]  /*1dc30*/  LDL.LU R159, [R1+0x5b8] ;  /* 0x0005b800019f7983 */ /* 0x001ee40000300800 */
[----:B------:R-:W-:Y:S02]  /*1dc40*/  IMAD R116, R116, R108, RZ ;  /* 0x0000006c74747224 */ /* 0x000fe400078e02ff */
[----:B------:R-:W2:Y:S02]  /*1dc50*/  LDL.LU R227, [R1+0x784] ;  /* 0x0007840001e37983 */ /* 0x000ea40000300800 */
[----:B------:R-:W-:Y:S01]  /*1dc60*/  IMAD.IADD R116, R89, 0x1, R116 ;  /* 0x0000000159747824 */ /* 0x000fe200078e0274 */
[----:B------:R-:W-:Y:S01]  /*1dc70*/  SHF.L.W.U32.HI R124, R124, 0x10, R123 ;  /* 0x000000107c7c7819 */ /* 0x000fe20000010e7b */
[----:B------:R-:W-:-:S03]  /*1dc80*/  IMAD.SHL.U32 R89, R84, 0x2, RZ ;  /* 0x0000000254597824 */ /* 0x000fc600078e00ff */
[----:B------:R-:W-:Y:S02]  /*1dc90*/  LOP3.LUT R79, R116, R128, RZ, 0x3c, !PT ;  /* 0x00000080744f7212 */ /* 0x000fe400078e3cff */
[--C-:B------:R-:W-:Y:S02]  /*1dca0*/  SHF.L.U64.HI R99, R84, 0x1, R39.reuse ;  /* 0x0000000154637819 */ /* 0x100fe40000010227 */
[----:B------:R-:W-:Y:S02]  /*1dcb0*/  IADD3 R84, P0, PT, R79, R84, RZ ;  /* 0x000000544f547210 */ /* 0x000fe40007f1e0ff */
[----:B------:R-:W-:Y:S02]  /*1dcc0*/  LOP3.LUT R85, R88, R124, RZ, 0x3c, !PT ;  /* 0x0000007c58557212 */ /* 0x000fe400078e3cff */
[----:B------:R-:W-:Y:S02]  /*1dcd0*/  LOP3.LUT R89, R89, 0xfffffffe, RZ, 0xc0, !PT ;  /* 0xfffffffe59597812 */ /* 0x000fe400078ec0ff */
[----:B------:R-:W-:Y:S01]  /*1dce0*/  LOP3.LUT R99, R99, 0x1, RZ, 0xc0, !PT ;  /* 0x0000000163637812 */ /* 0x000fe200078ec0ff */
[----:B------:R-:W-:Y:S01]  /*1dcf0*/  IMAD.X R85, R85, 0x1, R39, P0 ;  /* 0x0000000155557824 */ /* 0x000fe200000e0627 */
[C---:B------:R-:W-:Y:S01]  /*1dd00*/  SHF.L.U64.HI R107, R98.reuse, 0x1, R59 ;  /* 0x00000001626b7819 */ /* 0x040fe2000001023b */
[----:B------:R-:W-:Y:S01]  /*1dd10*/  IMAD.SHL.U32 R78, R98, 0x2, RZ ;  /* 0x00000002624e7824 */ /* 0x000fe200078e00ff */
[----:B------:R-:W-:Y:S01]  /*1dd20*/  IADD3 R98, P1, PT, R103, R98, RZ ;  /* 0x0000006267627210 */ /* 0x000fe20007f3e0ff */
[----:B------:R-:W-:-:S04]  /*1dd30*/  IMAD.WIDE.U32 R84, R89, R79, R84 ;  /* 0x0000004f59547225 */ /* 0x000fc800078e0054 */
[----:B------:R-:W-:Y:S01]  /*1dd40*/  IMAD R167, R99, R79, RZ ;  /* 0x0000004f63a77224 */ /* 0x000fe200078e02ff */
[----:B------:R-:W-:Y:S01]  /*1dd50*/  LOP3.LUT R79, R78, 0xfffffffe, RZ, 0xc0, !PT ;  /* 0xfffffffe4e4f7812 */ /* 0x000fe200078ec0ff */
[----:B------:R-:W-:Y:S02]  /*1dd60*/  IMAD.X R99, R102, 0x1, R59, P1 ;  /* 0x0000000166637824 */ /* 0x000fe400008e063b */
[----:B------:R-:W-:Y:S01]  /*1dd70*/  IMAD.IADD R167, R85, 0x1, R167 ;  /* 0x0000000155a77824 */ /* 0x000fe200078e02a7 */
[----:B------:R-:W-:Y:S01]  /*1dd80*/  IADD3 R78, P0, PT, R124, R58, RZ ;  /* 0x0000003a7c4e7210 */ /* 0x000fe20007f1e0ff */
[----:B------:R-:W-:Y:S01]  /*1dd90*/  IMAD.SHL.U32 R59, R58, 0x2, RZ ;  /* 0x000000023a3b7824 */ /* 0x000fe200078e00ff */
[----:B------:R-:W-:Y:S01]  /*1dda0*/  LOP3.LUT R108, R84, R108, RZ, 0x3c, !PT ;  /* 0x0000006c546c7212 */ /* 0x000fe200078e3cff */
[----:B------:R-:W-:Y:S01]  /*1ddb0*/  IMAD.WIDE.U32 R98, R103, R79, R98 ;  /* 0x0000004f67627225 */ /* 0x000fe200078e0062 */
[----:B------:R-:W-:Y:S02]  /*1ddc0*/  LOP3.LUT R120, R167, R120, RZ, 0x3c, !PT ;  /* 0x00000078a7787212 */ /* 0x000fe400078e3cff */
[----:B------:R-:W-:Y:S01]  /*1ddd0*/  LOP3.LUT R59, R59, 0xfffffffe, RZ, 0xc0, !PT ;  /* 0xfffffffe3b3b7812 */ /* 0x000fe200078ec0ff */
[--C-:B------:R-:W-:Y:S01]  /*1dde0*/  IMAD.X R79, R128, 0x1, R21.reuse, P0 ;  /* 0x00000001804f7824 */ /* 0x100fe200000e0615 */
[----:B------:R-:W-:-:S02]  /*1ddf0*/  SHF.L.U64.HI R39, R58, 0x1, R21 ;  /* 0x000000013a277819 */ /* 0x000fc40000010215 */
[----:B------:R-:W-:Y:S01]  /*1de00*/  SHF.L.W.U32.HI R21, R108, 0x8, R120 ;  /* 0x000000086c157819 */ /* 0x000fe20000010e78 */
[----:B------:R-:W-:Y:S01]  /*1de10*/  IMAD.WIDE.U32 R78, R124, R59, R78 ;  /* 0x0000003b7c4e7225 */ /* 0x000fe200078e004e */
[----:B------:R-:W-:Y:S02]  /*1de20*/  SHF.L.W.U32.HI R250, R120, 0x8, R108 ;  /* 0x0000000878fa7819 */ /* 0x000fe40000010e6c */
[----:B------:R-:W-:Y:S01]  /*1de30*/  IADD3 R58, P0, PT, R21, R88, RZ ;  /* 0x00000058153a7210 */ /* 0x000fe20007f1e0ff */
[----:B------:R-:W-:-:S05]  /*1de40*/  IMAD.SHL.U32 R59, R88, 0x2, RZ ;  /* 0x00000002583b7824 */ /* 0x000fca00078e00ff */
[----:B------:R-:W-:Y:S01]  /*1de50*/  LOP3.LUT R85, R59, 0xfffffffe, RZ, 0xc0, !PT ;  /* 0xfffffffe3b557812 */ /* 0x000fe200078ec0ff */
[----:B------:R-:W-:-:S04]  /*1de60*/  IMAD.X R59, R250, 0x1, R116, P0 ;  /* 0x00000001fa3b7824 */ /* 0x000fc800000e0674 */
[----:B------:R-:W-:Y:S01]  /*1de70*/  IMAD.WIDE.U32 R58, R21, R85, R58 ;  /* 0x00000055153a7225 */ /* 0x000fe200078e003a */
[----:B------:R-:W-:Y:S02]  /*1de80*/  SHF.L.U64.HI R85, R88, 0x1, R116 ;  /* 0x0000000158557819 */ /* 0x000fe40000010274 */
[----:B------:R-:W-:Y:S02]  /*1de90*/  LOP3.LUT R107, R107, 0x1, RZ, 0xc0, !PT ;  /* 0x000000016b6b7812 */ /* 0x000fe400078ec0ff */
[----:B------:R-:W-:-:S05]  /*1dea0*/  LOP3.LUT R85, R85, 0x1, RZ, 0xc0, !PT ;  /* 0x0000000155557812 */ /* 0x000fca00078ec0ff */
[----:B------:R-:W-:Y:S02]  /*1deb0*/  IMAD R121, R21, R85, R59 ;  /* 0x0000005515797224 */ /* 0x000fe400078e023b */
[----:B------:R-:W-:Y:S01]  /*1dec0*/  IMAD R59, R107, R103, RZ ;  /* 0x000000676b3b7224 */ /* 0x000fe200078e02ff */
[----:B------:R-:W-:-:S03]  /*1ded0*/  LOP3.LUT R39, R39, 0x1, RZ, 0xc0, !PT ;  /* 0x0000000127277812 */ /* 0x000fc600078ec0ff */
[----:B------:R-:W-:Y:S01]  /*1dee0*/  IMAD.IADD R59, R99, 0x1, R59 ;  /* 0x00000001633b7824 */ /* 0x000fe200078e023b */
[----:B------:R-:W-:Y:S01]  /*1def0*/  LOP3.LUT R162, R121, R88, R124, 0x96, !PT ;  /* 0x0000005879a27212 */ /* 0x000fe200078e967c */
[----:B------:R-:W-:Y:S01]  /*1df00*/  IMAD R124, R124, R39, R79 ;  /* 0x000000277c7c7224 */ /* 0x000fe200078e024f */
[C---:B------:R-:W-:Y:S02]  /*1df10*/  LOP3.LUT R85, R78.reuse, R29, RZ, 0x3c, !PT ;  /* 0x0000001d4e557212 */ /* 0x040fe400078e3cff */
        /* <DEDUP_REMOVED lines=24> */
[----:B------:R-:W-:Y:S02]  /*1e0a0*/  SHF.L.W.U32.HI R79, R86, 0x1, R85 ;  /* 0x00000001564f7819 */ /* 0x000fe40000010e55 */
[----:B------:R-:W-:Y:S01]  /*1e0b0*/  SHF.L.W.U32.HI R85, R85, 0x1, R86 ;  /* 0x0000000155557819 */ /* 0x000fe20000010e56 */
[C---:B------:R-:W-:Y:S01]  /*1e0c0*/  IMAD.SHL.U32 R86, R90.reuse, 0x2, RZ ;  /* 0x000000025a567824 */ /* 0x040fe200078e00ff */
[----:B------:R-:W-:Y:S02]  /*1e0d0*/  LOP3.LUT R189, R107, R98, R95, 0x96, !PT ;  /* 0x000000626bbd7212 */ /* 0x000fe400078e965f */
        /* <DEDUP_REMOVED lines=8> */
[----:B------:R-:W-:-:S04]  /*1e160*/  SHF.L.U64.HI R89, R80, 0x1, R81 ;  /* 0x0000000150597819 */ /* 0x000fc80000010251 */
[----:B------:R-:W-:Y:S01]  /*1e170*/  LOP3.LUT R86, R95, R77, RZ, 0x3c, !PT ;  /* 0x0000004d5f567212 */ /* 0x000fe200078e3cff */
[----:B------:R-:W-:-:S03]  /*1e180*/  IMAD.SHL.U32 R99, R80, 0x2, RZ ;  /* 0x0000000250637824 */ /* 0x000fc600078e00ff */
        /* <DEDUP_REMOVED lines=21> */
[----:B------:R-:W-:Y:S02]  /*1e2e0*/  LOP3.LUT R67, R135, R199, RZ, 0x3c, !PT ;  /* 0x000000c787437212 */ /* 0x000fe400078e3cff */
[C---:B------:R-:W-:Y:S02]  /*1e2f0*/  IADD3 R98, P0, PT, R144.reuse, R60, RZ ;  /* 0x0000003c90627210 */ /* 0x040fe40007f1e0ff */
[----:B------:R-:W-:Y:S02]  /*1e300*/  SHF.L.W.U32.HI R79, R163, 0x1, R67 ;  /* 0x00000001a34f7819 */ /* 0x000fe40000010e43 */
[----:B------:R-:W-:Y:S01]  /*1e310*/  SHF.L.W.U32.HI R163, R67, 0x1, R163 ;  /* 0x0000000143a37819 */ /* 0x000fe20000010ea3 */
[C---:B------:R-:W-:Y:S01]  /*1e320*/  IMAD.SHL.U32 R67, R144.reuse, 0x2, RZ ;  /* 0x0000000290437824 */ /* 0x040fe200078e00ff */
[----:B------:R-:W-:Y:S01]  /*1e330*/  SHF.L.U64.HI R144, R144, 0x1, R43 ;  /* 0x0000000190907819 */ /* 0x000fe2000001022b */
[----:B------:R-:W-:Y:S01]  /*1e340*/  IMAD.X R99, R43, 0x1, R57, P0 ;  /* 0x000000012b637824 */ /* 0x000fe200000e0639 */
[----:B------:R-:W-:-:S02]  /*1e350*/  LOP3.LUT R43, R148, R245, RZ, 0x3c, !PT ;  /* 0x000000f5942b7212 */ /* 0x000fc400078e3cff */
[----:B------:R-:W3:Y:S01]  /*1e360*/  LDL.LU R245, [R1+0xe30] ;  /* 0x000e300001f57983 */ /* 0x000ee20000300800 */
[----:B----4-:R-:W-:-:S03]  /*1e370*/  LOP3.LUT R105, R105, R251, RZ, 0x3c, !PT ;  /* 0x000000fb69697212 */ /* 0x010fc600078e3cff */
[----:B------:R-:W4:Y:S01]  /*1e380*/  LDL.LU R251, [R1+0x54c] ;  /* 0x00054c0001fb7983 */ /* 0x000f220000300800 */
[----:B-1----:R-:W-:-:S03]  /*1e390*/  LOP3.LUT R126, R172, R206, RZ, 0x3c, !PT ;  /* 0x000000ceac7e7212 */ /* 0x002fc600078e3cff */
[----:B------:R-:W2:Y:S01]  /*1e3a0*/  LDL.LU R206, [R1+0x6dc] ;  /* 0x0006dc0001ce7983 */ /* 0x000ea20000300800 */
[----:B-----5:R-:W-:-:S03]  /*1e3b0*/  LOP3.LUT R161, R161, R249, RZ, 0x3c, !PT ;  /* 0x000000f9a1a17212 */ /* 0x020fc600078e3cff */
[----:B------:R-:W5:Y:S01]  /*1e3c0*/  LDL.LU R249, [R1+0x6f0] ;  /* 0x0006f00001f97983 */ /* 0x000f620000300800 */
[----:B------:R-:W-:-:S03]  /*1e3d0*/  LOP3.LUT R67, R67, 0xfffffffe, RZ, 0xc0, !PT ;  /* 0xfffffffe43437812 */ /* 0x000fc600078ec0ff */
[----:B------:R0:W-:Y:S01]  /*1e3e0*/  STL [R1+0x5cc], R85 ;  /* 0x0005cc5501007387 */ /* 0x0001e20000100800 */
[----:B------:R-:W-:Y:S02]  /*1e3f0*/  SHF.L.W.U32.HI R89, R100, 0x1, R211 ;  /* 0x0000000164597819 */ /* 0x000fe40000010ed3 */
[----:B------:R-:W-:Y:S01]  /*1e400*/  LOP3.LUT R137, R144, 0x1, RZ, 0xc0, !PT ;  /* 0x0000000190897812 */ /* 0x000fe200078ec0ff */
[----:B------:R1:W-:Y:S01]  /*1e410*/  STL [R1+0x64c], R102 ;  /* 0x00064c6601007387 */ /* 0x0003e20000100800 */
[----:B------:R-:W-:Y:S02]  /*1e420*/  SHF.L.W.U32.HI R91, R211, 0x1, R100 ;  /* 0x00000001d35b7819 */ /* 0x000fe40000010e64 */
[----:B0-----:R-:W-:Y:S02]  /*1e430*/  SHF.L.W.U32.HI R85, R207, 0x1, R105 ;  /* 0x00000001cf557819 */ /* 0x001fe40000010e69 */
[----:B------:R-:W-:Y:S01]  /*1e440*/  SHF.L.W.U32.HI R207, R105, 0x1, R207 ;  /* 0x0000000169cf7819 */ /* 0x000fe20000010ecf */
[----:B------:R-:W-:Y:S01]  /*1e450*/  IMAD.WIDE.U32 R98, R60, R67, R98 ;  /* 0x000000433c627225 */ /* 0x000fe200078e0062 */
[----:B------:R0:W-:Y:S01]  /*1e460*/  STL [R1+0x554], R107 ;  /* 0x0005546b01007387 */ /* 0x0001e20000100800 */
[----:B------:R-:W-:-:S02]  /*1e470*/  SHF.L.W.U32.HI R67, R218, 0x1, R161 ;  /* 0x00000001da437819 */ /* 0x000fc40000010ea1 */
[----:B-1----:R-:W-:Y:S01]  /*1e480*/  IADD3 R102, P0, PT, R89, R207, RZ ;  /* 0x000000cf59667210 */ /* 0x002fe20007f1e0ff */
[----:B------:R-:W-:Y:S01]  /*1e490*/  IMAD R137, R137, R60, RZ ;  /* 0x0000003c89897224 */ /* 0x000fe200078e02ff */
[----:B------:R-:W-:Y:S02]  /*1e4a0*/  SHF.L.W.U32.HI R218, R161, 0x1, R218 ;  /* 0x00000001a1da7819 */ /* 0x000fe40000010eda */
[----:B0-----:R-:W-:Y:S02]  /*1e4b0*/  SHF.L.W.U32.HI R107, R154, 0x1, R43 ;  /* 0x000000019a6b7819 */ /* 0x001fe40000010e2b */
[----:B------:R-:W-:Y:S01]  /*1e4c0*/  SHF.L.W.U32.HI R154, R43, 0x1, R154 ;  /* 0x000000012b9a7819 */ /* 0x000fe20000010e9a */
[----:B------:R-:W-:Y:S02]  /*1e4d0*/  IMAD.SHL.U32 R43, R89, 0x2, RZ ;  /* 0x00000002592b7824 */ /* 0x000fe400078e00ff */
[----:B------:R-:W-:Y:S02]  /*1e4e0*/  IMAD.X R103, R91, 0x1, R85, P0 ;  /* 0x000000015b677824 */ /* 0x000fe400000e0655 */
[----:B------:R-:W-:Y:S01]  /*1e4f0*/  IMAD.IADD R137, R99, 0x1, R137 ;  /* 0x0000000163897824 */ /* 0x000fe200078e0289 */
[----:B------:R-:W-:-:S02]  /*1e500*/  SHF.L.W.U32.HI R86, R209, 0x1, R109 ;  /* 0x00000001d1567819 */ /* 0x000fc40000010e6d */
[----:B------:R-:W-:Y:S02]  /*1e510*/  SHF.L.W.U32.HI R81, R73, 0x1, R147 ;  /* 0x0000000149517819 */ /* 0x000fe40000010e93 */
[----:B------:R-:W-:Y:S02]  /*1e520*/  LOP3.LUT R43, R43, 0xfffffffe, RZ, 0xc0, !PT ;  /* 0xfffffffe2b2b7812 */ /* 0x000fe400078ec0ff */
[----:B------:R-:W-:Y:S02]  /*1e530*/  SHF.L.W.U32.HI R209, R109, 0x1, R209 ;  /* 0x000000016dd17819 */ /* 0x000fe40000010ed1 */
[----:B------:R-:W-:Y:S02]  /*1e540*/  SHF.L.W.U32.HI R73, R147, 0x1, R73 ;  /* 0x0000000193497819 */ /* 0x000fe40000010e49 */
[----:B------:R-:W-:Y:S01]  /*1e550*/  LOP3.LUT R107, R137, R107, RZ, 0x3c, !PT ;  /* 0x0000006b896b7212 */ /* 0x000fe200078e3cff */
[----:B------:R-:W-:Y:S01]  /*1e560*/  IMAD.WIDE.U32 R102, R207, R43, R102 ;  /* 0x0000002bcf667225 */ /* 0x000fe200078e0066 */
[----:B------:R-:W-:-:S03]  /*1e570*/  LOP3.LUT R123, R26, R119, R118, 0x96, !PT ;  /* 0x000000771a7b7212 */ /* 0x000fc600078e9676 */
[----:B------:R-:W-:-:S05]  /*1e580*/  IMAD.SHL.U32 R43, R73, 0x2, RZ ;  /* 0x00000002492b7824 */ /* 0x000fca00078e00ff */
[----:B------:R-:W-:Y:S02]  /*1e590*/  LOP3.LUT R43, R43, 0xfffffffe, RZ, 0xc0, !PT ;  /* 0xfffffffe2b2b7812 */ /* 0x000fe400078ec0ff */
[----:B------:R-:W-:-:S04]  /*1e5a0*/  SHF.L.U64.HI R89, R89, 0x1, R91 ;  /* 0x0000000159597819 */ /* 0x000fc8000001025b */
[----:B------:R-:W-:-:S05]  /*1e5b0*/  LOP3.LUT R99, R89, 0x1, RZ, 0xc0, !PT ;  /* 0x0000000159637812 */ /* 0x000fca00078ec0ff */
[----:B------:R-:W-:Y:S01]  /*1e5c0*/  IMAD R99, R99, R207, RZ ;  /* 0x000000cf63637224 */ /* 0x000fe200078e02ff */
[----:B------:R-:W-:-:S03]  /*1e5d0*/  SHF.L.W.U32.HI R131, R187, 0x1, R240 ;  /* 0x00000001bb837819 */ /* 0x000fc60000010ef0 */
[----:B------:R-:W-:Y:S01]  /*1e5e0*/  IMAD.IADD R103, R103, 0x1, R99 ;  /* 0x0000000167677824 */ /* 0x000fe200078e0263 */
[----:B------:R-:W-:Y:S02]  /*1e5f0*/  SHF.L.W.U32.HI R187, R240, 0x1, R187 ;  /* 0x00000001f0bb7819 */ /* 0x000fe40000010ebb */
[----:B------:R-:W-:Y:S01]  /*1e600*/  SHF.L.W.U32.HI R124, R229, 0x1, R126 ;  /* 0x00000001e57c7819 */ /* 0x000fe20000010e7e */
[----:B------:R0:W-:Y:S01]  /*1e610*/  STL [R1+0x5a0], R121 ;  /* 0x0005a07901007387 */ /* 0x0001e20000100800 */
[----:B------:R-:W-:Y:S02]  /*1e620*/  LOP3.LUT R131, R103, R131, RZ, 0x3c, !PT ;  /* 0x0000008367837212 */ /* 0x000fe400078e3cff */
[----:B------:R-:W-:Y:S01]  /*1e630*/  SHF.L.W.U32.HI R126, R126, 0x1, R229 ;  /* 0x000000017e7e7819 */ /* 0x000fe20000010ee5 */
[----:B------:R-:W-:Y:S02]  /*1e640*/  IMAD.SHL.U32 R105, R209, 0x2, RZ ;  /* 0x00000002d1697824 */ /* 0x000fe400078e00ff */
[C---:B---3--:R-:W-:Y:S01]  /*1e650*/  IMAD.SHL.U32 R31, R245.reuse, 0x2, RZ ;  /* 0x00000002f51f7824 */ /* 0x048fe200078e00ff */
[----:B------:R-:W-:Y:S01]  /*1e660*/  IADD3 R108, P0, PT, R245, R218, RZ ;  /* 0x000000daf56c7210 */ /* 0x000fe20007f1e0ff */
[----:B------:R-:W3:Y:S03]  /*1e670*/  LDL.LU R240, [R1+0x634] ;  /* 0x0006340001f07983 */ /* 0x000ee60000300800 */
[----:B------:R-:W-:Y:S01]  /*1e680*/  LOP3.LUT R31, R31, 0xfffffffe, RZ, 0xc0, !PT ;  /* 0xfffffffe1f1f7812 */ /* 0x000fe200078ec0ff */
[----:B----4-:R-:W-:Y:S01]  /*1e690*/  IMAD.X R109, R251, 0x1, R67, P0 ;  /* 0x00000001fb6d7824 */ /* 0x010fe200000e0643 */
[----:B------:R-:W-:-:S02]  /*1e6a0*/  IADD3 R118, P0, PT, R73, R107, RZ ;  /* 0x0000006b49767210 */ /* 0x000fc40007f1e0ff */
[----:B------:R-:W-:Y:S01]  /*1e6b0*/  SHF.L.U64.HI R73, R73, 0x1, R81 ;  /* 0x0000000149497819 */ /* 0x000fe20000010251 */
[----:B------:R-:W-:Y:S01]  /*1e6c0*/  IMAD.WIDE.U32 R108, R218, R31, R108 ;  /* 0x0000001fda6c7225 */ /* 0x000fe200078e006c */
[----:B------:R-:W-:Y:S02]  /*1e6d0*/  LOP3.LUT R31, R98, R154, RZ, 0x3c, !PT ;  /* 0x0000009a621f7212 */ /* 0x000fe400078e3cff */
[----:B------:R-:W-:-:S03]  /*1e6e0*/  LOP3.LUT R73, R73, 0x1, RZ, 0xc0, !PT ;  /* 0x0000000149497812 */ /* 0x000fc600078ec0ff */
[----:B------:R-:W-:Y:S02]  /*1e6f0*/  IMAD.X R119, R81, 0x1, R31, P0 ;  /* 0x0000000151777824 */ /* 0x000fe400000e061f */
[-C--:B------:R-:W-:Y:S02]  /*1e700*/  IMAD R73, R73, R107.reuse, RZ ;  /* 0x0000006b49497224 */ /* 0x080fe400078e02ff */
[----:B------:R-:W-:-:S04]  /*1e710*/  IMAD.WIDE.U32 R118, R43, R107, R118 ;  /* 0x0000006b2b767225 */ /* 0x000fc800078e0076 */
[----:B------:R-:W-:Y:S01]  /*1e720*/  IMAD.IADD R73, R119, 0x1, R73 ;  /* 0x0000000177497824 */ /* 0x000fe200078e0249 */
[----:B------:R-:W-:Y:S02]  /*1e730*/  LOP3.LUT R60, R118, R60, RZ, 0x3c, !PT ;  /* 0x0000003c763c7212 */ /* 0x000fe400078e3cff */
[----:B------:R-:W-:Y:S02]  /*1e740*/  SHF.L.U64.HI R100, R245, 0x1, R251 ;  /* 0x00000001f5647819 */ /* 0x000fe400000102fb */
[----:B------:R-:W-:-:S04]  /*1e750*/  LOP3.LUT R57, R73, R57, RZ, 0x3c, !PT ;  /* 0x0000003949397212 */ /* 0x000fc800078e3cff */
[----:B------:R-:W-:Y:S02]  /*1e760*/  SHF.L.W.U32.HI R81, R57, 0x8, R60 ;  /* 0x0000000839517819 */ /* 0x000fe40000010e3c */
[----:B------:R-:W-:Y:S02]  /*1e770*/  SHF.L.W.U32.HI R89, R60, 0x8, R57 ;  /* 0x000000083c597819 */ /* 0x000fe40000010e39 */
[----:B------:R-:W-:Y:S02]  /*1e780*/  LOP3.LUT R57, R100, 0x1, RZ, 0xc0, !PT ;  /* 0x0000000164397812 */ /* 0x000fe400078ec0ff */
[----:B-----5:R-:W-:-:S03]  /*1e790*/  LOP3.LUT R130, R130, R249, RZ, 0x3c, !PT ;  /* 0x000000f982827212 */ /* 0x020fc600078e3cff */
[----:B------:R-:W-:Y:S01]  /*1e7a0*/  IMAD R57, R57, R218, RZ ;  /* 0x000000da39397224 */ /* 0x000fe200078e02ff */
[----:B--2---:R-:W-:Y:S01]  /*1e7b0*/  LOP3.LUT R160, R160, R206, RZ, 0x3c, !PT ;  /* 0x000000cea0a07212 */ /* 0x004fe200078e3cff */
[----:B------:R-:W-:Y:S01]  /*1e7c0*/  IMAD.SHL.U32 R119, R98, 0x2, RZ ;  /* 0x0000000262777824 */ /* 0x000fe200078e00ff */
[----:B------:R-:W-:Y:S01]  /*1e7d0*/  SHF.L.W.U32.HI R43, R168, 0x1, R130 ;  /* 0x00000001a82b7819 */ /* 0x000fe20000010e82 */
[----:B------:R-:W-:Y:S01]  /*1e7e0*/  IMAD.IADD R109, R109, 0x1, R57 ;  /* 0x000000016d6d7824 */ /* 0x000fe200078e0239 */
[----:B------:R-:W-:Y:S02]  /*1e7f0*/  SHF.L.W.U32.HI R168, R130, 0x1, R168 ;  /* 0x0000000182a87819 */ /* 0x000fe40000010ea8 */
[C---:B------:R-:W-:Y:S02]  /*1e800*/  LOP3.LUT R126, R108.reuse, R126, RZ, 0x3c, !PT ;  /* 0x0000007e6c7e7212 */ /* 0x040fe400078e3cff */
[----:B------:R-:W-:Y:S01]  /*1e810*/  LOP3.LUT R105, R105, 0xfffffffe, RZ, 0xc0, !PT ;  /* 0xfffffffe69697812 */ /* 0x000fe200078ec0ff */
[----:B------:R-:W-:Y:S01]  /*1e820*/  IMAD.SHL.U32 R145, R108, 0x2, RZ ;  /* 0x000000026c917824 */ /* 0x000fe200078e00ff */
[----:B------:R-:W-:Y:S01]  /*1e830*/  SHF.L.U64.HI R60, R98, 0x1, R137 ;  /* 0x00000001623c7819 */ /* 0x000fe20000010289 */
[----:B------:R-:W-:Y:S01]  /*1e840*/  IMAD.SHL.U32 R144, R118, 0x2, RZ ;  /* 0x0000000276907824 */ /* 0x000fe200078e00ff */
[----:B------:R-:W-:Y:S01]  /*1e850*/  IADD3 R100, P1, PT, R89, R98, RZ ;  /* 0x0000006259647210 */ /* 0x000fe20007f3e0ff */
[----:B------:R-:W2:Y:S01]  /*1e860*/  LDL.LU R206, [R1+0x444] ;  /* 0x0004440001ce7983 */ /* 0x000ea20000300800 */
[----:B------:R-:W-:-:S02]  /*1e870*/  SHF.L.W.U32.HI R91, R204, 0x1, R160 ;  /* 0x00000001cc5b7819 */ /* 0x000fc40000010ea0 */
[----:B------:R-:W-:Y:S02]  /*1e880*/  LOP3.LUT R130, R102, R187, RZ, 0x3c, !PT ;  /* 0x000000bb66827212 */ /* 0x000fe400078e3cff */
[----:B------:R-:W-:Y:S02]  /*1e890*/  IADD3 R98, P0, PT, R209, R131, RZ ;  /* 0x00000083d1627210 */ /* 0x000fe40007f1e0ff */
[----:B------:R-:W-:Y:S02]  /*1e8a0*/  SHF.L.W.U32.HI R204, R160, 0x1, R204 ;  /* 0x00000001a0cc7819 */ /* 0x000fe40000010ecc */
[----:B------:R-:W-:Y:S01]  /*1e8b0*/  LOP3.LUT R124, R109, R124, RZ, 0x3c, !PT ;  /* 0x0000007c6d7c7212 */ /* 0x000fe200078e3cff */
[----:B------:R-:W-:Y:S01]  /*1e8c0*/  IMAD.X R99, R86, 0x1, R130, P0 ;  /* 0x0000000156637824 */ /* 0x000fe200000e0682 */
[----:B------:R-:W-:Y:S01]  /*1e8d0*/  SHF.L.U64.HI R57, R209, 0x1, R86 ;  /* 0x00000001d1397819 */ /* 0x000fe20000010256 */
[C---:B------:R-:W-:Y:S01]  /*1e8e0*/  IMAD.SHL.U32 R86, R204.reuse, 0x2, RZ ;  /* 0x00000002cc567824 */ /* 0x040fe200078e00ff */
[C---:B------:R-:W-:Y:S01]  /*1e8f0*/  IADD3 R120, P0, PT, R204.reuse, R124, RZ ;  /* 0x0000007ccc787210 */ /* 0x040fe20007f1e0ff */
[----:B------:R-:W4:Y:S01]  /*1e900*/  LDL.64 R160, [R1+0x6b8] ;  /* 0x0006b80001a07983 */ /* 0x000f220000100a00 */
[----:B------:R-:W-:-:S02]  /*1e910*/  SHF.L.U64.HI R204, R204, 0x1, R91 ;  /* 0x00000001cccc7819 */ /* 0x000fc4000001025b */
[----:B------:R-:W-:Y:S01]  /*1e920*/  LOP3.LUT R86, R86, 0xfffffffe, RZ, 0xc0, !PT ;  /* 0xfffffffe56567812 */ /* 0x000fe200078ec0ff */
[----:B0-----:R-:W-:Y:S01]  /*1e930*/  IMAD.X R121, R91, 0x1, R126, P0 ;  /* 0x000000015b797824 */ /* 0x001fe200000e067e */
[----:B------:R-:W-:-:S03]  /*1e940*/  LOP3.LUT R142, R204, 0x1, RZ, 0xc0, !PT ;  /* 0x00000001cc8e7812 */ /* 0x000fc600078ec0ff */
[----:B------:R-:W-:Y:S01]  /*1e950*/  IMAD.WIDE.U32 R120, R86, R124, R120 ;  /* 0x0000007c56787225 */ /* 0x000fe200078e0078 */
[----:B------:R-:W-:-:S03]  /*1e960*/  LOP3.LUT R86, R57, 0x1, RZ, 0xc0, !PT ;  /* 0x0000000139567812 */ /* 0x000fc600078ec0ff */
[----:B------:R-:W-:Y:S02]  /*1e970*/  IMAD R142, R142, R124, RZ ;  /* 0x0000007c8e8e7224 */ /* 0x000fe400078e02ff */
[----:B------:R-:W-:-:S04]  /*1e980*/  IMAD.WIDE.U32 R98, R105, R131, R98 ;  /* 0x0000008369627225 */ /* 0x000fc800078e0062 */
[----:B------:R-:W-:Y:S01]  /*1e990*/  IMAD R105, R86, R131, RZ ;  /* 0x0000008356697224 */ /* 0x000fe200078e02ff */
[C---:B------:R-:W-:Y:S01]  /*1e9a0*/  IADD3 R86, P0, PT, R112.reuse, R168, RZ ;  /* 0x000000a870567210 */ /* 0x040fe20007f1e0ff */
[C---:B------:R-:W-:Y:S01]  /*1e9b0*/  IMAD.SHL.U32 R91, R112.reuse, 0x2, RZ ;  /* 0x00000002705b7824 */ /* 0x040fe200078e00ff */
[----:B------:R-:W-:Y:S01]  /*1e9c0*/  SHF.L.U64.HI R112, R112, 0x1, R49 ;  /* 0x0000000170707819 */ /* 0x000fe20000010231 */
[----:B------:R-:W-:Y:S01]  /*1e9d0*/  IMAD.IADD R142, R121, 0x1, R142 ;  /* 0x00000001798e7824 */ /* 0x000fe200078e028e */
[----:B------:R-:W-:Y:S01]  /*1e9e0*/  LOP3.LUT R57, R6, R101, R87, 0x96, !PT ;  /* 0x0000006506397212 */ /* 0x000fe200078e9657 */
[----:B------:R-:W-:Y:S01]  /*1e9f0*/  IMAD.X R101, R81, 0x1, R137, P1 ;  /* 0x0000000151657824 */ /* 0x000fe200008e0689 */
[----:B------:R-:W-:Y:S01]  /*1ea00*/  LOP3.LUT R91, R91, 0xfffffffe, RZ, 0xc0, !PT ;  /* 0xfffffffe5b5b7812 */ /* 0x000fe200078ec0ff */
[----:B------:R-:W-:Y:S01]  /*1ea10*/  IMAD.X R87, R49, 0x1, R43, P0 ;  /* 0x0000000131577824 */ /* 0x000fe200000e062b */
[----:B------:R-:W-:Y:S02]  /*1ea20*/  LOP3.LUT R112, R112, 0x1, RZ, 0xc0, !PT ;  /* 0x0000000170707812 */ /* 0x000fe400078ec0ff */
[----:B------:R-:W-:-:S02]  /*1ea30*/  LOP3.LUT R137, R120, R218, RZ, 0x3c, !PT ;  /* 0x000000da78897212 */ /* 0x000fc400078e3cff */
[----:B------:R-:W-:Y:S01]  /*1ea40*/  LOP3.LUT R67, R142, R67, RZ, 0x3c, !PT ;  /* 0x000000438e437212 */ /* 0x000fe200078e3cff */
[----:B------:R-:W-:Y:S01]  /*1ea50*/  IMAD.IADD R105, R99, 0x1, R105 ;  /* 0x0000000163697824 */ /* 0x000fe200078e0269 */
[----:B------:R-:W-:Y:S01]  /*1ea60*/  LOP3.LUT R119, R119, 0xfffffffe, RZ, 0xc0, !PT ;  /* 0xfffffffe77777812 */ /* 0x000fe200078ec0ff */
[----:B------:R-:W-:Y:S01]  /*1ea70*/  IMAD.WIDE.U32 R86, R168, R91, R86 ;  /* 0x0000005ba8567225 */ /* 0x000fe200078e0056 */
[----:B------:R-:W-:Y:S02]  /*1ea80*/  SHF.L.W.U32.HI R121, R67, 0x8, R137 ;  /* 0x0000000843797819 */ /* 0x000fe40000010e89 */
[----:B------:R-:W-:Y:S01]  /*1ea90*/  SHF.L.W.U32.HI R137, R137, 0x8, R67 ;  /* 0x0000000889897819 */ /* 0x000fe20000010e43 */
[----:B------:R-:W-:Y:S01]  /*1eaa0*/  IMAD R112, R112, R168, RZ ;  /* 0x000000a870707224 */ /* 0x000fe200078e02ff */
[----:B------:R-:W-:Y:S01]  /*1eab0*/  LOP3.LUT R67, R92, R125, R61, 0x96, !PT ;  /* 0x0000007d5c437212 */ /* 0x000fe200078e963d */
[----:B------:R-:W-:Y:S01]  /*1eac0*/  IMAD.WIDE.U32 R100, R89, R119, R100 ;  /* 0x0000007759647225 */ /* 0x000fe200078e0064 */
[----:B------:R-:W-:-:S02]  /*1ead0*/  LOP3.LUT R60, R60, 0x1, RZ, 0xc0, !PT ;  /* 0x000000013c3c7812 */ /* 0x000fc400078ec0ff */
[----:B------:R-:W-:Y:S01]  /*1eae0*/  SHF.L.U64.HI R61, R108, 0x1, R109 ;  /* 0x000000016c3d7819 */ /* 0x000fe2000001026d */
[----:B------:R-:W-:Y:S01]  /*1eaf0*/  IMAD.IADD R87, R87, 0x1, R112 ;  /* 0x0000000157577824 */ /* 0x000fe200078e0270 */
[----:B------:R-:W-:Y:S02]  /*1eb00*/  LOP3.LUT R99, R98, R207, RZ, 0x3c, !PT ;  /* 0x000000cf62637212 */ /* 0x000fe400078e3cff */
[----:B------:R-:W-:Y:S02]  /*1eb10*/  LOP3.LUT R85, R105, R85, RZ, 0x3c, !PT ;  /* 0x0000005569557212 */ /* 0x000fe400078e3cff */
[----:B------:R-:W-:Y:S01]  /*1eb20*/  IADD3 R108, P1, PT, R137, R108, RZ ;  /* 0x0000006c896c7210 */ /* 0x000fe20007f3e0ff */
[----:B------:R-:W-:Y:S01]  /*1eb30*/  IMAD R101, R89, R60, R101 ;  /* 0x0000003c59657224 */ /* 0x000fe200078e0265 */
[----:B------:R-:W-:Y:S02]  /*1eb40*/  SHF.L.W.U32.HI R91, R85, 0x8, R99 ;  /* 0x00000008555b7819 */ /* 0x000fe40000010e63 */
[----:B------:R-:W-:Y:S01]  /*1eb50*/  LOP3.LUT R125, R87, R79, RZ, 0x3c, !PT ;  /* 0x0000004f577d7212 */ /* 0x000fe200078e3cff */
[----:B------:R-:W-:Y:S01]  /*1eb60*/  IMAD.X R109, R121, 0x1, R109, P1 ;  /* 0x00000001796d7824 */ /* 0x000fe200008e066d */
[----:B------:R-:W-:-:S02]  /*1eb70*/  LOP3.LUT R145, R145, 0xfffffffe, RZ, 0xc0, !PT ;  /* 0xfffffffe91917812 */ /* 0x000fc400078ec0ff */
[----:B------:R-:W-:Y:S01]  /*1eb80*/  SHF.L.W.U32.HI R99, R99, 0x8, R85 ;  /* 0x0000000863637819 */ /* 0x000fe20000010e55 */
[C---:B------:R-:W-:Y:S01]  /*1eb90*/  IMAD.SHL.U32 R85, R102.reuse, 0x2, RZ ;  /* 0x0000000266557824 */ /* 0x040fe200078e00ff */
[----:B------:R-:W-:Y:S01]  /*1eba0*/  SHF.L.U64.HI R49, R102, 0x1, R103 ;  /* 0x0000000166317819 */ /* 0x000fe20000010267 */
[----:B------:R-:W-:Y:S01]  /*1ebb0*/  IMAD.WIDE.U32 R108, R137, R145, R108 ;  /* 0x00000091896c7225 */ /* 0x000fe200078e006c */
[----:B------:R-:W-:Y:S02]  /*1ebc0*/  LOP3.LUT R107, R100, R107, RZ, 0x3c, !PT ;  /* 0x0000006b646b7212 */ /* 0x000fe400078e3cff */
[----:B------:R-:W-:Y:S02]  /*1ebd0*/  LOP3.LUT R31, R101, R31, RZ, 0x3c, !PT ;  /* 0x0000001f651f7212 */ /* 0x000fe400078e3cff */
[C---:B------:R-:W-:Y:S02]  /*1ebe0*/  SHF.L.U64.HI R79, R136.reuse, 0x1, R53 ;  /* 0x00000001884f7819 */ /* 0x040fe40000010235 */
[C---:B------:R-:W-:Y:S01]  /*1ebf0*/  IADD3 R106, P0, PT, R136.reuse, R125, RZ ;  /* 0x0000007d886a7210 */ /* 0x040fe20007f1e0ff */
[----:B------:R-:W-:Y:S01]  /*1ec00*/  IMAD.SHL.U32 R136, R136, 0x2, RZ ;  /* 0x0000000288887824 */ /* 0x000fe200078e00ff */
[----:B------:R-:W-:-:S02]  /*1ec10*/  LOP3.LUT R61, R61, 0x1, RZ, 0xc0, !PT ;  /* 0x000000013d3d7812 */ /* 0x000fc400078ec0ff */
[----:B------:R-:W-:Y:S02]  /*1ec20*/  IADD3 R102, P3, PT, R99, R102, RZ ;  /* 0x0000006663667210 */ /* 0x000fe40007f7e0ff */
[----:B------:R-:W-:Y:S01]  /*1ec30*/  LOP3.LUT R163, R86, R163, RZ, 0x3c, !PT ;  /* 0x000000a356a37212 */ /* 0x000fe200078e3cff */
[----:B------:R-:W-:Y:S01]  /*1ec40*/  IMAD R109, R137, R61, R109 ;  /* 0x0000003d896d7224 */ /* 0x000fe200078e026d */
[----:B------:R-:W-:Y:S01]  /*1ec50*/  SHF.L.W.U32.HI R147, R31, 0x10, R107 ;  /* 0x000000101f937819 */ /* 0x000fe20000010e6b */
[----:B------:R-:W-:Y:S01]  /*1ec60*/  IMAD.X R103, R91, 0x1, R103, P3 ;  /* 0x000000015b677824 */ /* 0x000fe200018e0667 */
[----:B------:R-:W-:Y:S02]  /*1ec70*/  SHF.L.W.U32.HI R31, R107, 0x10, R31 ;  /* 0x000000106b1f7819 */ /* 0x000fe40000010e1f */
[----:B------:R-:W-:Y:S01]  /*1ec80*/  LOP3.LUT R85, R85, 0xfffffffe, RZ, 0xc0, !PT ;  /* 0xfffffffe55557812 */ /* 0x000fe200078ec0ff */
[----:B------:R-:W-:Y:S01]  /*1ec90*/  IMAD.X R107, R53, 0x1, R163, P0 ;  /* 0x00000001356b7824 */ /* 0x000fe200000e06a3 */
[----:B------:R-:W-:-:S02]  /*1eca0*/  LOP3.LUT R136, R136, 0xfffffffe, RZ, 0xc0, !PT ;  /* 0xfffffffe88887812 */ /* 0x000fc400078ec0ff */
[----:B------:R-:W-:Y:S02]  /*1ecb0*/  LOP3.LUT R61, R79, 0x1, RZ, 0xc0, !PT ;  /* 0x000000014f3d7812 */ /* 0x000fe400078ec0ff */
[----:B------:R-:W-:Y:S02]  /*1ecc0*/  SHF.L.U64.HI R140, R118, 0x1, R73 ;  /* 0x00000001768c7819 */ /* 0x000fe40000010249 */
[----:B------:R-:W-:Y:S01]  /*1ecd0*/  IADD3 R60, P2, PT, R31, R118, RZ ;  /* 0x000000761f3c7210 */ /* 0x000fe20007f5e0ff */
[----:B------:R-:W-:Y:S01]  /*1ece0*/  IMAD.WIDE.U32 R118, R99, R85, R102 ;  /* 0x0000005563767225 */ /* 0x000fe200078e0066 */
[----:B------:R-:W-:Y:S02]  /*1ecf0*/  LOP3.LUT R112, R108, R124, RZ, 0x3c, !PT ;  /* 0x0000007c6c707212 */ /* 0x000fe400078e3cff */
[----:B------:R-:W-:Y:S01]  /*1ed00*/  LOP3.LUT R126, R109, R126, RZ, 0x3c, !PT ;  /* 0x0000007e6d7e7212 */ /* 0x000fe200078e3cff */
[----:B------:R-:W-:Y:S01]  /*1ed10*/  IMAD.WIDE.U32 R102, R136, R125, R106 ;  /* 0x0000007d88667225 */ /* 0x000fe200078e006a */
[----:B------:R-:W-:-:S03]  /*1ed20*/  LOP3.LUT R49, R49, 0x1, RZ, 0xc0, !PT ;  /* 0x0000000131317812 */ /* 0x000fc600078ec0ff */
[----:B------:R-:W-:Y:S01]  /*1ed30*/  IMAD R61, R61, R125, RZ ;  /* 0x0000007d3d3d7224 */ /* 0x000fe200078e02ff */
[----:B------:R-:W-:Y:S02]  /*1ed40*/  SHF.L.W.U32.HI R53, R126, 0x10, R112 ;  /* 0x000000107e357819 */ /* 0x000fe40000010e70 */
[----:B------:R-:W-:Y:S01]  /*1ed50*/  SHF.L.W.U32.HI R112, R112, 0x10, R126 ;  /* 0x0000001070707819 */ /* 0x000fe20000010e7e */
[----:B------:R-:W-:Y:S02]  /*1ed60*/  IMAD.IADD R103, R103, 0x1, R61 ;  /* 0x0000000167677824 */ /* 0x000fe400078e023d */
[----:B------:R-:W-:Y:S01]  /*1ed70*/  IMAD.SHL.U32 R126, R120, 0x2, RZ ;  /* 0x00000002787e7824 */ /* 0x000fe200078e00ff */
[----:B------:R-:W-:Y:S01]  /*1ed80*/  IADD3 R106, P0, PT, R112, R120, RZ ;  /* 0x00000078706a7210 */ /* 0x000fe20007f1e0ff */
[----:B------:R-:W-:Y:S01]  /*1ed90*/  IMAD R85, R99, R49, R119 ;  /* 0x0000003163557224 */ /* 0x000fe200078e0277 */
[----:B------:R-:W-:Y:S02]  /*1eda0*/  LOP3.LUT R119, R102, R168, RZ, 0x3c, !PT ;  /* 0x000000a866777212 */ /* 0x000fe400078e3cff */
[----:B------:R-:W-:Y:S01]  /*1edb0*/  LOP3.LUT R43, R103, R43, RZ, 0x3c, !PT ;  /* 0x0000002b672b7212 */ /* 0x000fe200078e3cff */
[--C-:B------:R-:W-:Y:S01]  /*1edc0*/  IMAD.X R107, R53, 0x1, R142.reuse, P0 ;  /* 0x00000001356b7824 */ /* 0x100fe200000e068e */
[----:B------:R-:W-:-:S02]  /*1edd0*/  SHF.L.U64.HI R124, R120, 0x1, R142 ;  /* 0x00000001787c7819 */ /* 0x000fc4000001028e */
[----:B------:R-:W-:Y:S01]  /*1ede0*/  LOP3.LUT R126, R126, 0xfffffffe, RZ, 0xc0, !PT ;  /* 0xfffffffe7e7e7812 */ /* 0x000fe200078ec0ff */
[----:B------:R-:W-:Y:S01]  /*1edf0*/  IMAD.X R61, R147, 0x1, R73, P2 ;  /* 0x00000001933d7824 */ /* 0x000fe200010e0649 */
[----:B------:R-:W-:Y:S01]  /*1ee00*/  SHF.L.W.U32.HI R79, R43, 0x8, R119 ;  /* 0x000000082b4f7819 */ /* 0x000fe20000010e77 */
[----:B------:R-:W-:Y:S01]  /*1ee10*/  IMAD.SHL.U32 R73, R86, 0x2, RZ ;  /* 0x0000000256497824 */ /* 0x000fe200078e00ff */
[----:B------:R-:W-:Y:S01]  /*1ee20*/  SHF.L.W.U32.HI R119, R119, 0x8, R43 ;  /* 0x0000000877777819 */ /* 0x000fe20000010e2b */
[----:B------:R-:W-:Y:S01]  /*1ee30*/  IMAD.WIDE.U32 R106, R112, R126, R106 ;  /* 0x0000007e706a7225 */ /* 0x000fe200078e006a */
[----:B------:R-:W-:Y:S02]  /*1ee40*/  LOP3.LUT R124, R124, 0x1, RZ, 0xc0, !PT ;  /* 0x000000017c7c7812 */ /* 0x000fe400078ec0ff */
[----:B------:R-:W-:Y:S02]  /*1ee50*/  SHF.L.U64.HI R43, R86, 0x1, R87 ;  /* 0x00000001562b7819 */ /* 0x000fe40000010257 */
[----:B------:R-:W-:-:S02]  /*1ee60*/  IADD3 R86, P0, PT, R119, R86, RZ ;  /* 0x0000005677567210 */ /* 0x000fc40007f1e0ff */
[----:B------:R-:W-:Y:S01]  /*1ee70*/  LOP3.LUT R120, R73, 0xfffffffe, RZ, 0xc0, !PT ;  /* 0xfffffffe49787812 */ /* 0x000fe200078ec0ff */
[----:B------:R-:W-:Y:S01]  /*1ee80*/  IMAD R73, R112, R124, R107 ;  /* 0x0000007c70497224 */ /* 0x000fe200078e026b */
[----:B------:R-:W-:Y:S01]  /*1ee90*/  LOP3.LUT R131, R118, R131, RZ, 0x3c, !PT ;  /* 0x0000008376837212 */ /* 0x000fe200078e3cff */
[----:B------:R-:W-:Y:S01]  /*1eea0*/  IMAD.X R87, R79, 0x1, R87, P0 ;  /* 0x000000014f577824 */ /* 0x000fe200000e0657 */
[----:B------:R-:W-:Y:S02]  /*1eeb0*/  LOP3.LUT R130, R85, R130, RZ, 0x3c, !PT ;  /* 0x0000008255827212 */ /* 0x000fe400078e3cff */
[----:B------:R-:W-:Y:S01]  /*1eec0*/  LOP3.LUT R136, R106, R137, RZ, 0x3c, !PT ;  /* 0x000000896a887212 */ /* 0x000fe200078e3cff */
[----:B------:R-:W-:Y:S01]  /*1eed0*/  IMAD.WIDE.U32 R86, R119, R120, R86 ;  /* 0x0000007877567225 */ /* 0x000fe200078e0056 */
[----:B------:R-:W-:Y:S02]  /*1eee0*/  LOP3.LUT R121, R73, R121, RZ, 0x3c, !PT ;  /* 0x0000007949797212 */ /* 0x000fe400078e3cff */
[----:B------:R-:W-:-:S02]  /*1eef0*/  LOP3.LUT R43, R43, 0x1, RZ, 0xc0, !PT ;  /* 0x000000012b2b7812 */ /* 0x000fc400078ec0ff */
[----:B------:R-:W-:Y:S02]  /*1ef00*/  SHF.L.W.U32.HI R49, R130, 0x10, R131 ;  /* 0x0000001082317819 */ /* 0x000fe40000010e83 */
[----:B------:R-:W-:Y:S01]  /*1ef10*/  SHF.L.W.U32.HI R130, R131, 0x10, R130 ;  /* 0x0000001083827819 */ /* 0x000fe20000010e82 */
[----:B------:R-:W-:Y:S01]  /*1ef20*/  IMAD R126, R119, R43, R87 ;  /* 0x0000002b777e7224 */ /* 0x000fe200078e0257 */
[----:B------:R-:W-:Y:S02]  /*1ef30*/  SHF.L.W.U32.HI R131, R136, 0x1, R121 ;  /* 0x0000000188837819 */ /* 0x000fe40000010e79 */
[----:B------:R-:W-:Y:S01]  /*1ef40*/  SHF.L.W.U32.HI R136, R121, 0x1, R136 ;  /* 0x0000000179887819 */ /* 0x000fe20000010e88 */
[C---:B------:R-:W-:Y:S01]  /*1ef50*/  IMAD.SHL.U32 R43, R86.reuse, 0x2, RZ ;  /* 0x00000002562b7824 */ /* 0x040fe200078e00ff */
[----:B------:R-:W-:Y:S02]  /*1ef60*/  LOP3.LUT R107, R86, R125, RZ, 0x3c, !PT ;  /* 0x0000007d566b7212 */ /* 0x000fe400078e3cff */
[----:B------:R-:W-:-:S02]  /*1ef70*/  IADD3 R124, P0, PT, R136, R86, RZ ;  /* 0x00000056887c7210 */ /* 0x000fc40007f1e0ff */
        /* <DEDUP_REMOVED lines=25> */
[----:B------:R-:W-:Y:S01]  /*1f110*/  LOP3.LUT R136, R60, R136, RZ, 0x3c, !PT ;  /* 0x000000883c887212 */ /* 0x000fe200078e3cff */
[----:B------:R-:W-:Y:S01]  /*1f120*/  IMAD.X R121, R49, 0x1, R105, P0 ;  /* 0x0000000131797824 */ /* 0x000fe200000e0669 */
[----:B------:R-:W-:Y:S02]  /*1f130*/  LOP3.LUT R86, R86, 0xfffffffe, RZ, 0xc0, !PT ;  /* 0xfffffffe56567812 */ /* 0x000fe400078ec0ff */
[----:B------:R-:W-:Y:S01]  /*1f140*/  LOP3.LUT R131, R145, R131, RZ, 0x3c, !PT ;  /* 0x0000008391837212 */ /* 0x000fe200078e3cff */
[----:B------:R-:W-:-:S03]  /*1f150*/  IMAD.SHL.U32 R61, R124, 0x2, RZ ;  /* 0x000000027c3d7824 */ /* 0x000fc600078e00ff */
[----:B------:R-:W-:Y:S01]  /*1f160*/  SHF.L.W.U32.HI R229, R136, 0x8, R131 ;  /* 0x0000000888e57819 */ /* 0x000fe20000010e83 */
[----:B------:R-:W-:Y:S01]  /*1f170*/  IMAD.WIDE.U32 R120, R130, R86, R120 ;  /* 0x0000005682787225 */ /* 0x000fe200078e0078 */
[----:B------:R-:W-:Y:S02]  /*1f180*/  SHF.L.U64.HI R98, R98, 0x1, R105 ;  /* 0x0000000162627819 */ /* 0x000fe40000010269 */
[----:B------:R-:W-:Y:S02]  /*1f190*/  SHF.L.W.U32.HI R105, R131, 0x8, R136 ;  /* 0x0000000883697819 */ /* 0x000fe40000010e88 */
[----:B------:R-:W-:Y:S02]  /*1f1a0*/  IADD3 R86, P0, PT, R229, R124, RZ ;  /* 0x0000007ce5567210 */ /* 0x000fe40007f1e0ff */
[----:B------:R-:W-:-:S03]  /*1f1b0*/  LOP3.LUT R61, R61, 0xfffffffe, RZ, 0xc0, !PT ;  /* 0xfffffffe3d3d7812 */ /* 0x000fc600078ec0ff */
[----:B------:R-:W-:Y:S02]  /*1f1c0*/  IMAD.X R87, R105, 0x1, R43, P0 ;  /* 0x0000000169577824 */ /* 0x000fe400000e062b */
[----:B------:R-:W-:Y:S01]  /*1f1d0*/  IMAD.WIDE.U32 R86, R229, R61, R86 ;  /* 0x0000003de5567225 */ /* 0x000fe200078e0056 */
[----:B------:R-:W-:-:S04]  /*1f1e0*/  SHF.L.U64.HI R61, R124, 0x1, R43 ;  /* 0x000000017c3d7819 */ /* 0x000fc8000001022b */
[----:B------:R-:W-:Y:S01]  /*1f1f0*/  LOP3.LUT R61, R61, 0x1, RZ, 0xc0, !PT ;  /* 0x000000013d3d7812 */ /* 0x000fe200078ec0ff */
[----:B------:R0:W-:Y:S01]  /*1f200*/  STL [R1+0x5a4], R105 ;  /* 0x0005a46901007387 */ /* 0x0001e20000100800 */
[----:B------:R-:W-:Y:S02]  /*1f210*/  LOP3.LUT R98, R98, 0x1, RZ, 0xc0, !PT ;  /* 0x0000000162627812 */ /* 0x000fe400078ec0ff */
[----:B------:R-:W-:Y:S01]  /*1f220*/  LOP3.LUT R81, R125, R81, RZ, 0x3c, !PT ;  /* 0x000000517d517212 */ /* 0x000fe200078e3cff */
[----:B0-----:R-:W-:Y:S01]  /*1f230*/  IMAD R105, R229, R61, R87 ;  /* 0x0000003de5697224 */ /* 0x001fe200078e0257 */
[----:B------:R-:W-:Y:S02]  /*1f240*/  LOP3.LUT R172, R64, R0, R172, 0x96, !PT ;  /* 0x0000000040ac7212 */ /* 0x000fe400078e96ac */
[----:B------:R-:W-:Y:S02]  /*1f250*/  SHF.L.W.U32.HI R0, R89, 0x1, R81 ;  /* 0x0000000159007819 */ /* 0x000fe40000010e51 */
[----:B------:R-:W-:Y:S01]  /*1f260*/  LOP3.LUT R61, R105, R124, R130, 0x96, !PT ;  /* 0x0000007c693d7212 */ /* 0x000fe200078e9682 */
[----:B------:R-:W-:Y:S01]  /*1f270*/  IMAD R130, R130, R98, R121 ;  /* 0x0000006282827224 */ /* 0x000fe200078e0279 */
[----:B------:R-:W-:Y:S01]  /*1f280*/  SHF.L.W.U32.HI R81, R81, 0x1, R89 ;  /* 0x0000000151517819 */ /* 0x000fe20000010e59 */
[----:B------:R-:W-:Y:S01]  /*1f290*/  IMAD.SHL.U32 R89, R108, 0x2, RZ ;  /* 0x000000026c597824 */ /* 0x000fe200078e00ff */
[----:B------:R-:W-:-:S02]  /*1f2a0*/  LOP3.LUT R87, R120, R99, RZ, 0x3c, !PT ;  /* 0x0000006378577212 */ /* 0x000fc400078e3cff */
[----:B------:R-:W-:Y:S02]  /*1f2b0*/  LOP3.LUT R99, R130, R91, RZ, 0x3c, !PT ;  /* 0x0000005b82637212 */ /* 0x000fe400078e3cff */
[----:B------:R-:W-:Y:S02]  /*1f2c0*/  SHF.L.U64.HI R91, R108, 0x1, R109 ;  /* 0x000000016c5b7819 */ /* 0x000fe4000001026d */
[----:B------:R-:W-:Y:S01]  /*1f2d0*/  IADD3 R98, P0, PT, R81, R108, RZ ;  /* 0x0000006c51627210 */ /* 0x000fe20007f1e0ff */
[----:B------:R0:W-:Y:S01]  /*1f2e0*/  STL [R1+0x454], R61 ;  /* 0x0004543d01007387 */ /* 0x0001e20000100800 */
[----:B------:R-:W-:Y:S02]  /*1f2f0*/  LOP3.LUT R89, R89, 0xfffffffe, RZ, 0xc0, !PT ;  /* 0xfffffffe59597812 */ /* 0x000fe400078ec0ff */
[----:B------:R-:W-:Y:S02]  /*1f300*/  LOP3.LUT R91, R91, 0x1, RZ, 0xc0, !PT ;  /* 0x000000015b5b7812 */ /* 0x000fe400078ec0ff */
[----:B0-----:R-:W-:-:S02]  /*1f310*/  SHF.L.W.U32.HI R61, R87, 0x1, R99 ;  /* 0x00000001573d7819 */ /* 0x001fc40000010e63 */
[----:B------:R-:W-:Y:S01]  /*1f320*/  SHF.L.W.U32.HI R87, R99, 0x1, R87 ;  /* 0x0000000163577819 */ /* 0x000fe20000010e57 */
[----:B------:R-:W-:Y:S01]  /*1f330*/  IMAD.X R99, R0, 0x1, R109, P0 ;  /* 0x0000000100637824 */ /* 0x000fe200000e066d */
[----:B------:R-:W-:Y:S01]  /*1f340*/  LOP3.LUT R126, R126, R163, RZ, 0x3c, !PT ;  /* 0x000000a37e7e7212 */ /* 0x000fe200078e3cff */
[----:B------:R-:W-:Y:S02]  /*1f350*/  IMAD R91, R91, R81, RZ ;  /* 0x000000515b5b7224 */ /* 0x000fe400078e02ff */
[----:B------:R-:W-:Y:S01]  /*1f360*/  IMAD.WIDE.U32 R98, R81, R89, R98 ;  /* 0x0000005951627225 */ /* 0x000fe200078e0062 */
[----:B------:R-:W-:-:S03]  /*1f370*/  SHF.L.W.U32.HI R89, R126, 0x10, R107 ;  /* 0x000000107e597819 */ /* 0x000fc60000010e6b */
        /* <DEDUP_REMOVED lines=10> */
[----:B------:R0:W-:Y:S01]  /*1f420*/  STL [R1+0x568], R105 ;  /* 0x0005686901007387 */ /* 0x0001e20000100800 */
[----:B------:R-:W-:-:S02]  /*1f430*/  IMAD.SHL.U32 R121, R100, 0x2, RZ ;  /* 0x0000000264797824 */ /* 0x000fc400078e00ff */
[----:B------:R-:W-:-:S04]  /*1f440*/  IMAD.WIDE.U32 R108, R124, R99, R108 ;  /* 0x000000637c6c7225 */ /* 0x000fc800078e006c */
[----:B------:R-:W-:Y:S01]  /*1f450*/  IMAD R222, R125, R99, RZ ;  /* 0x000000637dde7224 */ /* 0x000fe200078e02ff */
[----:B0-----:R-:W-:Y:S02]  /*1f460*/  SHF.L.U64.HI R105, R100, 0x1, R101 ;  /* 0x0000000164697819 */ /* 0x001fe40000010265 */
[----:B------:R-:W-:Y:S01]  /*1f470*/  IADD3 R100, P1, PT, R87, R100, RZ ;  /* 0x0000006457647210 */ /* 0x000fe20007f3e0ff */
[----:B------:R-:W-:Y:S01]  /*1f480*/  IMAD.IADD R222, R109, 0x1, R222 ;  /* 0x000000016dde7824 */ /* 0x000fe200078e02de */
[----:B------:R-:W-:Y:S01]  /*1f490*/  LOP3.LUT R121, R121, 0xfffffffe, RZ, 0xc0, !PT ;  /* 0xfffffffe79797812 */ /* 0x000fe200078ec0ff */
[C---:B------:R-:W-:Y:S01]  /*1f4a0*/  IMAD.SHL.U32 R124, R102.reuse, 0x2, RZ ;  /* 0x00000002667c7824 */ /* 0x040fe200078e00ff */
[----:B------:R-:W-:Y:S01]  /*1f4b0*/  SHF.L.U64.HI R99, R102, 0x1, R103 ;  /* 0x0000000166637819 */ /* 0x000fe20000010267 */
[----:B------:R-:W-:Y:S01]  /*1f4c0*/  IMAD.X R101, R61, 0x1, R101, P1 ;  /* 0x000000013d657824 */ /* 0x000fe200008e0665 */
[----:B------:R-:W-:Y:S02]  /*1f4d0*/  IADD3 R102, P0, PT, R107, R102, RZ ;  /* 0x000000666b667210 */ /* 0x000fe40007f1e0ff */
[----:B------:R-:W-:Y:S01]  /*1f4e0*/  LOP3.LUT R81, R108, R81, RZ, 0x3c, !PT ;  /* 0x000000516c517212 */ /* 0x000fe200078e3cff */
[----:B------:R-:W-:Y:S01]  /*1f4f0*/  IMAD.WIDE.U32 R120, R87, R121, R100 ;  /* 0x0000007957787225 */ /* 0x000fe200078e0064 */
[----:B------:R-:W-:-:S02]  /*1f500*/  LOP3.LUT R0, R222, R0, RZ, 0x3c, !PT ;  /* 0x00000000de007212 */ /* 0x000fc400078e3cff */
[----:B------:R-:W-:Y:S01]  /*1f510*/  LOP3.LUT R100, R124, 0xfffffffe, RZ, 0xc0, !PT ;  /* 0xfffffffe7c647812 */ /* 0x000fe200078ec0ff */
[----:B------:R-:W-:Y:S01]  /*1f520*/  IMAD.X R103, R89, 0x1, R103, P0 ;  /* 0x0000000159677824 */ /* 0x000fe200000e0667 */
[----:B------:R-:W-:Y:S02]  /*1f530*/  SHF.L.W.U32.HI R225, R81, 0x8, R0 ;  /* 0x0000000851e17819 */ /* 0x000fe40000010e00 */
[----:B------:R-:W-:Y:S01]  /*1f540*/  SHF.L.W.U32.HI R131, R0, 0x8, R81 ;  /* 0x0000000800837819 */ /* 0x000fe20000010e51 */
[----:B------:R-:W-:Y:S01]  /*1f550*/  IMAD.WIDE.U32 R100, R107, R100, R102 ;  /* 0x000000646b647225 */ /* 0x000fe200078e0066 */
[----:B------:R-:W-:-:S03]  /*1f560*/  IADD3 R102, P0, PT, R225, R98, RZ ;  /* 0x00000062e1667210 */ /* 0x000fc60007f1e0ff */
[----:B------:R-:W-:Y:S02]  /*1f570*/  IMAD.SHL.U32 R0, R98, 0x2, RZ ;  /* 0x0000000262007824 */ /* 0x000fe400078e00ff */
[----:B------:R-:W-:-:S03]  /*1f580*/  IMAD.X R103, R131, 0x1, R91, P0 ;  /* 0x0000000183677824 */ /* 0x000fc600000e065b */
[----:B------:R-:W-:-:S05]  /*1f590*/  LOP3.LUT R0, R0, 0xfffffffe, RZ, 0xc0, !PT ;  /* 0xfffffffe00007812 */ /* 0x000fca00078ec0ff */
[----:B------:R-:W-:Y:S01]  /*1f5a0*/  IMAD.WIDE.U32 R102, R225, R0, R102 ;  /* 0x00000000e1667225 */ /* 0x000fe200078e0066 */
[----:B------:R-:W-:Y:S02]  /*1f5b0*/  SHF.L.U64.HI R0, R98, 0x1, R91 ;  /* 0x0000000162007819 */ /* 0x000fe4000001025b */
[----:B------:R-:W-:Y:S02]  /*1f5c0*/  LOP3.LUT R105, R105, 0x1, RZ, 0xc0, !PT ;  /* 0x0000000169697812 */ /* 0x000fe400078ec0ff */
[----:B------:R-:W-:Y:S02]  /*1f5d0*/  LOP3.LUT R0, R0, 0x1, RZ, 0xc0, !PT ;  /* 0x0000000100007812 */ /* 0x000fe400078ec0ff */
[----:B------:R-:W-:-:S03]  /*1f5e0*/  LOP3.LUT R99, R99, 0x1, RZ, 0xc0, !PT ;  /* 0x0000000163637812 */ /* 0x000fc600078ec0ff */
[----:B------:R-:W-:Y:S02]  /*1f5f0*/  IMAD R81, R225, R0, R103 ;  /* 0x00000000e1517224 */ /* 0x000fe400078e0267 */
[----:B------:R-:W-:-:S04]  /*1f600*/  IMAD R0, R105, R87, RZ ;  /* 0x0000005769007224 */ /* 0x000fc800078e02ff */
[----:B------:R-:W-:Y:S01]  /*1f610*/  IMAD.IADD R0, R121, 0x1, R0 ;  /* 0x0000000179007824 */ /* 0x000fe200078e0200 */
[----:B------:R-:W-:Y:S01]  /*1f620*/  LOP3.LUT R184, R81, R98, R107, 0x96, !PT ;  /* 0x0000006251b87212 */ /* 0x000fe200078e966b */
[----:B------:R-:W-:Y:S01]  /*1f630*/  IMAD R105, R107, R99, R101 ;  /* 0x000000636b697224 */ /* 0x000fe200078e0265 */
[----:B------:R0:W-:Y:S02]  /*1f640*/  STL [R1+0x4e4], R81 ;  /* 0x0004e45101007387 */ /* 0x0001e40000100800 */
[----:B------:R-:W-:Y:S01]  /*1f650*/  LOP3.LUT R98, R0, R53, RZ, 0x3c, !PT ;  /* 0x0000003500627212 */ /* 0x000fe200078e3cff */
[C---:B------:R-:W-:Y:S01]  /*1f660*/  IMAD.SHL.U32 R103, R100.reuse, 0x2, RZ ;  /* 0x0000000264677824 */ /* 0x040fe200078e00ff */
[----:B------:R-:W-:Y:S02]  /*1f670*/  SHF.L.U64.HI R99, R100, 0x1, R105 ;  /* 0x0000000164637819 */ /* 0x000fe40000010269 */
[----:B------:R-:W-:Y:S02]  /*1f680*/  LOP3.LUT R101, R120, R112, RZ, 0x3c, !PT ;  /* 0x0000007078657212 */ /* 0x000fe400078e3cff */
[----:B0-----:R-:W-:-:S02]  /*1f690*/  LOP3.LUT R81, R100, R119, RZ, 0x3c, !PT ;  /* 0x0000007764517212 */ /* 0x001fc400078e3cff */
[----:B------:R-:W-:Y:S02]  /*1f6a0*/  IADD3 R100, P0, PT, R98, R100, RZ ;  /* 0x0000006462647210 */ /* 0x000fe40007f1e0ff */
[----:B------:R-:W-:Y:S02]  /*1f6b0*/  LOP3.LUT R103, R103, 0xfffffffe, RZ, 0xc0, !PT ;  /* 0xfffffffe67677812 */ /* 0x000fe400078ec0ff */
[----:B------:R-:W-:Y:S01]  /*1f6c0*/  LOP3.LUT R99, R99, 0x1, RZ, 0xc0, !PT ;  /* 0x0000000163637812 */ /* 0x000fe200078ec0ff */
[----:B------:R-:W-:Y:S02]  /*1f6d0*/  IMAD.X R101, R101, 0x1, R105, P0 ;  /* 0x0000000165657824 */ /* 0x000fe400000e0669 */
[----:B------:R-:W-:-:S04]  /*1f6e0*/  IMAD.WIDE.U32 R100, R103, R98, R100 ;  /* 0x0000006267647225 */ /* 0x000fc800078e0064 */
[----:B------:R-:W-:Y:S01]  /*1f6f0*/  IMAD R99, R99, R98, RZ ;  /* 0x0000006263637224 */ /* 0x000fe200078e02ff */
[----:B------:R-:W-:-:S03]  /*1f700*/  SHF.L.W.U32.HI R163, R57, 0x10, R110 ;  /* 0x0000001039a37819 */ /* 0x000fc60000010e6e */
[----:B------:R-:W-:Y:S01]  /*1f710*/  IMAD.IADD R251, R101, 0x1, R99 ;  /* 0x0000000165fb7824 */ /* 0x000fe200078e0263 */
[----:B------:R-:W-:Y:S02]  /*1f720*/  SHF.L.W.U32.HI R101, R110, 0x10, R57 ;  /* 0x000000106e657819 */ /* 0x000fe40000010e39 */
[----:B------:R-:W5:Y:S01]  /*1f730*/  LDL.LU R110, [R1+0xe2c] ;  /* 0x000e2c00016e7983 */ /* 0x000f620000300800 */
[----:B------:R-:W-:Y:S02]  /*1f740*/  LOP3.LUT R87, R100, R87, RZ, 0x3c, !PT ;  /* 0x0000005764577212 */ /* 0x000fe400078e3cff */
[----:B------:R-:W-:-:S04]  /*1f750*/  LOP3.LUT R61, R251, R61, RZ, 0x3c, !PT ;  /* 0x0000003dfb3d7212 */ /* 0x000fc800078e3cff */
[----:B------:R-:W-:Y:S02]  /*1f760*/  SHF.L.W.U32.HI R223, R87, 0x8, R61 ;  /* 0x0000000857df7819 */ /* 0x000fe40000010e3d */
[----:B------:R-:W-:Y:S01]  /*1f770*/  SHF.L.W.U32.HI R109, R61, 0x8, R87 ;  /* 0x000000083d6d7819 */ /* 0x000fe20000010e57 */
[----:B------:R-:W-:Y:S01]  /*1f780*/  IMAD.SHL.U32 R61, R120, 0x2, RZ ;  /* 0x00000002783d7824 */ /* 0x000fe200078e00ff */
[----:B------:R-:W-:-:S04]  /*1f790*/  IADD3 R98, P0, PT, R223, R120, RZ ;  /* 0x00000078df627210 */ /* 0x000fc80007f1e0ff */
[----:B------:R-:W-:Y:S01]  /*1f7a0*/  LOP3.LUT R61, R61, 0xfffffffe, RZ, 0xc0, !PT ;  /* 0xfffffffe3d3d7812 */ /* 0x000fe200078ec0ff */
[----:B------:R-:W-:Y:S01]  /*1f7b0*/  IMAD.X R99, R109, 0x1, R0, P0 ;  /* 0x000000016d637824 */ /* 0x000fe200000e0600 */
[----:B------:R-:W-:-:S03]  /*1f7c0*/  LOP3.LUT R148, R8, R150, R148, 0x96, !PT ;  /* 0x0000009608947212 */ /* 0x000fc600078e9694 */
[----:B------:R-:W-:Y:S01]  /*1f7d0*/  IMAD.WIDE.U32 R98, R223, R61, R98 ;  /* 0x0000003ddf627225 */ /* 0x000fe200078e0062 */
[----:B------:R-:W-:Y:S02]  /*1f7e0*/  SHF.L.U64.HI R61, R120, 0x1, R0 ;  /* 0x00000001783d7819 */ /* 0x000fe40000010200 */
[----:B------:R-:W-:Y:S01]  /*1f7f0*/  LOP3.LUT R150, R42, R55, R69, 0x96, !PT ;  /* 0x000000372a967212 */ /* 0x000fe200078e9645 */
[C---:B------:R-:W-:Y:S01]  /*1f800*/  IMAD.SHL.U32 R55, R2.reuse, 0x2, RZ ;  /* 0x0000000202377824 */ /* 0x040fe200078e00ff */
[----:B------:R-:W-:Y:S02]  /*1f810*/  IADD3 R124, P0, PT, R163, R2, RZ ;  /* 0x00000002a37c7210 */ /* 0x000fe40007f1e0ff */
[----:B------:R-:W-:Y:S02]  /*1f820*/  LOP3.LUT R61, R61, 0x1, RZ, 0xc0, !PT ;  /* 0x000000013d3d7812 */ /* 0x000fe400078ec0ff */
[--C-:B------:R-:W-:Y:S01]  /*1f830*/  SHF.L.U64.HI R2, R2, 0x1, R177.reuse ;  /* 0x0000000102027819 */ /* 0x100fe200000102b1 */
[----:B------:R-:W-:Y:S01]  /*1f840*/  IMAD.X R125, R101, 0x1, R177, P0 ;  /* 0x00000001657d7824 */ /* 0x000fe200000e06b1 */
[----:B------:R-:W-:Y:S01]  /*1f850*/  LOP3.LUT R57, R55, 0xfffffffe, RZ, 0xc0, !PT ;  /* 0xfffffffe37397812 */ /* 0x000fe200078ec0ff */
[----:B------:R-:W-:Y:S01]  /*1f860*/  IMAD R87, R223, R61, R99 ;  /* 0x0000003ddf577224 */ /* 0x000fe200078e0263 */
[----:B------:R-:W-:-:S02]  /*1f870*/  SHF.L.W.U32.HI R61, R111, 0x10, R238 ;  /* 0x000000106f3d7819 */ /* 0x000fc40000010eee */
[----:B------:R-:W-:Y:S01]  /*1f880*/  LOP3.LUT R69, R2, 0x1, RZ, 0xc0, !PT ;  /* 0x0000000102457812 */ /* 0x000fe200078ec0ff */
[----:B------:R-:W-:Y:S01]  /*1f890*/  IMAD.WIDE.U32 R124, R163, R57, R124 ;  /* 0x00000039a37c7225 */ /* 0x000fe200078e007c */
[----:B------:R-:W-:Y:S02]  /*1f8a0*/  LOP3.LUT R205, R87, R120, R112, 0x96, !PT ;  /* 0x0000007857cd7212 */ /* 0x000fe400078e9670 */
[----:B------:R-:W-:Y:S01]  /*1f8b0*/  SHF.L.W.U32.HI R55, R238, 0x10, R111 ;  /* 0x00000010ee377819 */ /* 0x000fe20000010e6f */
[----:B------:R-:W-:Y:S01]  /*1f8c0*/  IMAD R69, R163, R69, R125 ;  /* 0x00000045a3457224 */ /* 0x000fe200078e027d */
[----:B------:R-:W-:Y:S01]  /*1f8d0*/  IADD3 R120, P0, PT, R61, R12, RZ ;  /* 0x0000000c3d787210 */ /* 0x000fe20007f1e0ff */
[C---:B------:R-:W-:Y:S01]  /*1f8e0*/  IMAD.SHL.U32 R2, R12.reuse, 0x2, RZ ;  /* 0x000000020c027824 */ /* 0x040fe200078e00ff */
[--C-:B------:R-:W-:Y:S02]  /*1f8f0*/  SHF.L.U64.HI R12, R12, 0x1, R13.reuse ;  /* 0x000000010c0c7819 */ /* 0x100fe4000001020d */
[----:B------:R-:W-:Y:S01]  /*1f900*/  LOP3.LUT R107, R124, R3, RZ, 0x3c, !PT ;  /* 0x000000037c6b7212 */ /* 0x000fe200078e3cff */
[----:B------:R-:W-:Y:S01]  /*1f910*/  IMAD.X R121, R55, 0x1, R13, P0 ;  /* 0x0000000137797824 */ /* 0x000fe200000e060d */
[----:B------:R-:W-:-:S02]  /*1f920*/  LOP3.LUT R13, R69, R30, RZ, 0x3c, !PT ;  /* 0x0000001e450d7212 */ /* 0x000fc400078e3cff */
[----:B------:R-:W-:Y:S01]  /*1f930*/  LOP3.LUT R2, R2, 0xfffffffe, RZ, 0xc0, !PT ;  /* 0xfffffffe02027812 */ /* 0x000fe200078ec0ff */
[----:B------:R0:W-:Y:S01]  /*1f940*/  STL [R1+0x4f4], R87 ;  /* 0x0004f45701007387 */ /* 0x0001e20000100800 */
[----:B------:R-:W-:Y:S02]  /*1f950*/  SHF.L.W.U32.HI R99, R13, 0x1, R107 ;  /* 0x000000010d637819 */ /* 0x000fe40000010e6b */
[----:B------:R-:W-:Y:S01]  /*1f960*/  SHF.L.W.U32.HI R107, R107, 0x1, R13 ;  /* 0x000000016b6b7819 */ /* 0x000fe20000010e0d */
[----:B------:R-:W-:Y:S01]  /*1f970*/  IMAD.WIDE.U32 R2, R61, R2, R120 ;  /* 0x000000023d027225 */ /* 0x000fe200078e0078 */
[----:B------:R-:W-:Y:S02]  /*1f980*/  IADD3 R120, P0, PT, R99, R64, RZ ;  /* 0x0000004063787210 */ /* 0x000fe40007f1e0ff */
[----:B------:R-:W-:Y:S01]  /*1f990*/  LOP3.LUT R25, R70, R82, R75, 0x96, !PT ;  /* 0x0000005246197212 */ /* 0x000fe200078e964b */
[C---:B------:R-:W-:Y:S01]  /*1f9a0*/  IMAD.SHL.U32 R13, R64.reuse, 0x2, RZ ;  /* 0x00000002400d7824 */ /* 0x040fe200078e00ff */
[--C-:B------:R-:W-:Y:S01]  /*1f9b0*/  SHF.L.U64.HI R64, R64, 0x1, R191.reuse ;  /* 0x0000000140407819 */ /* 0x100fe200000102bf */
[----:B------:R-:W-:Y:S01]  /*1f9c0*/  IMAD.X R121, R107, 0x1, R191, P0 ;  /* 0x000000016b797824 */ /* 0x000fe200000e06bf */
[----:B------:R-:W-:Y:S01]  /*1f9d0*/  LOP3.LUT R12, R12, 0x1, RZ, 0xc0, !PT ;  /* 0x000000010c0c7812 */ /* 0x000fe200078ec0ff */
[----:B------:R1:W-:Y:S01]  /*1f9e0*/  STL [R1+0x53c], R109 ;  /* 0x00053c6d01007387 */ /* 0x0003e20000100800 */
[----:B------:R-:W-:-:S02]  /*1f9f0*/  LOP3.LUT R13, R13, 0xfffffffe, RZ, 0xc0, !PT ;  /* 0xfffffffe0d0d7812 */ /* 0x000fc400078ec0ff */
[----:B------:R-:W-:Y:S02]  /*1fa00*/  LOP3.LUT R64, R64, 0x1, RZ, 0xc0, !PT ;  /* 0x0000000140407812 */ /* 0x000fe400078ec0ff */
[----:B------:R-:W-:Y:S01]  /*1fa10*/  LOP3.LUT R156, R78, R59, R156, 0x96, !PT ;  /* 0x0000003b4e9c7212 */ /* 0x000fe200078e969c */
[----:B------:R-:W-:Y:S01]  /*1fa20*/  IMAD.WIDE.U32 R120, R99, R13, R120 ;  /* 0x0000000d63787225 */ /* 0x000fe200078e0078 */
[----:B------:R-:W-:Y:S03]  /*1fa30*/  STL [R1+0x54c], R131 ;  /* 0x00054c8301007387 */ /* 0x000fe60000100800 */
[----:B------:R-:W-:Y:S01]  /*1fa40*/  IMAD R64, R64, R99, RZ ;  /* 0x0000006340407224 */ /* 0x000fe200078e02ff */
[----:B0-----:R-:W-:Y:S01]  /*1fa50*/  SHF.L.W.U32.HI R87, R236, 0x10, R123 ;  /* 0x00000010ec577819 */ /* 0x001fe20000010e7b */
[----:B------:R-:W3:Y:S02]  /*1fa60*/  LDL.LU R30, [R1+0xe28] ;  /* 0x000e2800011e7983 */ /* 0x000ee40000300800 */
[----:B------:R-:W-:-:S02]  /*1fa70*/  IMAD.IADD R103, R121, 0x1, R64 ;  /* 0x0000000179677824 */ /* 0x000fc400078e0240 */
[----:B------:R-:W-:Y:S01]  /*1fa80*/  IMAD R64, R61, R12, R3 ;  /* 0x0000000c3d407224 */ /* 0x000fe200078e0203 */
[----:B------:R-:W-:Y:S02]  /*1fa90*/  SHF.L.W.U32.HI R123, R123, 0x10, R236 ;  /* 0x000000107b7b7819 */ /* 0x000fe40000010eec */
[----:B------:R-:W-:Y:S01]  /*1faa0*/  LOP3.LUT R12, R103, R87, RZ, 0x3c, !PT ;  /* 0x00000057670c7212 */ /* 0x000fe200078e3cff */
[C---:B------:R-:W-:Y:S01]  /*1fab0*/  IMAD.SHL.U32 R57, R2.reuse, 0x2, RZ ;  /* 0x0000000202397824 */ /* 0x040fe200078e00ff */
[----:B------:R-:W-:Y:S01]  /*1fac0*/  LOP3.LUT R82, R2, R113, RZ, 0x3c, !PT ;  /* 0x0000007102527212 */ /* 0x000fe200078e3cff */
[----:B------:R-:W-:Y:S01]  /*1fad0*/  IMAD.SHL.U32 R75, R16, 0x2, RZ ;  /* 0x00000002104b7824 */ /* 0x000fe200078e00ff */
[----:B------:R-:W-:Y:S01]  /*1fae0*/  SHF.L.U64.HI R13, R2, 0x1, R64 ;  /* 0x00000001020d7819 */ /* 0x000fe20000010240 */
[----:B------:R-:W-:Y:S01]  /*1faf0*/  STL [R1+0x44c], R147 ;  /* 0x00044c9301007387 */ /* 0x000fe20000100800 */
[----:B------:R-:W-:Y:S02]  /*1fb00*/  IADD3 R2, P0, PT, R12, R2, RZ ;  /* 0x000000020c027210 */ /* 0x000fe40007f1e0ff */
[----:B------:R-:W-:Y:S01]  /*1fb10*/  LOP3.LUT R3, R120, R123, RZ, 0x3c, !PT ;  /* 0x0000007b78037212 */ /* 0x000fe200078e3cff */
[----:B------:R0:W-:Y:S01]  /*1fb20*/  STL [R1+0xd9c], R229 ;  /* 0x000d9ce501007387 */ /* 0x0001e20000100800 */
[----:B------:R-:W-:-:S02]  /*1fb30*/  LOP3.LUT R57, R57, 0xfffffffe, RZ, 0xc0, !PT ;  /* 0xfffffffe39397812 */ /* 0x000fc400078ec0ff */
[----:B------:R-:W-:Y:S01]  /*1fb40*/  LOP3.LUT R13, R13, 0x1, RZ, 0xc0, !PT ;  /* 0x000000010d0d7812 */ /* 0x000fe200078ec0ff */
[----:B------:R-:W-:Y:S01]  /*1fb50*/  IMAD.X R3, R3, 0x1, R64, P0 ;  /* 0x0000000103037824 */ /* 0x000fe200000e0640 */
[----:B-1----:R-:W-:Y:S01]  /*1fb60*/  SHF.L.U64.HI R109, R16, 0x1, R17 ;  /* 0x00000001106d7819 */ /* 0x002fe20000010211 */
[----:B------:R-:W-:Y:S01]  /*1fb70*/  STL [R1+0x404], R145 ;  /* 0x0004049101007387 */ /* 0x000fe20000100800 */
[-C--:B------:R-:W-:Y:S01]  /*1fb80*/  IMAD.WIDE.U32 R2, R57, R12.reuse, R2 ;  /* 0x0000000c39027225 */ /* 0x080fe200078e0002 */
[----:B------:R-:W-:Y:S02]  /*1fb90*/  SHF.L.W.U32.HI R245, R164, 0x10, R148 ;  /* 0x00000010a4f57819 */ /* 0x000fe40000010e94 */
[----:B0-----:R-:W3:Y:S01]  /*1fba0*/  LDL R229, [R1+0x44c] ;  /* 0x00044c0001e57983 */ /* 0x001ee20000100800 */
[----:B------:R-:W-:Y:S01]  /*1fbb0*/  IMAD R57, R13, R12, RZ ;  /* 0x0000000c0d397224 */ /* 0x000fe200078e02ff */
[----:B------:R-:W-:Y:S02]  /*1fbc0*/  IADD3 R12, P0, PT, R123, R16, RZ ;  /* 0x000000107b0c7210 */ /* 0x000fe40007f1e0ff */
[----:B------:R-:W3:Y:S01]  /*1fbd0*/  LDL.LU R236, [R1+0x638] ;  /* 0x0006380001ec7983 */ /* 0x000ee20000300800 */
[----:B------:R-:W-:Y:S01]  /*1fbe0*/  IMAD.IADD R57, R3, 0x1, R57 ;  /* 0x0000000103397824 */ /* 0x000fe200078e0239 */
[----:B------:R-:W-:Y:S01]  /*1fbf0*/  LOP3.LUT R99, R2, R99, RZ, 0x3c, !PT ;  /* 0x0000006302637212 */ /* 0x000fe200078e3cff */
[----:B------:R-:W-:Y:S01]  /*1fc00*/  IMAD.X R13, R87, 0x1, R17, P0 ;  /* 0x00000001570d7824 */ /* 0x000fe200000e0611 */
[----:B------:R-:W-:-:S02]  /*1fc10*/  LOP3.LUT R16, R75, 0xfffffffe, RZ, 0xc0, !PT ;  /* 0xfffffffe4b107812 */ /* 0x000fc400078ec0ff */
[----:B------:R-:W-:-:S04]  /*1fc20*/  LOP3.LUT R107, R57, R107, RZ, 0x3c, !PT ;  /* 0x0000006b396b7212 */ /* 0x000fc800078e3cff */
        /* <DEDUP_REMOVED lines=9> */
[----:B------:R-:W-:Y:S02]  /*1fcc0*/  LOP3.LUT R64, R64, R72, RZ, 0x3c, !PT ;  /* 0x0000004840407212 */ /* 0x000fe400078e3cff */
[----:B------:R-:W-:Y:S01]  /*1fcd0*/  LOP3.LUT R75, R75, 0x1, RZ, 0xc0, !PT ;  /* 0x000000014b4b7812 */ /* 0x000fe200078ec0ff */
[----:B------:R-:W3:Y:S04]  /*1fce0*/  LDL.LU R72, [R1+0xe24] ;  /* 0x000e240001487983 */ /* 0x000ee80000300800 */
[----:B------:R-:W-:Y:S01]  /*1fcf0*/  IMAD R13, R3, R75, R13 ;  /* 0x0000004b030d7224 */ /* 0x000fe200078e020d */
[----:B------:R-:W-:-:S02]  /*1fd00*/  SHF.L.W.U32.HI R75, R82, 0x1, R64 ;  /* 0x00000001524b7819 */ /* 0x000fc40000010e40 */
[----:B------:R-:W-:Y:S02]  /*1fd10*/  SHF.L.W.U32.HI R82, R64, 0x1, R82 ;  /* 0x0000000140527819 */ /* 0x000fe40000010e52 */
        /* <DEDUP_REMOVED lines=8> */
[----:B------:R-:W-:Y:S01]  /*1fda0*/  IMAD.WIDE.U32 R120, R82, R13, R120 ;  /* 0x0000000d52787225 */ /* 0x000fe200078e0078 */
[----:B------:R-:W-:-:S03]  /*1fdb0*/  LOP3.LUT R107, R109, 0x1, RZ, 0xc0, !PT ;  /* 0x000000016d6b7812 */ /* 0x000fc600078ec0ff */
[----:B------:R-:W-:Y:S01]  /*1fdc0*/  IMAD R99, R6, R82, RZ ;  /* 0x0000005206637224 */ /* 0x000fe200078e02ff */
[----:B--2---:R-:W-:-:S03]  /*1fdd0*/  SHF.L.W.U32.HI R64, R206, 0x10, R172 ;  /* 0x00000010ce407819 */ /* 0x004fc60000010eac */
[----:B------:R-:W-:Y:S02]  /*1fde0*/  IMAD.IADD R99, R121, 0x1, R99 ;  /* 0x0000000179637824 */ /* 0x000fe400078e0263 */
[----:B------:R-:W-:Y:S01]  /*1fdf0*/  IMAD R107, R123, R107, R17 ;  /* 0x0000006b7b6b7224 */ /* 0x000fe200078e0211 */
[----:B------:R-:W-:Y:S02]  /*1fe00*/  SHF.L.W.U32.HI R172, R172, 0x10, R206 ;  /* 0x00000010acac7819 */ /* 0x000fe40000010ece */
[----:B------:R-:W-:Y:S01]  /*1fe10*/  LOP3.LUT R13, R99, R64, RZ, 0x3c, !PT ;  /* 0x00000040630d7212 */ /* 0x000fe200078e3cff */
[C---:B------:R-:W-:Y:S01]  /*1fe20*/  IMAD.SHL.U32 R17, R16.reuse, 0x2, RZ ;  /* 0x0000000210117824 */ /* 0x040fe200078e00ff */
[C---:B------:R-:W-:Y:S01]  /*1fe30*/  LOP3.LUT R6, R16.reuse, R122, RZ, 0x3c, !PT ;  /* 0x0000007a10067212 */ /* 0x040fe200078e3cff */
[----:B------:R-:W4:Y:S01]  /*1fe40*/  LDL R206, [R1+0xd98] ;  /* 0x000d980001ce7983 */ /* 0x000f220000100800 */
[----:B------:R-:W-:Y:S02]  /*1fe50*/  SHF.L.U64.HI R23, R16, 0x1, R107 ;  /* 0x0000000110177819 */ /* 0x000fe4000001026b */
[----:B------:R-:W-:-:S02]  /*1fe60*/  IADD3 R112, P0, PT, R13, R16, RZ ;  /* 0x000000100d707210 */ /* 0x000fc40007f1e0ff */
        /* <DEDUP_REMOVED lines=19> */
[----:B------:R0:W-:Y:S01]  /*1ffa0*/  STL [R1+0x4ec], R109 ;  /* 0x0004ec6d01007387 */ /* 0x0001e20000100800 */
[----:B-----5:R-:W-:-:S03]  /*1ffb0*/  IADD3 R122, P0, PT, R172, R110, RZ ;  /* 0x0000006eac7a7210 */ /* 0x020fc60007f1e0ff */
[----:B0-----:R-:W-:Y:S01]  /*1ffc0*/  IMAD R109, R199, R82, R17 ;  /* 0x00000052c76d7224 */ /* 0x001fe200078e0211 */
[----:B------:R-:W-:Y:S01]  /*1ffd0*/  SHF.L.W.U32.HI R17, R107, 0x1, R6 ;  /* 0x000000016b117819 */ /* 0x000fe20000010e06 */
[C---:B------:R-:W-:Y:S01]  /*1ffe0*/  IMAD.SHL.U32 R75, R110.reuse, 0x2, RZ ;  /* 0x000000026e4b7824 */ /* 0x040fe200078e00ff */
[--C-:B------:R-:W-:Y:S01]  /*1fff0*/  SHF.L.U64.HI R23, R110, 0x1, R212.reuse ;  /* 0x000000016e177819 */ /* 0x100fe200000102d4 */
[----:B------:R-:W-:Y:S01]  /*20000*/  IMAD.X R123, R64, 0x1, R212, P0 ;  /* 0x00000001407b7824 */ /* 0x000fe200000e06d4 */
[----:B------:R-:W-:Y:S01]  /*20010*/  SHF.L.W.U32.HI R82, R6, 0x1, R107 ;  /* 0x0000000106527819 */ /* 0x000fe20000010e6b */
[C---:B------:R-:W-:Y:S01]  /*20020*/  IMAD.SHL.U32 R6, R14.reuse, 0x2, RZ ;  /* 0x000000020e067824 */ /* 0x040fe200078e00ff */
[----:B------:R-:W-:Y:S01]  /*20030*/  IADD3 R110, P0, PT, R17, R14, RZ ;  /* 0x0000000e116e7210 */ /* 0x000fe20007f1e0ff */
[----:B------:R-:W2:Y:S01]  /*20040*/  LDL.LU R248, [R1+0x630] ;  /* 0x0006300001f87983 */ /* 0x000ea20000300800 */
[--C-:B------:R-:W-:Y:S02]  /*20050*/  SHF.L.U64.HI R14, R14, 0x1, R178.reuse ;  /* 0x000000010e0e7819 */ /* 0x100fe400000102b2 */
[----:B------:R-:W-:Y:S01]  /*20060*/  LOP3.LUT R75, R75, 0xfffffffe, RZ, 0xc0, !PT ;  /* 0xfffffffe4b4b7812 */ /* 0x000fe200078ec0ff */
[----:B------:R-:W-:Y:S01]  /*20070*/  IMAD.X R111, R82, 0x1, R178, P0 ;  /* 0x00000001526f7824 */ /* 0x000fe200000e06b2 */
[----:B------:R-:W-:-:S02]  /*20080*/  LOP3.LUT R6, R6, 0xfffffffe, RZ, 0xc0, !PT ;  /* 0xfffffffe06067812 */ /* 0x000fc400078ec0ff */
[----:B------:R-:W-:Y:S01]  /*20090*/  LOP3.LUT R14, R14, 0x1, RZ, 0xc0, !PT ;  /* 0x000000010e0e7812 */ /* 0x000fe200078ec0ff */
[----:B------:R-:W-:-:S04]  /*200a0*/  IMAD.WIDE.U32 R122, R172, R75, R122 ;  /* 0x0000004bac7a7225 */ /* 0x000fc800078e007a */
[----:B------:R-:W-:-:S04]  /*200b0*/  IMAD.WIDE.U32 R110, R17, R6, R110 ;  /* 0x00000006116e7225 */ /* 0x000fc800078e006e */
[----:B------:R-:W-:Y:S01]  /*200c0*/  IMAD R75, R14, R17, RZ ;  /* 0x000000110e4b7224 */ /* 0x000fe200078e02ff */
[----:B------:R-:W-:-:S03]  /*200d0*/  LOP3.LUT R23, R23, 0x1, RZ, 0xc0, !PT ;  /* 0x0000000117177812 */ /* 0x000fc600078ec0ff */
[----:B------:R-:W-:Y:S01]  /*200e0*/  IMAD.IADD R75, R111, 0x1, R75 ;  /* 0x000000016f4b7824 */ /* 0x000fe200078e024b */
[----:B------:R-:W-:Y:S01]  /*200f0*/  LOP3.LUT R175, R109, R120, R172, 0x96, !PT ;  /* 0x000000786daf7212 */ /* 0x000fe200078e96ac */
[----:B------:R-:W-:-:S03]  /*20100*/  IMAD R172, R172, R23, R123 ;  /* 0x00000017acac7224 */ /* 0x000fc600078e027b */
[----:B------:R-:W-:Y:S01]  /*20110*/  LOP3.LUT R6, R75, R101, RZ, 0x3c, !PT ;  /* 0x000000654b067212 */ /* 0x000fe200078e3cff */
[C---:B------:R-:W-:Y:S01]  /*20120*/  IMAD.SHL.U32 R59, R122.reuse, 0x2, RZ ;  /* 0x000000027a3b7824 */ /* 0x040fe200078e00ff */
[----:B------:R-:W-:Y:S02]  /*20130*/  LOP3.LUT R23, R122, R83, RZ, 0x3c, !PT ;  /* 0x000000537a177212 */ /* 0x000fe400078e3cff */
[----:B------:R-:W-:Y:S02]  /*20140*/  IADD3 R120, P0, PT, R6, R122, RZ ;  /* 0x0000007a06787210 */ /* 0x000fe40007f1e0ff */
[----:B------:R-:W-:Y:S02]  /*20150*/  LOP3.LUT R83, R110, R163, RZ, 0x3c, !PT ;  /* 0x000000a36e537212 */ /* 0x000fe400078e3cff */
        /* <DEDUP_REMOVED lines=18> */
[----:B------:R-:W-:Y:S01]  /*20280*/  LOP3.LUT R59, R172, R51, RZ, 0x3c, !PT ;  /* 0x00000033ac3b7212 */ /* 0x000fe200078e3cff */
[----:B------:R-:W-:Y:S02]  /*20290*/  STL [R1+0x47c], R109 ;  /* 0x00047c6d01007387 */ /* 0x000fe40000100800 */
[----:B------:R-:W-:Y:S01]  /*202a0*/  IMAD R17, R14, R17, R83 ;  /* 0x000000110e117224 */ /* 0x000fe200078e0253 */
[C---:B------:R-:W-:Y:S01]  /*202b0*/  SHF.L.U64.HI R113, R92.reuse, 0x1, R194 ;  /* 0x000000015c717819 */ /* 0x040fe200000102c2 */
[----:B------:R-:W-:Y:S01]  /*202c0*/  IMAD.SHL.U32 R121, R92, 0x2, RZ ;  /* 0x000000025c797824 */ /* 0x000fe200078e00ff */
[----:B------:R-:W-:Y:S01]  /*202d0*/  LOP3.LUT R79, R105, R79, RZ, 0x3c, !PT ;  /* 0x0000004f694f7212 */ /* 0x000fe200078e3cff */
[----:B------:R-:W5:Y:S01]  /*202e0*/  LDL.LU R51, [R1+0xe20] ;  /* 0x000e200001337983 */ /* 0x000f620000300800 */
[----:B------:R-:W-:-:S03]  /*202f0*/  LOP3.LUT R163, R17, R110, R163, 0x96, !PT ;  /* 0x0000006e11a37212 */ /* 0x000fc600078e96a3 */
[----:B------:R0:W-:Y:S02]  /*20300*/  STL [R1+0x414], R17 ;  /* 0x0004141101007387 */ /* 0x0001e40000100800 */
[----:B0-----:R-:W-:Y:S02]  /*20310*/  SHF.L.W.U32.HI R17, R59, 0x1, R23 ;  /* 0x000000013b117819 */ /* 0x001fe40000010e17 */
[----:B------:R-:W-:Y:S01]  /*20320*/  SHF.L.W.U32.HI R59, R23, 0x1, R59 ;  /* 0x00000001173b7819 */ /* 0x000fe20000010e3b */
[C---:B------:R-:W-:Y:S01]  /*20330*/  IMAD.SHL.U32 R23, R26.reuse, 0x2, RZ ;  /* 0x000000021a177824 */ /* 0x040fe200078e00ff */
        /* <DEDUP_REMOVED lines=32> */
[----:B------:R0:W-:Y:S01]  /*20540*/  STL [R1+0x464], R63 ;  /* 0x0004643f01007387 */ /* 0x0001e20000100800 */
[----:B------:R-:W-:Y:S01]  /*20550*/  LOP3.LUT R172, R63, R130, R61, 0x96, !PT ;  /* 0x000000823fac7212 */ /* 0x000fe200078e963d */
[----:B------:R-:W-:Y:S02]  /*20560*/  IMAD.SHL.U32 R61, R10, 0x2, RZ ;  /* 0x000000020a3d7824 */ /* 0x000fe400078e00ff */
[----:B------:R1:W-:Y:S01]  /*20570*/  STL [R1+0x4a4], R109 ;  /* 0x0004a46d01007387 */ /* 0x0003e20000100800 */
[----:B0-----:R-:W-:Y:S02]  /*20580*/  SHF.L.W.U32.HI R63, R132, 0x10, R232 ;  /* 0x00000010843f7819 */ /* 0x001fe40000010ee8 */
[----:B------:R-:W-:Y:S02]  /*20590*/  SHF.L.W.U32.HI R132, R232, 0x10, R132 ;  /* 0x00000010e8847819 */ /* 0x000fe40000010e84 */
[----:B------:R-:W-:Y:S02]  /*205a0*/  IADD3 R130, P0, PT, R63, R10, RZ ;  /* 0x0000000a3f827210 */ /* 0x000fe40007f1e0ff */
[----:B-1----:R-:W-:-:S02]  /*205b0*/  SHF.L.W.U32.HI R109, R190, 0x10, R115 ;  /* 0x00000010be6d7819 */ /* 0x002fc40000010e73 */
[----:B------:R-:W-:Y:S01]  /*205c0*/  SHF.L.W.U32.HI R115, R115, 0x10, R190 ;  /* 0x0000001073737819 */ /* 0x000fe20000010ebe */
[--C-:B------:R-:W-:Y:S01]  /*205d0*/  IMAD.X R131, R132, 0x1, R11.reuse, P0 ;  /* 0x0000000184837824 */ /* 0x100fe200000e060b */
[----:B------:R-:W-:Y:S01]  /*205e0*/  SHF.L.U64.HI R59, R10, 0x1, R11 ;  /* 0x000000010a3b7819 */ /* 0x000fe2000001020b */
[C---:B------:R-:W-:Y:S01]  /*205f0*/  IMAD.SHL.U32 R11, R34.reuse, 0x2, RZ ;  /* 0x00000002220b7824 */ /* 0x040fe200078e00ff */
[----:B------:R-:W-:Y:S02]  /*20600*/  IADD3 R124, P0, PT, R115, R34, RZ ;  /* 0x00000022737c7210 */ /* 0x000fe40007f1e0ff */
[----:B------:R-:W-:Y:S02]  /*20610*/  LOP3.LUT R61, R61, 0xfffffffe, RZ, 0xc0, !PT ;  /* 0xfffffffe3d3d7812 */ /* 0x000fe400078ec0ff */
[--C-:B------:R-:W-:Y:S01]  /*20620*/  SHF.L.U64.HI R10, R34, 0x1, R35.reuse ;  /* 0x00000001220a7819 */ /* 0x100fe20000010223 */
[----:B------:R-:W-:Y:S01]  /*20630*/  IMAD.X R125, R109, 0x1, R35, P0 ;  /* 0x000000016d7d7824 */ /* 0x000fe200000e0623 */
[----:B------:R-:W-:Y:S01]  /*20640*/  LOP3.LUT R11, R11, 0xfffffffe, RZ, 0xc0, !PT ;  /* 0xfffffffe0b0b7812 */ /* 0x000fe200078ec0ff */
[----:B------:R-:W-:Y:S01]  /*20650*/  IMAD.WIDE.U32 R130, R63, R61, R130 ;  /* 0x0000003d3f827225 */ /* 0x000fe200078e0082 */
[----:B------:R-:W-:-:S02]  /*20660*/  LOP3.LUT R59, R59, 0x1, RZ, 0xc0, !PT ;  /* 0x000000013b3b7812 */ /* 0x000fc400078ec0ff */
[----:B------:R-:W-:Y:S01]  /*20670*/  LOP3.LUT R10, R10, 0x1, RZ, 0xc0, !PT ;  /* 0x000000010a0a7812 */ /* 0x000fe200078ec0ff */
[----:B------:R-:W-:-:S04]  /*20680*/  IMAD.WIDE.U32 R124, R115, R11, R124 ;  /* 0x0000000b737c7225 */ /* 0x000fc800078e007c */
[----:B------:R-:W-:Y:S01]  /*20690*/  IMAD R71, R63, R59, R131 ;  /* 0x0000003b3f477224 */ /* 0x000fe200078e0283 */
[----:B------:R-:W-:Y:S01]  /*206a0*/  SHF.L.W.U32.HI R59, R148, 0x10, R164 ;  /* 0x00000010943b7819 */ /* 0x000fe20000010ea4 */
[----:B------:R-:W-:Y:S01]  /*206b0*/  IMAD R111, R115, R10, R125 ;  /* 0x0000000a736f7224 */ /* 0x000fe200078e027d */
[----:B------:R-:W-:Y:S01]  /*206c0*/  LOP3.LUT R61, R130, R134, RZ, 0x3c, !PT ;  /* 0x00000086823d7212 */ /* 0x000fe200078e3cff */
[C---:B------:R-:W-:Y:S01]  /*206d0*/  IMAD.SHL.U32 R34, R4.reuse, 0x2, RZ ;  /* 0x0000000204227824 */ /* 0x040fe200078e00ff */
[----:B------:R-:W-:Y:S02]  /*206e0*/  LOP3.LUT R11, R71, R214, RZ, 0x3c, !PT ;  /* 0x000000d6470b7212 */ /* 0x000fe400078e3cff */
[----:B------:R-:W-:Y:S01]  /*206f0*/  IADD3 R10, P1, PT, R59, R4, RZ ;  /* 0x000000043b0a7210 */ /* 0x000fe20007f3e0ff */
[----:B------:R-:W3:Y:S01]  /*20700*/  LDL.LU R214, [R1+0xe1c] ;  /* 0x000e1c0001d67983 */ /* 0x000ee20000300800 */
[----:B------:R-:W-:Y:S02]  /*20710*/  SHF.L.U64.HI R107, R4, 0x1, R151 ;  /* 0x00000001046b7819 */ /* 0x000fe40000010297 */
[----:B------:R-:W-:-:S02]  /*20720*/  LOP3.LUT R83, R124, R104, RZ, 0x3c, !PT ;  /* 0x000000687c537212 */ /* 0x000fc400078e3cff */
[----:B------:R-:W-:Y:S02]  /*20730*/  LOP3.LUT R4, R111, R203, RZ, 0x3c, !PT ;  /* 0x000000cb6f047212 */ /* 0x000fe400078e3cff */
[----:B------:R-:W-:Y:S02]  /*20740*/  SHF.L.W.U32.HI R166, R61, 0x1, R11 ;  /* 0x000000013da67819 */ /* 0x000fe40000010e0b */
[----:B------:R-:W-:Y:S01]  /*20750*/  SHF.L.W.U32.HI R61, R11, 0x1, R61 ;  /* 0x000000010b3d7819 */ /* 0x000fe20000010e3d */
[----:B------:R-:W-:Y:S01]  /*20760*/  IMAD.X R11, R245, 0x1, R151, P1 ;  /* 0x00000001f50b7824 */ /* 0x000fe200008e0697 */
[----:B------:R-:W-:Y:S02]  /*20770*/  LOP3.LUT R34, R34, 0xfffffffe, RZ, 0xc0, !PT ;  /* 0xfffffffe22227812 */ /* 0x000fe400078ec0ff */
[----:B------:R-:W-:Y:S02]  /*20780*/  SHF.L.W.U32.HI R69, R4, 0x1, R83 ;  /* 0x0000000104457819 */ /* 0x000fe40000010e53 */
[----:B------:R-:W-:Y:S01]  /*20790*/  IADD3 R126, P0, PT, R61, R92, RZ ;  /* 0x0000005c3d7e7210 */ /* 0x000fe20007f1e0ff */
[----:B------:R-:W-:Y:S01]  /*207a0*/  IMAD.WIDE.U32 R10, R59, R34, R10 ;  /* 0x000000223b0a7225 */ /* 0x000fe200078e000a */
[----:B------:R-:W-:-:S02]  /*207b0*/  SHF.L.W.U32.HI R83, R83, 0x1, R4 ;  /* 0x0000000153537819 */ /* 0x000fc40000010e04 */
[----:B------:R-:W-:Y:S01]  /*207c0*/  IADD3 R34, P1, PT, R69, R40, RZ ;  /* 0x0000002845227210 */ /* 0x000fe20007f3e0ff */
[C---:B------:R-:W-:Y:S01]  /*207d0*/  IMAD.SHL.U32 R92, R40.reuse, 0x2, RZ ;  /* 0x00000002285c7824 */ /* 0x040fe200078e00ff */
[----:B------:R-:W-:-:S03]  /*207e0*/  SHF.L.U64.HI R4, R40, 0x1, R41 ;  /* 0x0000000128047819 */ /* 0x000fc60000010229 */
[----:B------:R-:W-:Y:S01]  /*207f0*/  IMAD.X R35, R83, 0x1, R41, P1 ;  /* 0x0000000153237824 */ /* 0x000fe200008e0629 */
[----:B------:R-:W-:-:S05]  /*20800*/  LOP3.LUT R40, R92, 0xfffffffe, RZ, 0xc0, !PT ;  /* 0xfffffffe5c287812 */ /* 0x000fca00078ec0ff */
[----:B------:R-:W-:Y:S01]  /*20810*/  IMAD.WIDE.U32 R40, R69, R40, R34 ;  /* 0x0000002845287225 */ /* 0x000fe200078e0022 */
[----:B------:R-:W-:Y:S02]  /*20820*/  LOP3.LUT R34, R4, 0x1, RZ, 0xc0, !PT ;  /* 0x0000000104227812 */ /* 0x000fe400078ec0ff */
[----:B------:R-:W-:-:S03]  /*20830*/  LOP3.LUT R35, R107, 0x1, RZ, 0xc0, !PT ;  /* 0x000000016b237812 */ /* 0x000fc600078ec0ff */
[----:B------:R-:W-:Y:S01]  /*20840*/  IMAD R34, R34, R69, RZ ;  /* 0x0000004522227224 */ /* 0x000fe200078e02ff */
[----:B------:R-:W-:-:S03]  /*20850*/  SHF.L.W.U32.HI R92, R242, 0x10, R67 ;  /* 0x00000010f25c7819 */ /* 0x000fc60000010e43 */
[----:B------:R-:W-:Y:S02]  /*20860*/  IMAD.IADD R107, R41, 0x1, R34 ;  /* 0x00000001296b7824 */ /* 0x000fe400078e0222 */
[----:B------:R-:W-:Y:S01]  /*20870*/  IMAD R11, R59, R35, R11 ;  /* 0x000000233b0b7224 */ /* 0x000fe200078e020b */
[----:B------:R-:W-:Y:S02]  /*20880*/  SHF.L.W.U32.HI R67, R67, 0x10, R242 ;  /* 0x0000001043437819 */ /* 0x000fe40000010ef2 */
[----:B------:R-:W-:Y:S01]  /*20890*/  LOP3.LUT R41, R107, R92, RZ, 0x3c, !PT ;  /* 0x0000005c6b297212 */ /* 0x000fe200078e3cff */
[----:B------:R-:W-:Y:S01]  /*208a0*/  IMAD.SHL.U32 R104, R10, 0x2, RZ ;  /* 0x000000020a687824 */ /* 0x000fe200078e00ff */
[----:B------:R-:W-:Y:S01]  /*208b0*/  LOP3.LUT R4, R82, R75, R101, 0x96, !PT ;  /* 0x0000004b52047212 */ /* 0x000fe200078e9665 */
[----:B------:R-:W2:Y:S01]  /*208c0*/  LDL.LU R242, [R1+0xe18] ;  /* 0x000e180001f27983 */ /* 0x000ea20000300800 */
[C---:B------:R-:W-:Y:S02]  /*208d0*/  LOP3.LUT R101, R10.reuse, R152, RZ, 0x3c, !PT ;  /* 0x000000980a657212 */ /* 0x040fe400078e3cff */
[----:B------:R-:W-:-:S02]  /*208e0*/  SHF.L.U64.HI R75, R10, 0x1, R11 ;  /* 0x000000010a4b7819 */ /* 0x000fc4000001020b */
[----:B------:R-:W-:Y:S02]  /*208f0*/  IADD3 R34, P1, PT, R41, R10, RZ ;  /* 0x0000000a29227210 */ /* 0x000fe40007f3e0ff */
[----:B------:R-:W-:Y:S02]  /*20900*/  LOP3.LUT R10, R40, R67, RZ, 0x3c, !PT ;  /* 0x00000043280a7212 */ /* 0x000fe400078e3cff */
[----:B------:R-:W-:-:S03]  /*20910*/  LOP3.LUT R104, R104, 0xfffffffe, RZ, 0xc0, !PT ;  /* 0xfffffffe68687812 */ /* 0x000fc600078ec0ff */
[----:B------:R-:W-:Y:S01]  /*20920*/  IMAD.X R35, R10, 0x1, R11, P1 ;  /* 0x000000010a237824 */ /* 0x000fe200008e060b */
[----:B------:R-:W-:Y:S01]  /*20930*/  LOP3.LUT R10, R75, 0x1, RZ, 0xc0, !PT ;  /* 0x000000014b0a7812 */ /* 0x000fe200078ec0ff */
[----:B------:R-:W-:-:S04]  /*20940*/  IMAD.WIDE.U32 R34, R104, R41, R34 ;  /* 0x0000002968227225 */ /* 0x000fc800078e0022 */
[----:B------:R-:W-:-:S04]  /*20950*/  IMAD R10, R10, R41, RZ ;  /* 0x000000290a0a7224 */ /* 0x000fc800078e02ff */
[----:B------:R-:W-:Y:S01]  /*20960*/  IMAD.IADD R35, R35, 0x1, R10 ;  /* 0x0000000123237824 */ /* 0x000fe200078e020a */
[----:B------:R-:W-:Y:S01]  /*20970*/  LOP3.LUT R69, R34, R69, RZ, 0x3c, !PT ;  /* 0x0000004522457212 */ /* 0x000fe200078e3cff */
[----:B------:R-:W-:-:S03]  /*20980*/  IMAD.SHL.U32 R75, R28, 0x2, RZ ;  /* 0x000000021c4b7824 */ /* 0x000fc600078e00ff */
[----:B------:R-:W-:Y:S02]  /*20990*/  LOP3.LUT R83, R35, R83, RZ, 0x3c, !PT ;  /* 0x0000005323537212 */ /* 0x000fe400078e3cff */
[----:B------:R-:W-:Y:S02]  /*209a0*/  SHF.L.U64.HI R41, R28, 0x1, R186 ;  /* 0x000000011c297819 */ /* 0x000fe400000102ba */
[----:B------:R-:W-:Y:S02]  /*209b0*/  IADD3 R134, P1, PT, R67, R28, RZ ;  /* 0x0000001c43867210 */ /* 0x000fe40007f3e0ff */
[----:B------:R-:W-:Y:S02]  /*209c0*/  SHF.L.W.U32.HI R28, R69, 0x8, R83 ;  /* 0x00000008451c7819 */ /* 0x000fe40000010e53 */
[----:B------:R-:W-:Y:S01]  /*209d0*/  LOP3.LUT R200, R11, R200, RZ, 0x3c, !PT ;  /* 0x000000c80bc87212 */ /* 0x000fe200078e3cff */
[----:B------:R-:W-:Y:S01]  /*209e0*/  IMAD.SHL.U32 R11, R40, 0x2, RZ ;  /* 0x00000002280b7824 */ /* 0x000fe200078e00ff */
[----:B------:R-:W-:-:S02]  /*209f0*/  SHF.L.W.U32.HI R123, R83, 0x8, R69 ;  /* 0x00000008537b7819 */ /* 0x000fc40000010e45 */
        /* <DEDUP_REMOVED lines=8> */
[----:B------:R-:W-:Y:S01]  /*20a80*/  SHF.L.W.U32.HI R101, R200, 0x1, R101 ;  /* 0x00000001c8657819 */ /* 0x000fe20000010e65 */
[----:B------:R-:W-:Y:S02]  /*20a90*/  IMAD.X R135, R92, 0x1, R186, P1 ;  /* 0x000000015c877824 */ /* 0x000fe400008e06ba */
[----:B------:R-:W-:Y:S01]  /*20aa0*/  IMAD.SHL.U32 R11, R36, 0x2, RZ ;  /* 0x00000002240b7824 */ /* 0x000fe200078e00ff */
[----:B------:R0:W-:Y:S01]  /*20ab0*/  STL [R1+0x434], R104 ;  /* 0x0004346801007387 */ /* 0x0001e20000100800 */
[----:B------:R-:W-:Y:S02]  /*20ac0*/  LOP3.LUT R165, R104, R40, R67, 0x96, !PT ;  /* 0x0000002868a57212 */ /* 0x000fe400078e9643 */
[----:B------:R-:W-:Y:S02]  /*20ad0*/  LOP3.LUT R75, R75, 0xfffffffe, RZ, 0xc0, !PT ;  /* 0xfffffffe4b4b7812 */ /* 0x000fe400078ec0ff */
[----:B------:R-:W-:-:S02]  /*20ae0*/  LOP3.LUT R11, R11, 0xfffffffe, RZ, 0xc0, !PT ;  /* 0xfffffffe0b0b7812 */ /* 0x000fc400078ec0ff */
[----:B0-----:R-:W-:Y:S02]  /*20af0*/  IADD3 R104, P1, PT, R101, R36, RZ ;  /* 0x0000002465687210 */ /* 0x001fe40007f3e0ff */
[----:B------:R-:W-:-:S03]  /*20b00*/  SHF.L.U64.HI R36, R36, 0x1, R37 ;  /* 0x0000000124247819 */ /* 0x000fc60000010225 */
[----:B------:R-:W-:Y:S01]  /*20b10*/  IMAD.X R105, R83, 0x1, R37, P1 ;  /* 0x0000000153697824 */ /* 0x000fe200008e0625 */
[----:B------:R-:W-:Y:S01]  /*20b20*/  LOP3.LUT R36, R36, 0x1, RZ, 0xc0, !PT ;  /* 0x0000000124247812 */ /* 0x000fe200078ec0ff */
[----:B------:R-:W-:Y:S01]  /*20b30*/  IMAD.WIDE.U32 R134, R67, R75, R134 ;  /* 0x0000004b43867225 */ /* 0x000fe200078e0086 */
[----:B------:R-:W-:-:S03]  /*20b40*/  LOP3.LUT R41, R41, 0x1, RZ, 0xc0, !PT ;  /* 0x0000000129297812 */ /* 0x000fc600078ec0ff */
[----:B------:R-:W-:-:S04]  /*20b50*/  IMAD.WIDE.U32 R104, R101, R11, R104 ;  /* 0x0000000b65687225 */ /* 0x000fc800078e0068 */
[----:B------:R-:W-:Y:S02]  /*20b60*/  IMAD R36, R36, R101, RZ ;  /* 0x0000006524247224 */ /* 0x000fe400078e02ff */
[----:B------:R-:W-:Y:S02]  /*20b70*/  IMAD R75, R67, R41, R135 ;  /* 0x00000029434b7224 */ /* 0x000fe400078e0287 */
[----:B------:R-:W-:Y:S01]  /*20b80*/  IMAD.IADD R135, R105, 0x1, R36 ;  /* 0x0000000169877824 */ /* 0x000fe200078e0224 */
[----:B------:R-:W-:-:S04]  /*20b90*/  LOP3.LUT R41, R104, R63, RZ, 0x3c, !PT ;  /* 0x0000003f68297212 */ /* 0x000fc800078e3cff */
[----:B------:R-:W-:-:S04]  /*20ba0*/  LOP3.LUT R36, R135, R132, RZ, 0x3c, !PT ;  /* 0x0000008487247212 */ /* 0x000fc800078e3cff */
[----:B------:R-:W-:Y:S02]  /*20bb0*/  IADD3 R40, P1, PT, R36, R134, RZ ;  /* 0x0000008624287210 */ /* 0x000fe40007f3e0ff */
[----:B------:R-:W-:Y:S02]  /*20bc0*/  LOP3.LUT R69, R68, R47, R62, 0x96, !PT ;  /* 0x0000002f44457212 */ /* 0x000fe400078e963e */
[C-C-:B------:R-:W-:Y:S01]  /*20bd0*/  SHF.L.U64.HI R47, R134.reuse, 0x1, R75.reuse ;  /* 0x00000001862f7819 */ /* 0x140fe2000001024b */
[----:B------:R-:W-:Y:S01]  /*20be0*/  IMAD.X R41, R41, 0x1, R75, P1 ;  /* 0x0000000129297824 */ /* 0x000fe200008e064b */
[----:B------:R-:W-:Y:S02]  /*20bf0*/  LOP3.LUT R75, R75, R76, RZ, 0x3c, !PT ;  /* 0x0000004c4b4b7212 */ /* 0x000fe400078e3cff */
[----:B------:R-:W5:Y:S01]  /*20c00*/  LDL.LU R76, [R1+0xe14] ;  /* 0x000e1400014c7983 */ /* 0x000f620000300800 */
[----:B------:R-:W-:Y:S01]  /*20c10*/  IMAD.SHL.U32 R37, R134, 0x2, RZ ;  /* 0x0000000286257824 */ /* 0x000fe200078e00ff */
[----:B------:R-:W-:-:S04]  /*20c20*/  LOP3.LUT R47, R47, 0x1, RZ, 0xc0, !PT ;  /* 0x000000012f2f7812 */ /* 0x000fc800078ec0ff */
[----:B------:R-:W-:Y:S01]  /*20c30*/  LOP3.LUT R37, R37, 0xfffffffe, RZ, 0xc0, !PT ;  /* 0xfffffffe25257812 */ /* 0x000fe200078ec0ff */
[----:B------:R-:W-:-:S04]  /*20c40*/  IMAD R47, R47, R36, RZ ;  /* 0x000000242f2f7224 */ /* 0x000fc800078e02ff */
[----:B------:R-:W-:-:S04]  /*20c50*/  IMAD.WIDE.U32 R40, R37, R36, R40 ;  /* 0x0000002425287225 */ /* 0x000fc800078e0028 */
        /* <DEDUP_REMOVED lines=11> */
[----:B------:R-:W-:Y:S02]  /*20d10*/  SHF.L.W.U32.HI R232, R81, 0x1, R79 ;  /* 0x0000000151e87819 */ /* 0x000fe40000010e4f */
[----:B------:R-:W-:Y:S02]  /*20d20*/  LOP3.LUT R47, R47, 0x1, RZ, 0xc0, !PT ;  /* 0x000000012f2f7812 */ /* 0x000fe400078ec0ff */
[----:B------:R-:W-:Y:S02]  /*20d30*/  SHF.L.W.U32.HI R11, R79, 0x1, R81 ;  /* 0x000000014f0b7819 */ /* 0x000fe40000010e51 */
[----:B------:R-:W-:Y:S01]  /*20d40*/  LOP3.LUT R79, R134, R127, RZ, 0x3c, !PT ;  /* 0x0000007f864f7212 */ /* 0x000fe200078e3cff */
[----:B------:R-:W-:-:S03]  /*20d50*/  IMAD R37, R41, R47, R37 ;  /* 0x0000002f29257224 */ /* 0x000fc600078e0225 */
[----:B------:R-:W-:Y:S02]  /*20d60*/  SHF.L.W.U32.HI R47, R75, 0x1, R79 ;  /* 0x000000014b2f7819 */ /* 0x000fe40000010e4f */
[----:B------:R-:W-:Y:S01]  /*20d70*/  SHF.L.W.U32.HI R79, R79, 0x1, R75 ;  /* 0x000000014f4f7819 */ /* 0x000fe20000010e4b */
[C---:B------:R-:W-:Y:S01]  /*20d80*/  IMAD.SHL.U32 R75, R8.reuse, 0x2, RZ ;  /* 0x00000002084b7824 */ /* 0x040fe200078e00ff */
[----:B------:R-:W-:Y:S01]  /*20d90*/  IADD3 R62, P1, PT, R47, R8, RZ ;  /* 0x000000082f3e7210 */ /* 0x000fe20007f3e0ff */
[----:B------:R0:W-:Y:S01]  /*20da0*/  STL [R1+0x424], R37 ;  /* 0x0004242501007387 */ /* 0x0001e20000100800 */
[----:B------:R-:W-:Y:S02]  /*20db0*/  SHF.L.U64.HI R8, R8, 0x1, R9 ;  /* 0x0000000108087819 */ /* 0x000fe40000010209 */
[----:B0-----:R-:W-:Y:S01]  /*20dc0*/  LOP3.LUT R37, R37, R104, R63, 0x96, !PT ;  /* 0x0000006825257212 */ /* 0x001fe200078e963f */
[----:B------:R-:W-:Y:S01]  /*20dd0*/  IMAD.X R63, R79, 0x1, R9, P1 ;  /* 0x000000014f3f7824 */ /* 0x000fe200008e0609 */
[----:B------:R-:W-:-:S02]  /*20de0*/  LOP3.LUT R9, R75, 0xfffffffe, RZ, 0xc0, !PT ;  /* 0xfffffffe4b097812 */ /* 0x000fc400078ec0ff */
[----:B------:R-:W-:-:S03]  /*20df0*/  LOP3.LUT R75, R8, 0x1, RZ, 0xc0, !PT ;  /* 0x00000001084b7812 */ /* 0x000fc600078ec0ff */
[----:B------:R-:W-:-:S04]  /*20e00*/  IMAD.WIDE.U32 R8, R47, R9, R62 ;  /* 0x000000092f087225 */ /* 0x000fc800078e003e */
[----:B------:R-:W-:-:S04]  /*20e10*/  IMAD R75, R75, R47, RZ ;  /* 0x0000002f4b4b7224 */ /* 0x000fc800078e02ff */
[----:B------:R-:W-:Y:S01]  /*20e20*/  IMAD.IADD R101, R9, 0x1, R75 ;  /* 0x0000000109657824 */ /* 0x000fe200078e024b */
[----:B------:R-:W-:Y:S01]  /*20e30*/  LOP3.LUT R83, R56, R97, R44, 0x96, !PT ;  /* 0x0000006138537212 */ /* 0x000fe200078e962c */
[----:B------:R-:W-:-:S03]  /*20e40*/  IMAD.SHL.U32 R9, R118, 0x2, RZ ;  /* 0x0000000276097824 */ /* 0x000fc600078e00ff */
[----:B------:R-:W-:Y:S01]  /*20e50*/  LOP3.LUT R62, R101, R109, RZ, 0x3c, !PT ;  /* 0x0000006d653e7212 */ /* 0x000fe200078e3cff */
[----:B------:R-:W-:Y:S01]  /*20e60*/  IMAD.SHL.U32 R63, R130, 0x2, RZ ;  /* 0x00000002823f7824 */ /* 0x000fe200078e00ff */
[----:B------:R-:W-:Y:S02]  /*20e70*/  SHF.L.U64.HI R44, R118, 0x1, R85 ;  /* 0x00000001762c7819 */ /* 0x000fe40000010255 */
[----:B------:R-:W-:Y:S02]  /*20e80*/  IADD3 R104, P1, PT, R11, R118, RZ ;  /* 0x000000760b687210 */ /* 0x000fe40007f3e0ff */
[----:B------:R-:W-:Y:S02]  /*20e90*/  SHF.L.U64.HI R75, R130, 0x1, R71 ;  /* 0x00000001824b7819 */ /* 0x000fe40000010247 */
[----:B------:R-:W-:Y:S02]  /*20ea0*/  IADD3 R118, P2, PT, R62, R130, RZ ;  /* 0x000000823e767210 */ /* 0x000fe40007f5e0ff */
[----:B------:R-:W-:-:S02]  /*20eb0*/  LOP3.LUT R97, R8, R115, RZ, 0x3c, !PT ;  /* 0x0000007308617212 */ /* 0x000fc400078e3cff */
[----:B------:R-:W-:Y:S02]  /*20ec0*/  LOP3.LUT R63, R63, 0xfffffffe, RZ, 0xc0, !PT ;  /* 0xfffffffe3f3f7812 */ /* 0x000fe400078ec0ff */
[----:B------:R-:W-:Y:S01]  /*20ed0*/  LOP3.LUT R75, R75, 0x1, RZ, 0xc0, !PT ;  /* 0x000000014b4b7812 */ /* 0x000fe200078ec0ff */
[----:B------:R-:W-:Y:S02]  /*20ee0*/  IMAD.X R119, R97, 0x1, R71, P2 ;  /* 0x0000000161777824 */ /* 0x000fe400010e0647 */
[----:B------:R-:W-:-:S04]  /*20ef0*/  IMAD.WIDE.U32 R118, R63, R62, R118 ;  /* 0x0000003e3f767225 */ /* 0x000fc800078e0076 */
[----:B------:R-:W-:Y:S01]  /*20f00*/  IMAD R75, R75, R62, RZ ;  /* 0x0000003e4b4b7224 */ /* 0x000fe200078e02ff */
[----:B----4-:R-:W-:Y:S02]  /*20f10*/  LOP3.LUT R62, R70, R206, R160, 0x96, !PT ;  /* 0x000000ce463e7212 */ /* 0x010fe400078e96a0 */
[----:B------:R-:W-:Y:S01]  /*20f20*/  LOP3.LUT R47, R118, R47, RZ, 0x3c, !PT ;  /* 0x0000002f762f7212 */ /* 0x000fe200078e3cff */
[----:B------:R-:W-:Y:S02]  /*20f30*/  IMAD.IADD R75, R119, 0x1, R75 ;  /* 0x00000001774b7824 */ /* 0x000fe400078e024b */
[----:B------:R-:W-:Y:S01]  /*20f40*/  IMAD.X R127, R166, 0x1, R194, P0 ;  /* 0x00000001a67f7824 */ /* 0x000fe200000e06c2 */
[----:B------:R0:W-:Y:S01]  /*20f50*/  STL [R1+0x50c], R62 ;  /* 0x00050c3e01007387 */ /* 0x0001e20000100800 */
[----:B------:R-:W-:Y:S01]  /*20f60*/  LOP3.LUT R9, R9, 0xfffffffe, RZ, 0xc0, !PT ;  /* 0xfffffffe09097812 */ /* 0x000fe200078ec0ff */
[----:B------:R-:W-:Y:S02]  /*20f70*/  IMAD.X R105, R232, 0x1, R85, P1 ;  /* 0x00000001e8697824 */ /* 0x000fe400008e0655 */
[----:B------:R-:W-:Y:S01]  /*20f80*/  IMAD.SHL.U32 R97, R143, 0x2, RZ ;  /* 0x000000028f617824 */ /* 0x000fe200078e00ff */
[----:B------:R-:W-:Y:S04]  /*20f90*/  STL [R1+0x46c], R123 ;  /* 0x00046c7b01007387 */ /* 0x000fe80000100800 */
[----:B------:R-:W4:Y:S01]  /*20fa0*/  LDL R206, [R1+0x60c] ;  /* 0x00060c0001ce7983 */ /* 0x000f220000100800 */
[----:B0-----:R-:W-:-:S03]  /*20fb0*/  LOP3.LUT R62, R75, R79, RZ, 0x3c, !PT ;  /* 0x0000004f4b3e7212 */ /* 0x001fc600078e3cff */
[----:B------:R-:W2:Y:S01]  /*20fc0*/  LDL.64 R160, [R1+0x6c8] ;  /* 0x0006c80001a07983 */ /* 0x000ea20000100a00 */
        /* <DEDUP_REMOVED lines=10> */
[----:B------:R-:W-:-:S04]  /*21070*/  LOP3.LUT R47, R113, 0x1, RZ, 0xc0, !PT ;  /* 0x00000001712f7812 */ /* 0x000fc800078ec0ff */
[----:B------:R0:W-:Y:S01]  /*21080*/  STL [R1+0x430], R62 ;  /* 0x0004303e01007387 */ /* 0x0001e20000100800 */
[----:B------:R-:W-:Y:S01]  /*21090*/  LOP3.LUT R164, R62, R8, R115, 0x96, !PT ;  /* 0x000000083ea47212 */ /* 0x000fe200078e9673 */
[----:B------:R-:W-:Y:S02]  /*210a0*/  IMAD R47, R47, R61, RZ ;  /* 0x0000003d2f2f7224 */ /* 0x000fe400078e02ff */
[----:B------:R1:W-:Y:S01]  /*210b0*/  STL [R1+0x444], R63 ;  /* 0x0004443f01007387 */ /* 0x0003e20000100800 */
[----:B0-----:R-:W-:Y:S01]  /*210c0*/  LOP3.LUT R62, R121, 0xfffffffe, RZ, 0xc0, !PT ;  /* 0xfffffffe793e7812 */ /* 0x001fe200078ec0ff */
[C---:B------:R-:W-:Y:S01]  /*210d0*/  IMAD.SHL.U32 R8, R173.reuse, 0x2, RZ ;  /* 0x00000002ad087824 */ /* 0x040fe200078e00ff */
[----:B------:R-:W-:-:S03]  /*210e0*/  IADD3 R130, P2, PT, R173, R32, RZ ;  /* 0x00000020ad827210 */ /* 0x000fc60007f5e0ff */
[----:B-1----:R-:W-:Y:S01]  /*210f0*/  IMAD.WIDE.U32 R62, R61, R62, R126 ;  /* 0x0000003e3d3e7225 */ /* 0x002fe200078e007e */
[----:B------:R-:W-:-:S03]  /*21100*/  LOP3.LUT R8, R8, 0xfffffffe, RZ, 0xc0, !PT ;  /* 0xfffffffe08087812 */ /* 0x000fc600078ec0ff */
[----:B------:R-:W-:Y:S01]  /*21110*/  IMAD.IADD R63, R63, 0x1, R47 ;  /* 0x000000013f3f7824 */ /* 0x000fe200078e022f */
[----:B------:R-:W-:-:S04]  /*21120*/  LOP3.LUT R71, R12, R103, R87, 0x96, !PT ;  /* 0x000000670c477212 */ /* 0x000fc800078e9657 */
[----:B------:R-:W-:Y:S01]  /*21130*/  LOP3.LUT R187, R63, R245, RZ, 0x3c, !PT ;  /* 0x000000f53fbb7212 */ /* 0x000fe200078e3cff */
[----:B------:R-:W-:Y:S01]  /*21140*/  IMAD.SHL.U32 R47, R124, 0x2, RZ ;  /* 0x000000027c2f7824 */ /* 0x000fe200078e00ff */
[----:B------:R-:W-:Y:S02]  /*21150*/  LOP3.LUT R87, R62, R59, RZ, 0x3c, !PT ;  /* 0x0000003b3e577212 */ /* 0x000fe400078e3cff */
[----:B------:R-:W-:Y:S02]  /*21160*/  SHF.L.U64.HI R85, R124, 0x1, R111 ;  /* 0x000000017c557819 */ /* 0x000fe4000001026f */
[----:B------:R-:W-:Y:S02]  /*21170*/  LOP3.LUT R47, R47, 0xfffffffe, RZ, 0xc0, !PT ;  /* 0xfffffffe2f2f7812 */ /* 0x000fe400078ec0ff */
[----:B------:R-:W-:Y:S02]  /*21180*/  LOP3.LUT R97, R97, 0xfffffffe, RZ, 0xc0, !PT ;  /* 0xfffffffe61617812 */ /* 0x000fe400078ec0ff */
[----:B-----5:R-:W-:Y:S01]  /*21190*/  SHF.L.U64.HI R173, R173, 0x1, R76 ;  /* 0x00000001adad7819 */ /* 0x020fe2000001024c */
[----:B------:R-:W-:-:S02]  /*211a0*/  IMAD.X R131, R76, 0x1, R196, P2 ;  /* 0x000000014c837824 */ /* 0x000fc400010e06c4 */
[----:B------:R-:W5:Y:S01]  /*211b0*/  LDL.LU R76, [R1+0xe10] ;  /* 0x000e1000014c7983 */ /* 0x000f620000300800 */
[----:B------:R-:W-:Y:S01]  /*211c0*/  LOP3.LUT R173, R173, 0x1, RZ, 0xc0, !PT ;  /* 0x00000001adad7812 */ /* 0x000fe200078ec0ff */
[----:B------:R-:W-:-:S04]  /*211d0*/  IMAD.WIDE.U32 R130, R32, R8, R130 ;  /* 0x0000000820827225 */ /* 0x000fc800078e0082 */
[----:B------:R-:W-:Y:S01]  /*211e0*/  IMAD.WIDE.U32 R8, R11, R9, R104 ;  /* 0x000000090b087225 */ /* 0x000fe200078e0068 */
[----:B------:R-:W-:-:S03]  /*211f0*/  IADD3 R104, P0, PT, R187, R124, RZ ;  /* 0x0000007cbb687210 */ /* 0x000fc60007f1e0ff */
[----:B------:R-:W-:Y:S02]  /*21200*/  IMAD R173, R173, R32, RZ ;  /* 0x00000020adad7224 */ /* 0x000fe400078e02ff */
[----:B------:R-:W-:Y:S02]  /*21210*/  IMAD.X R105, R87, 0x1, R111, P0 ;  /* 0x0000000157697824 */ /* 0x000fe400000e066f */
[----:B------:R-:W-:Y:S02]  /*21220*/  IMAD.IADD R111, R131, 0x1, R173 ;  /* 0x00000001836f7824 */ /* 0x000fe400078e02ad */
[----:B------:R-:W-:-:S03]  /*21230*/  IMAD.WIDE.U32 R104, R47, R187, R104 ;  /* 0x000000bb2f687225 */ /* 0x000fc600078e0068 */
[----:B------:R-:W-:Y:S02]  /*21240*/  LOP3.LUT R47, R111, R202, RZ, 0x3c, !PT ;  /* 0x000000ca6f2f7212 */ /* 0x000fe400078e3cff */
[----:B------:R-:W-:Y:S02]  /*21250*/  LOP3.LUT R87, R130, R93, RZ, 0x3c, !PT ;  /* 0x0000005d82577212 */ /* 0x000fe400078e3cff */
[C---:B------:R-:W-:Y:S02]  /*21260*/  IADD3 R124, P0, PT, R143.reuse, R47, RZ ;  /* 0x0000002f8f7c7210 */ /* 0x040fe40007f1e0ff */
[----:B------:R-:W-:-:S03]  /*21270*/  SHF.L.U64.HI R143, R143, 0x1, R159 ;  /* 0x000000018f8f7819 */ /* 0x000fc6000001029f */
[----:B------:R-:W-:Y:S01]  /*21280*/  IMAD.X R125, R159, 0x1, R87, P0 ;  /* 0x000000019f7d7824 */ /* 0x000fe200000e0657 */
[----:B------:R-:W-:Y:S01]  /*21290*/  LOP3.LUT R143, R143, 0x1, RZ, 0xc0, !PT ;  /* 0x000000018f8f7812 */ /* 0x000fe200078ec0ff */
[----:B------:R-:W2:Y:S01]  /*212a0*/  LDL R159, [R1+0x5dc] ;  /* 0x0005dc00019f7983 */ /* 0x000ea20000100800 */
[----:B------:R-:W-:-:S04]  /*212b0*/  IMAD.WIDE.U32 R124, R97, R47, R124 ;  /* 0x0000002f617c7225 */ /* 0x000fc800078e007c */
[----:B------:R-:W-:-:S04]  /*212c0*/  IMAD R123, R143, R47, RZ ;  /* 0x0000002f8f7b7224 */ /* 0x000fc800078e02ff */
[----:B------:R-:W-:-:S05]  /*212d0*/  IMAD.IADD R123, R125, 0x1, R123 ;  /* 0x000000017d7b7824 */ /* 0x000fca00078e027b */
[----:B------:R-:W-:Y:S02]  /*212e0*/  LOP3.LUT R87, R123, R196, RZ, 0x3c, !PT ;  /* 0x000000c47b577212 */ /* 0x000fe400078e3cff */
[----:B------:R-:W3:Y:S01]  /*212f0*/  LDL.LU R196, [R1+0xe0c] ;  /* 0x000e0c0001c47983 */ /* 0x000ee20000300800 */
        /* <DEDUP_REMOVED lines=11> */
[----:B-----5:R-:W-:-:S05]  /*213b0*/  LOP3.LUT R46, R76, R46, RZ, 0x3c, !PT ;  /* 0x0000002e4c2e7212 */ /* 0x020fca00078e3cff */
[----:B------:R3:W-:Y:S02]  /*213c0*/  STL [R1+0x5b8], R46 ;  /* 0x0005b82e01007387 */ /* 0x0007e40000100800 */
[C---:B---3--:R-:W-:Y:S01]  /*213d0*/  IADD3 R46, P0, PT, R196.reuse, R51, RZ ;  /* 0x00000033c42e7210 */ /* 0x048fe20007f1e0ff */
[C---:B------:R-:W-:Y:S01]  /*213e0*/  IMAD.SHL.U32 R32, R196.reuse, 0x2, RZ ;  /* 0x00000002c4207824 */ /* 0x040fe200078e00ff */
[----:B----4-:R-:W-:-:S03]  /*213f0*/  SHF.L.U64.HI R196, R196, 0x1, R206 ;  /* 0x00000001c4c47819 */ /* 0x010fc600000102ce */
[----:B------:R-:W-:Y:S02]  /*21400*/  IMAD.X R47, R206, 0x1, R170, P0 ;  /* 0x00000001ce2f7824 */ /* 0x000fe400000e06aa */
[----:B------:R-:W3:Y:S01]  /*21410*/  LDL R206, [R1+0x614] ;  /* 0x0006140001ce7983 */ /* 0x000ee20000100800 */
[----:B------:R-:W-:Y:S02]  /*21420*/  LOP3.LUT R76, R32, 0xfffffffe, RZ, 0xc0, !PT ;  /* 0xfffffffe204c7812 */ /* 0x000fe400078ec0ff */
[----:B------:R-:W-:-:S03]  /*21430*/  LOP3.LUT R32, R196, 0x1, RZ, 0xc0, !PT ;  /* 0x00000001c4207812 */ /* 0x000fc600078ec0ff */
[----:B------:R-:W-:-:S04]  /*21440*/  IMAD.WIDE.U32 R46, R51, R76, R46 ;  /* 0x0000004c332e7225 */ /* 0x000fc800078e002e */
[----:B------:R-:W-:-:S04]  /*21450*/  IMAD R32, R32, R51, RZ ;  /* 0x0000003320207224 */ /* 0x000fc800078e02ff */
[----:B------:R-:W-:Y:S01]  /*21460*/  IMAD.IADD R76, R47, 0x1, R32 ;  /* 0x000000012f4c7824 */ /* 0x000fe200078e0220 */
[----:B------:R-:W-:-:S04]  /*21470*/  LOP3.LUT R85, R85, 0x1, RZ, 0xc0, !PT ;  /* 0x0000000155557812 */ /* 0x000fc800078ec0ff */
[----:B------:R-:W-:Y:S01]  /*21480*/  LOP3.LUT R32, R76, R214, RZ, 0x3c, !PT ;  /* 0x000000d64c207212 */ /* 0x000fe200078e3cff */
[C---:B------:R-:W-:Y:S01]  /*21490*/  IMAD.SHL.U32 R47, R30.reuse, 0x2, RZ ;  /* 0x000000021e2f7824 */ /* 0x040fe200078e00ff */
[----:B------:R-:W-:Y:S02]  /*214a0*/  LOP3.LUT R113, R125, R130, R93, 0x96, !PT ;  /* 0x000000827d717212 */ /* 0x000fe400078e965d */
[----:B------:R-:W-:Y:S02]  /*214b0*/  IADD3 R134, P0, PT, R30, R32, RZ ;  /* 0x000000201e867210 */ /* 0x000fe40007f1e0ff */
[----:B------:R-:W-:Y:S02]  /*214c0*/  LOP3.LUT R93, R46, R72, RZ, 0x3c, !PT ;  /* 0x000000482e5d7212 */ /* 0x000fe400078e3cff */
[----:B--2---:R-:W-:Y:S01]  /*214d0*/  SHF.L.U64.HI R30, R30, 0x1, R242 ;  /* 0x000000011e1e7819 */ /* 0x004fe200000102f2 */
[----:B------:R-:W-:Y:S01]  /*214e0*/  IMAD R187, R85, R187, RZ ;  /* 0x000000bb55bb7224 */ /* 0x000fe200078e02ff */
[----:B------:R-:W-:Y:S01]  /*214f0*/  LOP3.LUT R85, R36, R135, R132, 0x96, !PT ;  /* 0x0000008724557212 */ /* 0x000fe200078e9684 */
[----:B------:R-:W-:Y:S01]  /*21500*/  IMAD.X R135, R242, 0x1, R93, P0 ;  /* 0x00000001f2877824 */ /* 0x000fe200000e065d */
[----:B------:R-:W-:Y:S01]  /*21510*/  LOP3.LUT R47, R47, 0xfffffffe, RZ, 0xc0, !PT ;  /* 0xfffffffe2f2f7812 */ /* 0x000fe200078ec0ff */
[----:B------:R-:W2:Y:S01]  /*21520*/  LDL.LU R242, [R1+0xe08] ;  /* 0x000e080001f27983 */ /* 0x000ea20000300800 */
[----:B------:R-:W-:-:S03]  /*21530*/  LOP3.LUT R30, R30, 0x1, RZ, 0xc0, !PT ;  /* 0x000000011e1e7812 */ /* 0x000fc600078ec0ff */
[----:B------:R-:W-:-:S04]  /*21540*/  IMAD.WIDE.U32 R134, R47, R32, R134 ;  /* 0x000000202f867225 */ /* 0x000fc800078e0086 */
[----:B------:R-:W-:-:S04]  /*21550*/  IMAD R30, R30, R32, RZ ;  /* 0x000000201e1e7224 */ /* 0x000fc800078e02ff */
[----:B------:R-:W-:Y:S01]  /*21560*/  IMAD.IADD R135, R135, 0x1, R30 ;  /* 0x0000000187877824 */ /* 0x000fe200078e021e */
[----:B------:R-:W-:-:S04]  /*21570*/  LOP3.LUT R51, R134, R51, RZ, 0x3c, !PT ;  /* 0x0000003386337212 */ /* 0x000fc800078e3cff */
[----:B------:R-:W-:Y:S02]  /*21580*/  LOP3.LUT R127, R135, R170, RZ, 0x3c, !PT ;  /* 0x000000aa877f7212 */ /* 0x000fe400078e3cff */
[----:B------:R-:W-:Y:S01]  /*21590*/  LOP3.LUT R81, R58, R116, R128, 0x96, !PT ;  /* 0x000000743a517212 */ /* 0x000fe200078e9680 */
[----:B------:R-:W-:Y:S01]  /*215a0*/  IMAD.SHL.U32 R30, R46, 0x2, RZ ;  /* 0x000000022e1e7824 */ /* 0x000fe200078e00ff */
[----:B------:R-:W-:Y:S01]  /*215b0*/  SHF.L.W.U32.HI R128, R51, 0x8, R127 ;  /* 0x0000000833807819 */ /* 0x000fe20000010e7f */
[----:B------:R-:W4:Y:S01]  /*215c0*/  LDL R170, [R1+0x51c] ;  /* 0x00051c0001aa7983 */ /* 0x000f220000100800 */
[----:B------:R-:W-:Y:S02]  /*215d0*/  SHF.L.W.U32.HI R127, R127, 0x8, R51 ;  /* 0x000000087f7f7819 */ /* 0x000fe40000010e33 */
[----:B------:R-:W-:Y:S02]  /*215e0*/  IADD3 R130, P0, PT, R128, R46, RZ ;  /* 0x0000002e80827210 */ /* 0x000fe40007f1e0ff */
[----:B------:R-:W-:-:S03]  /*215f0*/  LOP3.LUT R30, R30, 0xfffffffe, RZ, 0xc0, !PT ;  /* 0xfffffffe1e1e7812 */ /* 0x000fc600078ec0ff */
[----:B------:R-:W-:Y:S02]  /*21600*/  IMAD.X R131, R127, 0x1, R76, P0 ;  /* 0x000000017f837824 */ /* 0x000fe400000e064c */
[----:B------:R-:W-:Y:S01]  /*21610*/  IMAD.WIDE.U32 R130, R128, R30, R130 ;  /* 0x0000001e80827225 */ /* 0x000fe200078e0082 */
[----:B------:R-:W-:Y:S02]  /*21620*/  SHF.L.U64.HI R30, R46, 0x1, R76 ;  /* 0x000000012e1e7819 */ /* 0x000fe4000001024c */
[----:B------:R-:W-:Y:S02]  /*21630*/  LOP3.LUT R51, R130, R76, R214, 0x96, !PT ;  /* 0x0000004c82337212 */ /* 0x000fe400078e96d6 */
[----:B------:R-:W-:Y:S01]  /*21640*/  LOP3.LUT R30, R30, 0x1, RZ, 0xc0, !PT ;  /* 0x000000011e1e7812 */ /* 0x000fe200078ec0ff */
[----:B------:R-:W5:Y:S01]  /*21650*/  LDL.LU R214, [R1+0xe04] ;  /* 0x000e040001d67983 */ /* 0x000f620000300800 */
[----:B------:R-:W-:-:S03]  /*21660*/  LOP3.LUT R32, R52, UR7, R160, 0x96, !PT ;  /* 0x0000000734207c12 */ /* 0x000fc6000f8e96a0 */
[----:B------:R-:W-:Y:S01]  /*21670*/  IMAD R116, R128, R30, R131 ;  /* 0x0000001e80747224 */ /* 0x000fe200078e0283 */
[----:B------:R-:W-:Y:S01]  /*21680*/  LOP3.LUT R44, R44, 0x1, RZ, 0xc0, !PT ;  /* 0x000000012c2c7812 */ /* 0x000fe200078ec0ff */
[----:B------:R0:W-:Y:S01]  /*21690*/  STL [R1+0x4dc], R32 ;  /* 0x0004dc2001007387 */ /* 0x0001e20000100800 */
[----:B------:R-:W-:Y:S01]  /*216a0*/  IMAD.SHL.U32 R30, R185, 0x2, RZ ;  /* 0x00000002b91e7824 */ /* 0x000fe200078e00ff */
[----:B------:R-:W-:Y:S02]  /*216b0*/  LOP3.LUT R91, R102, R91, R89, 0x96, !PT ;  /* 0x0000005b665b7212 */ /* 0x000fe400078e9659 */
[----:B------:R-:W-:Y:S01]  /*216c0*/  LOP3.LUT R52, R80, R95, R77, 0x96, !PT ;  /* 0x0000005f50347212 */ /* 0x000fe200078e964d */
[----:B------:R-:W-:Y:S01]  /*216d0*/  IMAD.SHL.U32 R103, R149, 0x2, RZ ;  /* 0x0000000295677824 */ /* 0x000fe200078e00ff */
[----:B------:R-:W-:Y:S01]  /*216e0*/  SHF.L.U64.HI R97, R106, 0x1, R73 ;  /* 0x000000016a617819 */ /* 0x000fe20000010249 */
[----:B------:R-:W2:Y:S01]  /*216f0*/  LDL.64 R160, [R1+0x498] ;  /* 0x0004980001a07983 */ /* 0x000ea20000100a00 */
[----:B0-----:R-:W-:-:S02]  /*21700*/  LOP3.LUT R32, R116, R46, R72, 0x96, !PT ;  /* 0x0000002e74207212 */ /* 0x001fc400078e9648 */
[C---:B------:R-:W-:Y:S02]  /*21710*/  IADD3 R46, P0, PT, R185.reuse, R139, RZ ;  /* 0x0000008bb92e7210 */ /* 0x040fe40007f1e0ff */
[----:B---3--:R-:W-:-:S03]  /*21720*/  SHF.L.U64.HI R185, R185, 0x1, R206 ;  /* 0x00000001b9b97819 */ /* 0x008fc600000102ce */
[----:B------:R-:W-:Y:S02]  /*21730*/  IMAD.X R47, R206, 0x1, R159, P0 ;  /* 0x00000001ce2f7824 */ /* 0x000fe400000e069f */
[----:B------:R-:W3:Y:S01]  /*21740*/  LDL R206, [R1+0x5ec] ;  /* 0x0005ec0001ce7983 */ /* 0x000ee20000100800 */
[----:B------:R-:W-:Y:S01]  /*21750*/  IMAD R44, R44, R11, RZ ;  /* 0x0000000b2c2c7224 */ /* 0x000fe200078e02ff */
[----:B------:R-:W-:Y:S02]  /*21760*/  LOP3.LUT R30, R30, 0xfffffffe, RZ, 0xc0, !PT ;  /* 0xfffffffe1e1e7812 */ /* 0x000fe400078ec0ff */
[----:B------:R-:W-:Y:S01]  /*21770*/  LOP3.LUT R132, R185, 0x1, RZ, 0xc0, !PT ;  /* 0x00000001b9847812 */ /* 0x000fe200078ec0ff */
[----:B------:R-:W-:Y:S01]  /*21780*/  IMAD.IADD R9, R9, 0x1, R44 ;  /* 0x0000000109097824 */ /* 0x000fe200078e022c */
[----:B------:R-:W-:Y:S01]  /*21790*/  LOP3.LUT R89, R16, R99, R64, 0x96, !PT ;  /* 0x0000006310597212 */ /* 0x000fe200078e9640 */
[----:B------:R-:W-:-:S03]  /*217a0*/  IMAD.WIDE.U32 R46, R139, R30, R46 ;  /* 0x0000001e8b2e7225 */ /* 0x000fc600078e002e */
[----:B------:R-:W-:Y:S01]  /*217b0*/  LOP3.LUT R64, R9, R229, RZ, 0x3c, !PT ;  /* 0x000000e509407212 */ /* 0x000fe200078e3cff */
[----:B------:R-:W-:-:S03]  /*217c0*/  IMAD R132, R132, R139, RZ ;  /* 0x0000008b84847224 */ /* 0x000fc600078e02ff */
[----:B------:R-:W-:Y:S01]  /*217d0*/  IADD3 R76, P0, PT, R64, R106, RZ ;  /* 0x0000006a404c7210 */ /* 0x000fe20007f1e0ff */
[----:B------:R-:W-:Y:S01]  /*217e0*/  IMAD.IADD R132, R47, 0x1, R132 ;  /* 0x000000012f847824 */ /* 0x000fe200078e0284 */
[----:B------:R-:W-:Y:S01]  /*217f0*/  LOP3.LUT R47, R8, R31, RZ, 0x3c, !PT ;  /* 0x0000001f082f7212 */ /* 0x000fe200078e3cff */
[----:B------:R-:W-:-:S04]  /*21800*/  IMAD.SHL.U32 R44, R106, 0x2, RZ ;  /* 0x000000026a2c7824 */ /* 0x000fc800078e00ff */
[----:B------:R-:W-:Y:S01]  /*21810*/  IMAD.X R77, R47, 0x1, R73, P0 ;  /* 0x000000012f4d7824 */ /* 0x000fe200000e0649 */
[----:B------:R-:W-:Y:S01]  /*21820*/  LOP3.LUT R47, R132, R169, RZ, 0x3c, !PT ;  /* 0x000000a9842f7212 */ /* 0x000fe200078e3cff */
[----:B------:R-:W-:Y:S01]  /*21830*/  IMAD.SHL.U32 R72, R114, 0x2, RZ ;  /* 0x0000000272487824 */ /* 0x000fe200078e00ff */
[----:B------:R-:W-:Y:S02]  /*21840*/  LOP3.LUT R73, R46, R146, RZ, 0x3c, !PT ;  /* 0x000000922e497212 */ /* 0x000fe400078e3cff */
[C---:B------:R-:W-:Y:S02]  /*21850*/  IADD3 R106, P0, PT, R114.reuse, R47, RZ ;  /* 0x0000002f726a7210 */ /* 0x040fe40007f1e0ff */
[----:B------:R-:W-:Y:S02]  /*21860*/  SHF.L.U64.HI R114, R114, 0x1, R179 ;  /* 0x0000000172727819 */ /* 0x000fe400000102b3 */
[----:B------:R-:W-:Y:S01]  /*21870*/  LOP3.LUT R30, R10, R107, R92, 0x96, !PT ;  /* 0x0000006b0a1e7212 */ /* 0x000fe200078e965c */
[----:B------:R-:W-:Y:S01]  /*21880*/  IMAD.X R107, R179, 0x1, R73, P0 ;  /* 0x00000001b36b7824 */ /* 0x000fe200000e0649 */
[----:B------:R-:W-:-:S02]  /*21890*/  LOP3.LUT R72, R72, 0xfffffffe, RZ, 0xc0, !PT ;  /* 0xfffffffe48487812 */ /* 0x000fc400078ec0ff */
[----:B------:R-:W-:-:S03]  /*218a0*/  LOP3.LUT R114, R114, 0x1, RZ, 0xc0, !PT ;  /* 0x0000000172727812 */ /* 0x000fc600078ec0ff */
[----:B------:R-:W-:-:S04]  /*218b0*/  IMAD.WIDE.U32 R106, R72, R47, R106 ;  /* 0x0000002f486a7225 */ /* 0x000fc800078e006a */
[----:B------:R-:W-:-:S04]  /*218c0*/  IMAD R140, R114, R47, RZ ;  /* 0x0000002f728c7224 */ /* 0x000fc800078e02ff */
[----:B------:R-:W-:Y:S01]  /*218d0*/  IMAD.IADD R140, R107, 0x1, R140 ;  /* 0x000000016b8c7824 */ /* 0x000fe200078e028c */
[C---:B------:R-:W-:Y:S01]  /*218e0*/  IADD3 R114, P0, PT, R198.reuse, R133, RZ ;  /* 0x00000085c6727210 */ /* 0x040fe20007f1e0ff */
[----:B------:R-:W-:Y:S01]  /*218f0*/  IMAD.SHL.U32 R72, R198, 0x2, RZ ;  /* 0x00000002c6487824 */ /* 0x000fe200078e00ff */
[----:B------:R-:W-:Y:S02]  /*21900*/  LOP3.LUT R107, R106, R139, RZ, 0x3c, !PT ;  /* 0x0000008b6a6b7212 */ /* 0x000fe400078e3cff */
[----:B------:R-:W-:Y:S02]  /*21910*/  LOP3.LUT R47, R140, R159, RZ, 0x3c, !PT ;  /* 0x0000009f8c2f7212 */ /* 0x000fe400078e3cff */
[----:B------:R-:W-:Y:S01]  /*21920*/  SHF.L.U64.HI R198, R198, 0x1, R217 ;  /* 0x00000001c6c67819 */ /* 0x000fe200000102d9 */
[----:B------:R-:W2:Y:S01]  /*21930*/  LDL R159, [R1+0x4cc] ;  /* 0x0004cc00019f7983 */ /* 0x000ea20000100800 */
[----:B------:R-:W-:Y:S02]  /*21940*/  SHF.L.W.U32.HI R131, R47, 0x8, R107 ;  /* 0x000000082f837819 */ /* 0x000fe40000010e6b */
[----:B------:R-:W-:-:S02]  /*21950*/  LOP3.LUT R72, R72, 0xfffffffe, RZ, 0xc0, !PT ;  /* 0xfffffffe48487812 */ /* 0x000fc400078ec0ff */
[----:B------:R-:W-:Y:S02]  /*21960*/  SHF.L.W.U32.HI R107, R107, 0x8, R47 ;  /* 0x000000086b6b7819 */ /* 0x000fe40000010e2f */
[----:B------:R-:W-:Y:S01]  /*21970*/  LOP3.LUT R121, R198, 0x1, RZ, 0xc0, !PT ;  /* 0x00000001c6797812 */ /* 0x000fe200078ec0ff */
[----:B------:R-:W-:-:S04]  /*21980*/  IMAD.SHL.U32 R47, R46, 0x2, RZ ;  /* 0x000000022e2f7824 */ /* 0x000fc800078e00ff */
[----:B------:R-:W-:Y:S02]  /*21990*/  IMAD R121, R121, R133, RZ ;  /* 0x0000008579797224 */ /* 0x000fe400078e02ff */
[----:B-----5:R-:W-:Y:S01]  /*219a0*/  IMAD.X R115, R217, 0x1, R214, P0 ;  /* 0x00000001d9737824 */ /* 0x020fe200000e06d6 */
[----:B------:R-:W-:Y:S01]  /*219b0*/  IADD3 R92, P0, PT, R107, R46, RZ ;  /* 0x0000002e6b5c7210 */ /* 0x000fe20007f1e0ff */
[----:B------:R-:W5:Y:S01]  /*219c0*/  LDL.LU R217, [R1+0x63c] ;  /* 0x00063c0001d97983 */ /* 0x000f620000300800 */
[----:B------:R-:W-:Y:S01]  /*219d0*/  IMAD.WIDE.U32 R114, R133, R72, R114 ;  /* 0x0000004885727225 */ /* 0x000fe200078e0072 */
[----:B------:R-:W-:-:S03]  /*219e0*/  LOP3.LUT R47, R47, 0xfffffffe, RZ, 0xc0, !PT ;  /* 0xfffffffe2f2f7812 */ /* 0x000fc600078ec0ff */
[----:B------:R-:W-:Y:S02]  /*219f0*/  IMAD.X R93, R131, 0x1, R132, P0 ;  /* 0x00000001835d7824 */ /* 0x000fe400000e0684 */
[----:B------:R-:W-:Y:S02]  /*21a00*/  IMAD.IADD R121, R115, 0x1, R121 ;  /* 0x0000000173797824 */ /* 0x000fe400078e0279 */
[----:B------:R-:W-:-:S03]  /*21a10*/  IMAD.WIDE.U32 R92, R107, R47, R92 ;  /* 0x0000002f6b5c7225 */ /* 0x000fc600078e005c */
[----:B----4-:R-:W-:Y:S02]  /*21a20*/  LOP3.LUT R47, R121, R170, RZ, 0x3c, !PT ;  /* 0x000000aa792f7212 */ /* 0x010fe400078e3cff */
[----:B------:R-:W-:Y:S02]  /*21a30*/  LOP3.LUT R73, R114, R65, RZ, 0x3c, !PT ;  /* 0x0000004172497212 */ /* 0x000fe400078e3cff */
[-C--:B------:R-:W-:Y:S02]  /*21a40*/  IADD3 R72, P0, PT, R149, R47.reuse, RZ ;  /* 0x0000002f95487210 */ /* 0x080fe40007f1e0ff */
[----:B------:R-:W-:Y:S02]  /*21a50*/  LOP3.LUT R103, R103, 0xfffffffe, RZ, 0xc0, !PT ;  /* 0xfffffffe67677812 */ /* 0x000fe400078ec0ff */
[----:B---3--:R-:W-:Y:S01]  /*21a60*/  SHF.L.U64.HI R95, R149, 0x1, R206 ;  /* 0x00000001955f7819 */ /* 0x008fe200000102ce */
[----:B------:R-:W-:Y:S02]  /*21a70*/  IMAD.X R73, R206, 0x1, R73, P0 ;  /* 0x00000001ce497824 */ /* 0x000fe400000e0649 */
[----:B------:R-:W3:Y:S01]  /*21a80*/  LDL R206, [R1+0x61c] ;  /* 0x00061c0001ce7983 */ /* 0x000ee20000100800 */
[----:B------:R-:W-:Y:S01]  /*21a90*/  LOP3.LUT R95, R95, 0x1, RZ, 0xc0, !PT ;  /* 0x000000015f5f7812 */ /* 0x000fe200078ec0ff */
[----:B------:R-:W-:-:S04]  /*21aa0*/  IMAD.WIDE.U32 R72, R103, R47, R72 ;  /* 0x0000002f67487225 */ /* 0x000fc800078e0048 */
[----:B------:R-:W-:-:S04]  /*21ab0*/  IMAD R95, R95, R47, RZ ;  /* 0x0000002f5f5f7224 */ /* 0x000fc800078e02ff */
[----:B------:R-:W-:-:S05]  /*21ac0*/  IMAD.IADD R103, R73, 0x1, R95 ;  /* 0x0000000149677824 */ /* 0x000fca00078e025f */
[----:B------:R-:W-:Y:S02]  /*21ad0*/  LOP3.LUT R191, R103, R214, RZ, 0x3c, !PT ;  /* 0x000000d667bf7212 */ /* 0x000fe400078e3cff */
[----:B------:R-:W4:Y:S01]  /*21ae0*/  LDL.LU R214, [R1+0xe00] ;  /* 0x000e000001d67983 */ /* 0x000f220000300800 */
[----:B------:R-:W-:-:S04]  /*21af0*/  SHF.L.U64.HI R99, R46, 0x1, R132 ;  /* 0x000000012e637819 */ /* 0x000fc80000010284 */
[----:B------:R-:W-:Y:S02]  /*21b00*/  LOP3.LUT R99, R99, 0x1, RZ, 0xc0, !PT ;  /* 0x0000000163637812 */ /* 0x000fe400078ec0ff */
[----:B------:R-:W-:-:S03]  /*21b10*/  LOP3.LUT R133, R72, R133, RZ, 0x3c, !PT ;  /* 0x0000008548857212 */ /* 0x000fc600078e3cff */
[----:B------:R-:W-:Y:S01]  /*21b20*/  IMAD R93, R107, R99, R93 ;  /* 0x000000636b5d7224 */ /* 0x000fe200078e025d */
[----:B------:R-:W-:Y:S01]  /*21b30*/  SHF.L.W.U32.HI R95, R133, 0x8, R191 ;  /* 0x00000008855f7819 */ /* 0x000fe20000010ebf */
[----:B------:R-:W-:Y:S01]  /*21b40*/  IMAD.SHL.U32 R47, R114, 0x2, RZ ;  /* 0x00000002722f7824 */ /* 0x000fe200078e00ff */
[----:B------:R-:W-:Y:S02]  /*21b50*/  SHF.L.W.U32.HI R191, R191, 0x8, R133 ;  /* 0x00000008bfbf7819 */ /* 0x000fe40000010e85 */
[----:B------:R-:W-:Y:S02]  /*21b60*/  LOP3.LUT R99, R93, R46, R146, 0x96, !PT ;  /* 0x0000002e5d637212 */ /* 0x000fe400078e9692 */
[----:B------:R-:W-:Y:S02]  /*21b70*/  IADD3 R46, P0, PT, R95, R114, RZ ;  /* 0x000000725f2e7210 */ /* 0x000fe40007f1e0ff */
[----:B------:R-:W-:-:S03]  /*21b80*/  LOP3.LUT R73, R47, 0xfffffffe, RZ, 0xc0, !PT ;  /* 0xfffffffe2f497812 */ /* 0x000fc600078ec0ff */
[----:B------:R-:W-:Y:S02]  /*21b90*/  IMAD.X R47, R191, 0x1, R121, P0 ;  /* 0x00000001bf2f7824 */ /* 0x000fe400000e0679 */
[----:B------:R-:W-:Y:S01]  /*21ba0*/  IMAD.WIDE.U32 R46, R95, R73, R46 ;  /* 0x000000495f2e7225 */ /* 0x000fe200078e002e */
[----:B------:R-:W-:-:S04]  /*21bb0*/  SHF.L.U64.HI R73, R114, 0x1, R121 ;  /* 0x0000000172497819 */ /* 0x000fc80000010279 */
[----:B------:R-:W-:-:S05]  /*21bc0*/  LOP3.LUT R73, R73, 0x1, RZ, 0xc0, !PT ;  /* 0x0000000149497812 */ /* 0x000fca00078ec0ff */
[----:B------:R-:W-:Y:S01]  /*21bd0*/  IMAD R47, R95, R73, R47 ;  /* 0x000000495f2f7224 */ /* 0x000fe200078e022f */
[----:B------:R-:W-:-:S04]  /*21be0*/  IADD3 R142, P0, PT, R45, R129, RZ ;  /* 0x000000812d8e7210 */ /* 0x000fc80007f1e0ff */
[----:B------:R-:W-:Y:S01]  /*21bf0*/  LOP3.LUT R73, R47, R114, R65, 0x96, !PT ;  /* 0x000000722f497212 */ /* 0x000fe200078e9641 */
[C---:B------:R-:W-:Y:S01]  /*21c00*/  IMAD.SHL.U32 R65, R45.reuse, 0x2, RZ ;  /* 0x000000022d417824 */ /* 0x040fe200078e00ff */
[----:B--2---:R-:W-:Y:S01]  /*21c10*/  SHF.L.U64.HI R45, R45, 0x1, R242 ;  /* 0x000000012d2d7819 */ /* 0x004fe200000102f2 */
[----:B------:R-:W-:-:S03]  /*21c20*/  IMAD.X R143, R242, 0x1, R243, P0 ;  /* 0x00000001f28f7824 */ /* 0x000fc600000e06f3 */
[----:B------:R-:W-:-:S05]  /*21c30*/  LOP3.LUT R65, R65, 0xfffffffe, RZ, 0xc0, !PT ;  /* 0xfffffffe41417812 */ /* 0x000fca00078ec0ff */
[----:B------:R-:W-:Y:S01]  /*21c40*/  IMAD.WIDE.U32 R142, R129, R65, R142 ;  /* 0x00000041818e7225 */ /* 0x000fe200078e008e */
[----:B------:R-:W-:Y:S02]  /*21c50*/  LOP3.LUT R65, R45, 0x1, RZ, 0xc0, !PT ;  /* 0x000000012d417812 */ /* 0x000fe400078ec0ff */
[----:B------:R-:W-:-:S03]  /*21c60*/  LOP3.LUT R44, R44, 0xfffffffe, RZ, 0xc0, !PT ;  /* 0xfffffffe2c2c7812 */ /* 0x000fc600078ec0ff */
[----:B------:R-:W-:Y:S01]  /*21c70*/  IMAD R65, R65, R129, RZ ;  /* 0x0000008141417224 */ /* 0x000fe200078e02ff */
[----:B------:R-:W-:-:S03]  /*21c80*/  LOP3.LUT R97, R97, 0x1, RZ, 0xc0, !PT ;  /* 0x0000000161617812 */ /* 0x000fc600078ec0ff */
[----:B------:R-:W-:Y:S02]  /*21c90*/  IMAD.IADD R143, R143, 0x1, R65 ;  /* 0x000000018f8f7824 */ /* 0x000fe400078e0241 */
[----:B------:R-:W-:-:S04]  /*21ca0*/  IMAD.WIDE.U32 R44, R44, R64, R76 ;  /* 0x000000402c2c7225 */ /* 0x000fc800078e004c */
[----:B------:R-:W-:Y:S01]  /*21cb0*/  IMAD R242, R97, R64, RZ ;  /* 0x0000004061f27224 */ /* 0x000fe200078e02ff */
[----:B------:R-:W-:Y:S01]  /*21cc0*/  LOP3.LUT R64, R143, R183, RZ, 0x3c, !PT ;  /* 0x000000b78f407212 */ /* 0x000fe200078e3cff */
[C---:B------:R-:W-:Y:S01]  /*21cd0*/  IMAD.SHL.U32 R65, R7.reuse, 0x2, RZ ;  /* 0x0000000207417824 */ /* 0x040fe200078e00ff */
[----:B------:R-:W-:Y:S02]  /*21ce0*/  LOP3.LUT R76, R142, R33, RZ, 0x3c, !PT ;  /* 0x000000218e4c7212 */ /* 0x000fe400078e3cff */
[CC--:B------:R-:W-:Y:S02]  /*21cf0*/  IADD3 R114, P0, PT, R7.reuse, R64.reuse, RZ ;  /* 0x0000004007727210 */ /* 0x0c0fe40007f1e0ff */
[----:B------:R-:W-:Y:S02]  /*21d00*/  SHF.L.U64.HI R7, R7, 0x1, R155 ;  /* 0x0000000107077819 */ /* 0x000fe4000001029b */
[----:B------:R-:W-:Y:S01]  /*21d10*/  LOP3.LUT R65, R65, 0xfffffffe, RZ, 0xc0, !PT ;  /* 0xfffffffe41417812 */ /* 0x000fe200078ec0ff */
[----:B------:R-:W-:Y:S01]  /*21d20*/  IMAD.X R115, R155, 0x1, R76, P0 ;  /* 0x000000019b737824 */ /* 0x000fe200000e064c */
[----:B------:R-:W-:Y:S01]  /*21d30*/  LOP3.LUT R7, R7, 0x1, RZ, 0xc0, !PT ;  /* 0x0000000107077812 */ /* 0x000fe200078ec0ff */
[----:B------:R-:W2:Y:S02]  /*21d40*/  LDL.LU R155, [R1+0x690] ;  /* 0x00069000019b7983 */ /* 0x000ea40000300800 */
[----:B------:R-:W-:-:S04]  /*21d50*/  IMAD.WIDE.U32 R114, R65, R64, R114 ;  /* 0x0000004041727225 */ /* 0x000fc800078e0072 */
[----:B------:R-:W-:Y:S01]  /*21d60*/  IMAD R64, R7, R64, RZ ;  /* 0x0000004007407224 */ /* 0x000fe200078e02ff */
[----:B------:R-:W-:-:S03]  /*21d70*/  LOP3.LUT R169, R92, R132, R169, 0x96, !PT ;  /* 0x000000845ca97212 */ /* 0x000fc600078e96a9 */
[----:B------:R-:W-:Y:S01]  /*21d80*/  IMAD.IADD R115, R115, 0x1, R64 ;  /* 0x0000000173737824 */ /* 0x000fe200078e0240 */
[----:B------:R-:W-:-:S04]  /*21d90*/  LOP3.LUT R129, R114, R129, RZ, 0x3c, !PT ;  /* 0x0000008172817212 */ /* 0x000fc800078e3cff */
[----:B------:R-:W-:Y:S02]  /*21da0*/  LOP3.LUT R137, R115, R243, RZ, 0x3c, !PT ;  /* 0x000000f373897212 */ /* 0x000fe400078e3cff */
[----:B------:R-:W2:Y:S02]  /*21db0*/  LDL.LU R243, [R1+0x68c] ;  /* 0x00068c0001f37983 */ /* 0x000ea40000300800 */
[----:B------:R-:W-:Y:S02]  /*21dc0*/  SHF.L.W.U32.HI R139, R137, 0x8, R129 ;  /* 0x00000008898b7819 */ /* 0x000fe40000010e81 */
[----:B------:R-:W-:Y:S02]  /*21dd0*/  SHF.L.W.U32.HI R137, R129, 0x8, R137 ;  /* 0x0000000881897819 */ /* 0x000fe40000010e89 */
[----:B-----5:R-:W-:Y:S02]  /*21de0*/  SHF.L.U64.HI R97, R192, 0x1, R217 ;  /* 0x00000001c0617819 */ /* 0x020fe400000102d9 */
[----:B------:R-:W-:-:S02]  /*21df0*/  SHF.L.U64.HI R129, R142, 0x1, R143 ;  /* 0x000000018e817819 */ /* 0x000fc4000001028f */
[----:B------:R-:W-:Y:S02]  /*21e00*/  LOP3.LUT R97, R97, 0x1, RZ, 0xc0, !PT ;  /* 0x0000000161617812 */ /* 0x000fe400078ec0ff */
[----:B------:R-:W-:Y:S02]  /*21e10*/  LOP3.LUT R129, R129, 0x1, RZ, 0xc0, !PT ;  /* 0x0000000181817812 */ /* 0x000fe400078ec0ff */
[----:B------:R-:W-:Y:S02]  /*21e20*/  SHF.L.W.U32.HI R149, R51, 0x10, R32 ;  /* 0x0000001033957819 */ /* 0x000fe40000010e20 */
[----:B------:R-:W-:Y:S02]  /*21e30*/  SHF.L.W.U32.HI R204, R99, 0x10, R169 ;  /* 0x0000001063cc7819 */ /* 0x000fe40000010ea9 */
[----:B------:R-:W-:Y:S02]  /*21e40*/  SHF.L.W.U32.HI R99, R169, 0x10, R99 ;  /* 0x00000010a9637819 */ /* 0x000fe40000010e63 */
[----:B------:R-:W-:-:S02]  /*21e50*/  LOP3.LUT R111, R126, R111, R202, 0x96, !PT ;  /* 0x0000006f7e6f7212 */ /* 0x000fc400078e96ca */
[----:B------:R-:W-:Y:S01]  /*21e60*/  LOP3.LUT R109, R70, R101, R109, 0x96, !PT ;  /* 0x00000065466d7212 */ /* 0x000fe200078e966d */
[C---:B----4-:R-:W-:Y:S01]  /*21e70*/  IMAD.SHL.U32 R7, R214.reuse, 0x2, RZ ;  /* 0x00000002d6077824 */ /* 0x050fe200078e00ff */
[C---:B------:R-:W-:Y:S02]  /*21e80*/  IADD3 R132, P0, PT, R214.reuse, R50, RZ ;  /* 0x00000032d6847210 */ /* 0x040fe40007f1e0ff */
[----:B------:R-:W-:Y:S02]  /*21e90*/  SHF.L.U64.HI R214, R214, 0x1, R157 ;  /* 0x00000001d6d67819 */ /* 0x000fe4000001029d */
[----:B------:R-:W-:Y:S01]  /*21ea0*/  LOP3.LUT R7, R7, 0xfffffffe, RZ, 0xc0, !PT ;  /* 0xfffffffe07077812 */ /* 0x000fe200078ec0ff */
[----:B---3--:R-:W-:Y:S01]  /*21eb0*/  IMAD.X R133, R157, 0x1, R206, P0 ;  /* 0x000000019d857824 */ /* 0x008fe200000e06ce */
[----:B------:R-:W-:Y:S01]  /*21ec0*/  LOP3.LUT R136, R214, 0x1, RZ, 0xc0, !PT ;  /* 0x00000001d6887812 */ /* 0x000fe200078ec0ff */
[----:B------:R-:W3:Y:S02]  /*21ed0*/  LDL.LU R157, [R1+0x69c] ;  /* 0x00069c00019d7983 */ /* 0x000ee40000300800 */
[----:B------:R-:W-:Y:S01]  /*21ee0*/  IMAD.WIDE.U32 R132, R50, R7, R132 ;  /* 0x0000000732847225 */ /* 0x000fe200078e0084 */
[----:B------:R-:W-:-:S03]  /*21ef0*/  IADD3 R64, P0, PT, R137, R142, RZ ;  /* 0x0000008e89407210 */ /* 0x000fc60007f1e0ff */
[----:B------:R-:W-:Y:S02]  /*21f00*/  IMAD.SHL.U32 R7, R142, 0x2, RZ ;  /* 0x000000028e077824 */ /* 0x000fe400078e00ff */
[----:B------:R-:W-:Y:S02]  /*21f10*/  IMAD R136, R136, R50, RZ ;  /* 0x0000003288887224 */ /* 0x000fe400078e02ff */
[----:B------:R-:W-:Y:S01]  /*21f20*/  IMAD.X R65, R139, 0x1, R143, P0 ;  /* 0x000000018b417824 */ /* 0x000fe200000e068f */
[----:B------:R-:W-:Y:S01]  /*21f30*/  LOP3.LUT R7, R7, 0xfffffffe, RZ, 0xc0, !PT ;  /* 0xfffffffe07077812 */ /* 0x000fe200078ec0ff */
[----:B------:R-:W-:-:S04]  /*21f40*/  IMAD.IADD R136, R133, 0x1, R136 ;  /* 0x0000000185887824 */ /* 0x000fc800078e0288 */
[----:B------:R-:W-:Y:S01]  /*21f50*/  IMAD.WIDE.U32 R64, R137, R7, R64 ;  /* 0x0000000789407225 */ /* 0x000fe200078e0040 */
[----:B------:R-:W-:Y:S02]  /*21f60*/  LOP3.LUT R7, R136, R159, RZ, 0x3c, !PT ;  /* 0x0000009f88077212 */ /* 0x000fe400078e3cff */
[----:B------:R-:W-:Y:S02]  /*21f70*/  LOP3.LUT R77, R132, R27, RZ, 0x3c, !PT ;  /* 0x0000001b844d7212 */ /* 0x000fe400078e3cff */
[----:B------:R-:W-:-:S05]  /*21f80*/  IADD3 R76, P0, PT, R192, R7, RZ ;  /* 0x00000007c04c7210 */ /* 0x000fca0007f1e0ff */
[----:B------:R-:W-:Y:S02]  /*21f90*/  IMAD.X R77, R217, 0x1, R77, P0 ;  /* 0x00000001d94d7824 */ /* 0x000fe400000e064d */
[----:B------:R-:W4:Y:S01]  /*21fa0*/  LDL R217, [R1+0x4d4] ;  /* 0x0004d40001d97983 */ /* 0x000f220000100800 */
[----:B------:R-:W-:-:S05]  /*21fb0*/  IMAD.SHL.U32 R133, R192, 0x2, RZ ;  /* 0x00000002c0857824 */ /* 0x000fca00078e00ff */
[----:B------:R-:W-:-:S05]  /*21fc0*/  LOP3.LUT R133, R133, 0xfffffffe, RZ, 0xc0, !PT ;  /* 0xfffffffe85857812 */ /* 0x000fca00078ec0ff */
[----:B------:R-:W-:-:S04]  /*21fd0*/  IMAD.WIDE.U32 R76, R133, R7, R76 ;  /* 0x00000007854c7225 */ /* 0x000fc800078e004c */
[----:B------:R-:W-:Y:S02]  /*21fe0*/  IMAD R7, R97, R7, RZ ;  /* 0x0000000761077224 */ /* 0x000fe400078e02ff */
[----:B------:R-:W-:Y:S02]  /*21ff0*/  IMAD R97, R137, R129, R65 ;  /* 0x0000008189617224 */ /* 0x000fe400078e0241 */
[----:B------:R-:W-:Y:S01]  /*22000*/  IMAD.IADD R65, R77, 0x1, R7 ;  /* 0x000000014d417824 */ /* 0x000fe200078e0207 */
[----:B------:R-:W-:-:S04]  /*22010*/  LOP3.LUT R50, R76, R50, RZ, 0x3c, !PT ;  /* 0x000000324c327212 */ /* 0x000fc800078e3cff */
[----:B------:R-:W-:Y:S02]  /*22020*/  LOP3.LUT R77, R65, R206, RZ, 0x3c, !PT ;  /* 0x000000ce414d7212 */ /* 0x000fe400078e3cff */
[----:B------:R-:W-:Y:S02]  /*22030*/  SHF.L.W.U32.HI R7, R32, 0x10, R51 ;  /* 0x0000001020077819 */ /* 0x000fe40000010e33 */
[----:B------:R-:W-:Y:S02]  /*22040*/  SHF.L.W.U32.HI R211, R77, 0x8, R50 ;  /* 0x000000084dd37819 */ /* 0x000fe40000010e32 */
[----:B------:R-:W-:Y:S01]  /*22050*/  SHF.L.W.U32.HI R77, R50, 0x8, R77 ;  /* 0x00000008324d7819 */ /* 0x000fe20000010e4d */
[C---:B------:R-:W-:Y:S01]  /*22060*/  IMAD.SHL.U32 R50, R134.reuse, 0x2, RZ ;  /* 0x0000000286327824 */ /* 0x040fe200078e00ff */
[----:B------:R-:W-:Y:S02]  /*22070*/  IADD3 R32, P0, PT, R149, R134, RZ ;  /* 0x0000008695207210 */ /* 0x000fe40007f1e0ff */
[----:B------:R-:W-:-:S02]  /*22080*/  SHF.L.U64.HI R51, R134, 0x1, R135 ;  /* 0x0000000186337819 */ /* 0x000fc40000010287 */
[----:B------:R-:W-:Y:S01]  /*22090*/  LOP3.LUT R133, R97, R142, R33, 0x96, !PT ;  /* 0x0000008e61857212 */ /* 0x000fe200078e9621 */
[----:B------:R-:W-:Y:S01]  /*220a0*/  IMAD.X R33, R7, 0x1, R135, P0 ;  /* 0x0000000107217824 */ /* 0x000fe200000e0687 */
[----:B------:R-:W-:Y:S02]  /*220b0*/  LOP3.LUT R134, R50, 0xfffffffe, RZ, 0xc0, !PT ;  /* 0xfffffffe32867812 */ /* 0x000fe400078ec0ff */
[----:B------:R-:W-:-:S03]  /*220c0*/  LOP3.LUT R51, R51, 0x1, RZ, 0xc0, !PT ;  /* 0x0000000133337812 */ /* 0x000fc600078ec0ff */
[----:B------:R-:W-:Y:S01]  /*220d0*/  IMAD.WIDE.U32 R32, R149, R134, R32 ;  /* 0x0000008695207225 */ /* 0x000fe200078e0020 */
[----:B------:R-:W-:-:S03]  /*220e0*/  IADD3 R50, P0, PT, R99, R106, RZ ;  /* 0x0000006a63327210 */ /* 0x000fc60007f1e0ff */
[----:B------:R-:W-:Y:S01]  /*220f0*/  IMAD R33, R149, R51, R33 ;  /* 0x0000003395217224 */ /* 0x000fe200078e0221 */
[----:B------:R-:W-:Y:S01]  /*22100*/  LOP3.LUT R128, R32, R128, RZ, 0x3c, !PT ;  /* 0x0000008020807212 */ /* 0x000fe200078e3cff */
[----:B------:R-:W-:-:S03]  /*22110*/  IMAD.SHL.U32 R129, R106, 0x2, RZ ;  /* 0x000000026a817824 */ /* 0x000fc600078e00ff */
[----:B------:R-:W-:Y:S01]  /*22120*/  LOP3.LUT R127, R33, R127, RZ, 0x3c, !PT ;  /* 0x0000007f217f7212 */ /* 0x000fe200078e3cff */
[--C-:B------:R-:W-:Y:S01]  /*22130*/  IMAD.X R51, R204, 0x1, R140.reuse, P0 ;  /* 0x00000001cc337824 */ /* 0x100fe200000e068c */
[----:B------:R-:W-:Y:S02]  /*22140*/  SHF.L.U64.HI R135, R106, 0x1, R140 ;  /* 0x000000016a877819 */ /* 0x000fe4000001028c */
[----:B------:R-:W-:Y:S02]  /*22150*/  SHF.L.W.U32.HI R140, R127, 0x1, R128 ;  /* 0x000000017f8c7819 */ /* 0x000fe40000010e80 */
[----:B------:R-:W-:Y:S02]  /*22160*/  LOP3.LUT R129, R129, 0xfffffffe, RZ, 0xc0, !PT ;  /* 0xfffffffe81817812 */ /* 0x000fe400078ec0ff */
[----:B------:R-:W-:Y:S01]  /*22170*/  SHF.L.W.U32.HI R142, R128, 0x1, R127 ;  /* 0x00000001808e7819 */ /* 0x000fe20000010e7f */
[----:B------:R-:W-:Y:S01]  /*22180*/  IMAD.SHL.U32 R106, R126, 0x2, RZ ;  /* 0x000000027e6a7824 */ /* 0x000fe200078e00ff */
[----:B------:R-:W-:Y:S01]  /*22190*/  IADD3 R128, P0, PT, R140, R126, RZ ;  /* 0x0000007e8c807210 */ /* 0x000fe20007f1e0ff */
[----:B------:R-:W-:Y:S01]  /*221a0*/  IMAD.WIDE.U32 R50, R99, R129, R50 ;  /* 0x0000008163327225 */ /* 0x000fe200078e0032 */
[----:B------:R-:W-:-:S03]  /*221b0*/  SHF.L.U64.HI R126, R126, 0x1, R125 ;  /* 0x000000017e7e7819 */ /* 0x000fc6000001027d */
[----:B------:R-:W-:Y:S01]  /*221c0*/  IMAD.X R129, R142, 0x1, R125, P0 ;  /* 0x000000018e817824 */ /* 0x000fe200000e067d */
[----:B------:R-:W-:Y:S02]  /*221d0*/  LOP3.LUT R125, R106, 0xfffffffe, RZ, 0xc0, !PT ;  /* 0xfffffffe6a7d7812 */ /* 0x000fe400078ec0ff */
[----:B------:R-:W-:Y:S02]  /*221e0*/  LOP3.LUT R106, R126, 0x1, RZ, 0xc0, !PT ;  /* 0x000000017e6a7812 */ /* 0x000fe400078ec0ff */
[----:B------:R-:W-:Y:S01]  /*221f0*/  LOP3.LUT R143, R64, R143, R183, 0x96, !PT ;  /* 0x0000008f408f7212 */ /* 0x000fe200078e96b7 */
[----:B------:R-:W-:Y:S01]  /*22200*/  IMAD.WIDE.U32 R128, R140, R125, R128 ;  /* 0x0000007d8c807225 */ /* 0x000fe200078e0080 */
[----:B------:R-:W-:Y:S01]  /*22210*/  LOP3.LUT R135, R135, 0x1, RZ, 0xc0, !PT ;  /* 0x0000000187877812 */ /* 0x000fe200078ec0ff */
[----:B------:R-:W5:Y:S02]  /*22220*/  LDL.LU R183, [R1+0xdfc] ;  /* 0x000dfc0001b77983 */ /* 0x000f640000300800 */
[----:B------:R-:W-:Y:S01]  /*22230*/  IMAD R106, R106, R140, RZ ;  /* 0x0000008c6a6a7224 */ /* 0x000fe200078e02ff */
[----:B------:R-:W-:-:S03]  /*22240*/  SHF.L.W.U32.HI R134, R133, 0x10, R143 ;  /* 0x0000001085867819 */ /* 0x000fc60000010e8f */
[----:B------:R-:W-:Y:S02]  /*22250*/  IMAD.IADD R125, R129, 0x1, R106 ;  /* 0x00000001817d7824 */ /* 0x000fe400078e026a */
[----:B------:R-:W-:Y:S01]  /*22260*/  IMAD R51, R99, R135, R51 ;  /* 0x0000008763337224 */ /* 0x000fe200078e0233 */
[----:B------:R-:W-:Y:S02]  /*22270*/  SHF.L.W.U32.HI R133, R143, 0x10, R133 ;  /* 0x000000108f857819 */ /* 0x000fe40000010e85 */
[----:B------:R-:W-:Y:S01]  /*22280*/  LOP3.LUT R101, R125, R134, RZ, 0x3c, !PT ;  /* 0x000000867d657212 */ /* 0x000fe200078e3cff */
[C---:B------:R-:W-:Y:S01]  /*22290*/  IMAD.SHL.U32 R126, R50.reuse, 0x2, RZ ;  /* 0x00000002327e7824 */ /* 0x040fe200078e00ff */
[C---:B------:R-:W-:Y:S02]  /*222a0*/  LOP3.LUT R135, R50.reuse, R107, RZ, 0x3c, !PT ;  /* 0x0000006b32877212 */ /* 0x040fe400078e3cff */
[----:B------:R-:W-:Y:S02]  /*222b0*/  SHF.L.U64.HI R127, R50, 0x1, R51 ;  /* 0x00000001327f7819 */ /* 0x000fe40000010233 */
[----:B------:R-:W-:-:S02]  /*222c0*/  IADD3 R106, P0, PT, R101, R50, RZ ;  /* 0x00000032656a7210 */ /* 0x000fc40007f1e0ff */
[----:B------:R-:W-:Y:S02]  /*222d0*/  LOP3.LUT R50, R128, R133, RZ, 0x3c, !PT ;  /* 0x0000008580327212 */ /* 0x000fe400078e3cff */
[----:B------:R-:W-:-:S03]  /*222e0*/  LOP3.LUT R126, R126, 0xfffffffe, RZ, 0xc0, !PT ;  /* 0xfffffffe7e7e7812 */ /* 0x000fc600078ec0ff */
[----:B------:R-:W-:Y:S01]  /*222f0*/  IMAD.X R107, R50, 0x1, R51, P0 ;  /* 0x00000001326b7824 */ /* 0x000fe200000e0633 */
[----:B------:R-:W-:Y:S01]  /*22300*/  LOP3.LUT R50, R127, 0x1, RZ, 0xc0, !PT ;  /* 0x000000017f327812 */ /* 0x000fe200078ec0ff */
[----:B------:R-:W-:Y:S01]  /*22310*/  IMAD.WIDE.U32 R106, R126, R101, R106 ;  /* 0x000000657e6a7225 */ /* 0x000fe200078e006a */
[----:B------:R-:W-:-:S03]  /*22320*/  IADD3 R126, P0, PT, R77, R132, RZ ;  /* 0x000000844d7e7210 */ /* 0x000fc60007f1e0ff */
[----:B------:R-:W-:Y:S02]  /*22330*/  IMAD R50, R50, R101, RZ ;  /* 0x0000006532327224 */ /* 0x000fe400078e02ff */
[----:B------:R-:W-:Y:S02]  /*22340*/  IMAD.SHL.U32 R101, R132, 0x2, RZ ;  /* 0x0000000284657824 */ /* 0x000fe400078e00ff */
[----:B------:R-:W-:Y:S01]  /*22350*/  IMAD.IADD R107, R107, 0x1, R50 ;  /* 0x000000016b6b7824 */ /* 0x000fe200078e0232 */
[----:B------:R-:W-:Y:S01]  /*22360*/  LOP3.LUT R200, R106, R140, RZ, 0x3c, !PT ;  /* 0x0000008c6ac87212 */ /* 0x000fe200078e3cff */
[----:B------:R-:W-:Y:S01]  /*22370*/  IMAD.X R127, R211, 0x1, R136, P0 ;  /* 0x00000001d37f7824 */ /* 0x000fe200000e0688 */
[----:B------:R-:W-:Y:S02]  /*22380*/  LOP3.LUT R101, R101, 0xfffffffe, RZ, 0xc0, !PT ;  /* 0xfffffffe65657812 */ /* 0x000fe400078ec0ff */
[----:B------:R-:W-:-:S03]  /*22390*/  LOP3.LUT R142, R107, R142, RZ, 0x3c, !PT ;  /* 0x0000008e6b8e7212 */ /* 0x000fc600078e3cff */
[----:B------:R-:W-:Y:S01]  /*223a0*/  IMAD.WIDE.U32 R126, R77, R101, R126 ;  /* 0x000000654d7e7225 */ /* 0x000fe200078e007e */
[----:B------:R-:W-:Y:S02]  /*223b0*/  SHF.L.W.U32.HI R101, R200, 0x8, R142 ;  /* 0x00000008c8657819 */ /* 0x000fe40000010e8e */
[----:B------:R-:W-:Y:S01]  /*223c0*/  LOP3.LUT R140, R51, R131, RZ, 0x3c, !PT ;  /* 0x00000083338c7212 */ /* 0x000fe200078e3cff */
[----:B------:R-:W-:Y:S01]  /*223d0*/  IMAD.SHL.U32 R51, R128, 0x2, RZ ;  /* 0x0000000280337824 */ /* 0x000fe200078e00ff */
[----:B------:R-:W-:Y:S02]  /*223e0*/  SHF.L.W.U32.HI R200, R142, 0x8, R200 ;  /* 0x000000088ec87819 */ /* 0x000fe40000010ec8 */
[----:B------:R-:W-:Y:S02]  /*223f0*/  IADD3 R50, P1, PT, R101, R128, RZ ;  /* 0x0000008065327210 */ /* 0x000fe40007f3e0ff */
[----:B------:R-:W-:-:S03]  /*22400*/  LOP3.LUT R131, R51, 0xfffffffe, RZ, 0xc0, !PT ;  /* 0xfffffffe33837812 */ /* 0x000fc600078ec0ff */
[----:B------:R-:W-:Y:S02]  /*22410*/  IMAD.X R51, R200, 0x1, R125, P1 ;  /* 0x00000001c8337824 */ /* 0x000fe400008e067d */
[----:B------:R-:W-:Y:S01]  /*22420*/  IMAD.WIDE.U32 R50, R101, R131, R50 ;  /* 0x0000008365327225 */ /* 0x000fe200078e0032 */
[----:B------:R-:W-:Y:S02]  /*22430*/  SHF.L.U64.HI R131, R128, 0x1, R125 ;  /* 0x0000000180837819 */ /* 0x000fe4000001027d */
[C---:B------:R-:W-:Y:S01]  /*22440*/  SHF.L.U64.HI R129, R114.reuse, 0x1, R115 ;  /* 0x0000000172817819 */ /* 0x040fe20000010273 */
[----:B------:R-:W-:Y:S01]  /*22450*/  IMAD.SHL.U32 R143, R114, 0x2, RZ ;  /* 0x00000002728f7824 */ /* 0x000fe200078e00ff */
[----:B------:R-:W-:Y:S02]  /*22460*/  LOP3.LUT R131, R131, 0x1, RZ, 0xc0, !PT ;  /* 0x0000000183837812 */ /* 0x000fe400078ec0ff */
[----:B------:R-:W-:Y:S02]  /*22470*/  IADD3 R114, P0, PT, R133, R114, RZ ;  /* 0x0000007285727210 */ /* 0x000fe40007f1e0ff */
[----:B------:R-:W-:Y:S01]  /*22480*/  LOP3.LUT R143, R143, 0xfffffffe, RZ, 0xc0, !PT ;  /* 0xfffffffe8f8f7812 */ /* 0x000fe200078ec0ff */
[----:B------:R-:W-:Y:S01]  /*22490*/  IMAD R238, R101, R131, R51 ;  /* 0x0000008365ee7224 */ /* 0x000fe200078e0233 */
[----:B------:R-:W-:Y:S01]  /*224a0*/  SHF.L.W.U32.HI R131, R135, 0x1, R140 ;  /* 0x0000000187837819 */ /* 0x000fe20000010e8c */
[----:B------:R-:W-:Y:S01]  /*224b0*/  IMAD.X R115, R134, 0x1, R115, P0 ;  /* 0x0000000186737824 */ /* 0x000fe200000e0673 */
[----:B------:R-:W-:-:S02]  /*224c0*/  SHF.L.W.U32.HI R135, R140, 0x1, R135 ;  /* 0x000000018c877819 */ /* 0x000fc40000010e87 */
[----:B------:R-:W-:Y:S01]  /*224d0*/  LOP3.LUT R51, R238, R128, R133, 0x96, !PT ;  /* 0x00000080ee337212 */ /* 0x000fe200078e9685 */
[----:B------:R-:W-:Y:S01]  /*224e0*/  IMAD.WIDE.U32 R114, R133, R143, R114 ;  /* 0x0000008f85727225 */ /* 0x000fe200078e0072 */
[----:B------:R-:W-:Y:S02]  /*224f0*/  LOP3.LUT R129, R129, 0x1, RZ, 0xc0, !PT ;  /* 0x0000000181817812 */ /* 0x000fe400078ec0ff */
[----:B------:R-:W-:Y:S01]  /*22500*/  IADD3 R128, P0, PT, R135, R130, RZ ;  /* 0x0000008287807210 */ /* 0x000fe20007f1e0ff */
[C---:B------:R-:W-:Y:S01]  /*22510*/  IMAD.SHL.U32 R140, R130.reuse, 0x2, RZ ;  /* 0x00000002828c7824 */ /* 0x040fe200078e00ff */
[--C-:B------:R-:W-:Y:S01]  /*22520*/  SHF.L.U64.HI R130, R130, 0x1, R116.reuse ;  /* 0x0000000182827819 */ /* 0x100fe20000010274 */
[----:B------:R-:W-:Y:S02]  /*22530*/  IMAD R146, R133, R129, R115 ;  /* 0x0000008185927224 */ /* 0x000fe400078e0273 */
[----:B------:R-:W-:Y:S01]  /*22540*/  IMAD.X R129, R131, 0x1, R116, P0 ;  /* 0x0000000183817824 */ /* 0x000fe200000e0674 */
[----:B------:R-:W-:-:S02]  /*22550*/  LOP3.LUT R140, R140, 0xfffffffe, RZ, 0xc0, !PT ;  /* 0xfffffffe8c8c7812 */ /* 0x000fc400078ec0ff */
[----:B------:R-:W-:-:S03]  /*22560*/  LOP3.LUT R116, R130, 0x1, RZ, 0xc0, !PT ;  /* 0x0000000182747812 */ /* 0x000fc600078ec0ff */
[----:B------:R-:W-:-:S04]  /*22570*/  IMAD.WIDE.U32 R128, R135, R140, R128 ;  /* 0x0000008c87807225 */ /* 0x000fc800078e0080 */
[----:B------:R-:W-:Y:S01]  /*22580*/  IMAD R116, R116, R135, RZ ;  /* 0x0000008774747224 */ /* 0x000fe200078e02ff */
[----:B------:R-:W-:-:S03]  /*22590*/  SHF.L.W.U32.HI R133, R113, 0x10, R111 ;  /* 0x0000001071857819 */ /* 0x000fc60000010e6f */
[----:B------:R-:W-:Y:S01]  /*225a0*/  IMAD.IADD R116, R129, 0x1, R116 ;  /* 0x0000000181747824 */ /* 0x000fe200078e0274 */
[----:B------:R-:W-:Y:S01]  /*225b0*/  SHF.L.W.U32.HI R140, R111, 0x10, R113 ;  /* 0x000000106f8c7819 */ /* 0x000fe20000010e71 */
[----:B------:R-:W-:Y:S01]  /*225c0*/  IMAD.SHL.U32 R130, R114, 0x2, RZ ;  /* 0x0000000272827824 */ /* 0x000fe200078e00ff */
[----:B------:R-:W-:Y:S02]  /*225d0*/  LOP3.LUT R111, R50, R125, R134, 0x96, !PT ;  /* 0x0000007d326f7212 */ /* 0x000fe400078e9686 */
[----:B------:R-:W-:Y:S02]  /*225e0*/  LOP3.LUT R113, R116, R133, RZ, 0x3c, !PT ;  /* 0x0000008574717212 */ /* 0x000fe400078e3cff */
[C---:B------:R-:W-:Y:S02]  /*225f0*/  LOP3.LUT R129, R114.reuse, R137, RZ, 0x3c, !PT ;  /* 0x0000008972817212 */ /* 0x040fe400078e3cff */
[----:B------:R-:W-:Y:S02]  /*22600*/  SHF.L.U64.HI R125, R114, 0x1, R146 ;  /* 0x00000001727d7819 */ /* 0x000fe40000010292 */
[----:B------:R-:W-:-:S02]  /*22610*/  IADD3 R114, P0, PT, R113, R114, RZ ;  /* 0x0000007271727210 */ /* 0x000fc40007f1e0ff */
[----:B------:R-:W-:Y:S02]  /*22620*/  LOP3.LUT R115, R128, R140, RZ, 0x3c, !PT ;  /* 0x0000008c80737212 */ /* 0x000fe400078e3cff */
[----:B------:R-:W-:Y:S02]  /*22630*/  LOP3.LUT R130, R130, 0xfffffffe, RZ, 0xc0, !PT ;  /* 0xfffffffe82827812 */ /* 0x000fe400078ec0ff */
[----:B------:R-:W-:Y:S01]  /*22640*/  LOP3.LUT R125, R125, 0x1, RZ, 0xc0, !PT ;  /* 0x000000017d7d7812 */ /* 0x000fe200078ec0ff */
[----:B------:R-:W-:Y:S01]  /*22650*/  IMAD.X R115, R115, 0x1, R146, P0 ;  /* 0x0000000173737824 */ /* 0x000fe200000e0692 */
[----:B------:R-:W-:Y:S01]  /*22660*/  SHF.L.U64.HI R134, R132, 0x1, R136 ;  /* 0x0000000184867819 */ /* 0x000fe20000010288 */
[----:B------:R-:W-:-:S03]  /*22670*/  IMAD.WIDE.U32 R114, R130, R113, R114 ;  /* 0x0000007182727225 */ /* 0x000fc600078e0072 */
[----:B------:R-:W-:Y:S01]  /*22680*/  LOP3.LUT R134, R134, 0x1, RZ, 0xc0, !PT ;  /* 0x0000000186867812 */ /* 0x000fe200078ec0ff */
[----:B------:R-:W-:-:S04]  /*22690*/  IMAD R113, R125, R113, RZ ;  /* 0x000000717d717224 */ /* 0x000fc800078e02ff */
[----:B------:R-:W-:Y:S02]  /*226a0*/  IMAD.IADD R113, R115, 0x1, R113 ;  /* 0x0000000173717824 */ /* 0x000fe400078e0271 */
[----:B------:R-:W-:Y:S01]  /*226b0*/  IMAD R127, R77, R134, R127 ;  /* 0x000000864d7f7224 */ /* 0x000fe200078e027f */
[----:B------:R-:W-:Y:S02]  /*226c0*/  LOP3.LUT R135, R114, R135, RZ, 0x3c, !PT ;  /* 0x0000008772877212 */ /* 0x000fe400078e3cff */
[----:B------:R-:W-:Y:S02]  /*226d0*/  LOP3.LUT R131, R113, R131, RZ, 0x3c, !PT ;  /* 0x0000008371837212 */ /* 0x000fe400078e3cff */
[----:B------:R-:W-:Y:S02]  /*226e0*/  LOP3.LUT R137, R127, R132, R27, 0x96, !PT ;  /* 0x000000847f897212 */ /* 0x000fe400078e961b */
[----:B------:R-:W-:Y:S01]  /*226f0*/  SHF.L.W.U32.HI R27, R135, 0x8, R131 ;  /* 0x00000008871b7819 */ /* 0x000fe20000010e83 */
[----:B------:R-:W-:Y:S01]  /*22700*/  IMAD.SHL.U32 R134, R124, 0x2, RZ ;  /* 0x000000027c867824 */ /* 0x000fe200078e00ff */
[----:B------:R-:W-:Y:S01]  /*22710*/  LOP3.LUT R146, R146, R139, RZ, 0x3c, !PT ;  /* 0x0000008b92927212 */ /* 0x000fe200078e3cff */
[----:B------:R-:W-:Y:S01]  /*22720*/  IMAD.SHL.U32 R115, R128, 0x2, RZ ;  /* 0x0000000280737824 */ /* 0x000fe200078e00ff */
[----:B------:R-:W-:-:S02]  /*22730*/  SHF.L.U64.HI R139, R124, 0x1, R123 ;  /* 0x000000017c8b7819 */ /* 0x000fc4000001027b */
[----:B------:R-:W-:Y:S02]  /*22740*/  IADD3 R132, P0, PT, R140, R124, RZ ;  /* 0x0000007c8c847210 */ /* 0x000fe40007f1e0ff */
        /* <DEDUP_REMOVED lines=9> */
[----:B------:R-:W-:Y:S01]  /*227e0*/  LOP3.LUT R115, R124, R116, R133, 0x96, !PT ;  /* 0x000000747c737212 */ /* 0x000fe200078e9685 */
[----:B------:R0:W-:Y:S01]  /*227f0*/  STL [R1+0x45c], R130 ;  /* 0x00045c8201007387 */ /* 0x0001e20000100800 */
[----:B------:R-:W-:-:S05]  /*22800*/  IMAD.SHL.U32 R116, R215, 0x2, RZ ;  /* 0x00000002d7747824 */ /* 0x000fca00078e00ff */
[----:B------:R-:W-:Y:S02]  /*22810*/  LOP3.LUT R124, R116, 0xfffffffe, RZ, 0xc0, !PT ;  /* 0xfffffffe747c7812 */ /* 0x000fe400078ec0ff */
[C---:B0-----:R-:W-:Y:S02]  /*22820*/  IADD3 R130, P1, PT, R215.reuse, R22, RZ ;  /* 0x00000016d7827210 */ /* 0x041fe40007f3e0ff */
[----:B--2---:R-:W-:-:S03]  /*22830*/  SHF.L.U64.HI R215, R215, 0x1, R243 ;  /* 0x00000001d7d77819 */ /* 0x004fc600000102f3 */
[----:B------:R-:W-:Y:S01]  /*22840*/  IMAD.X R131, R243, 0x1, R155, P1 ;  /* 0x00000001f3837824 */ /* 0x000fe200008e069b */
[----:B------:R-:W-:Y:S01]  /*22850*/  LOP3.LUT R116, R215, 0x1, RZ, 0xc0, !PT ;  /* 0x00000001d7747812 */ /* 0x000fe200078ec0ff */
[----:B------:R-:W2:Y:S01]  /*22860*/  LDL.LU R243, [R1+0x698] ;  /* 0x0006980001f37983 */ /* 0x000ea20000300800 */
[----:B------:R-:W-:-:S04]  /*22870*/  IMAD.WIDE.U32 R130, R22, R124, R130 ;  /* 0x0000007c16827225 */ /* 0x000fc800078e0082 */
[----:B------:R-:W-:-:S04]  /*22880*/  IMAD R116, R116, R22, RZ ;  /* 0x0000001674747224 */ /* 0x000fc800078e02ff */
[----:B------:R-:W-:Y:S01]  /*22890*/  IMAD.IADD R145, R131, 0x1, R116 ;  /* 0x0000000183917824 */ /* 0x000fe200078e0274 */
[----:B------:R-:W-:Y:S01]  /*228a0*/  LOP3.LUT R125, R130, R15, RZ, 0x3c, !PT ;  /* 0x0000000f827d7212 */ /* 0x000fe200078e3cff */
[----:B------:R-:W-:-:S03]  /*228b0*/  IMAD.SHL.U32 R131, R117, 0x2, RZ ;  /* 0x0000000275837824 */ /* 0x000fc600078e00ff */
[----:B----4-:R-:W-:-:S04]  /*228c0*/  LOP3.LUT R116, R145, R217, RZ, 0x3c, !PT ;  /* 0x000000d991747212 */ /* 0x010fc800078e3cff */
[C---:B------:R-:W-:Y:S02]  /*228d0*/  IADD3 R124, P1, PT, R117.reuse, R116, RZ ;  /* 0x00000074757c7210 */ /* 0x040fe40007f3e0ff */
[----:B------:R-:W-:-:S03]  /*228e0*/  SHF.L.U64.HI R117, R117, 0x1, R221 ;  /* 0x0000000175757819 */ /* 0x000fc600000102dd */
[----:B------:R-:W-:Y:S02]  /*228f0*/  IMAD.X R125, R221, 0x1, R125, P1 ;  /* 0x00000001dd7d7824 */ /* 0x000fe400008e067d */
[----:B------:R-:W5:Y:S01]  /*22900*/  LDL.LU R221, [R1+0xdf8] ;  /* 0x000df80001dd7983 */ /* 0x000f620000300800 */
[----:B------:R-:W-:Y:S02]  /*22910*/  LOP3.LUT R131, R131, 0xfffffffe, RZ, 0xc0, !PT ;  /* 0xfffffffe83837812 */ /* 0x000fe400078ec0ff */
[----:B------:R-:W-:-:S03]  /*22920*/  LOP3.LUT R117, R117, 0x1, RZ, 0xc0, !PT ;  /* 0x0000000175757812 */ /* 0x000fc600078ec0ff */
[----:B------:R-:W-:-:S04]  /*22930*/  IMAD.WIDE.U32 R124, R131, R116, R124 ;  /* 0x00000074837c7225 */ /* 0x000fc800078e007c */
[----:B------:R-:W-:-:S04]  /*22940*/  IMAD R117, R117, R116, RZ ;  /* 0x0000007475757224 */ /* 0x000fc800078e02ff */
[----:B------:R-:W-:Y:S01]  /*22950*/  IMAD.IADD R125, R125, 0x1, R117 ;  /* 0x000000017d7d7824 */ /* 0x000fe200078e0275 */
[----:B------:R-:W-:-:S04]  /*22960*/  LOP3.LUT R22, R124, R22, RZ, 0x3c, !PT ;  /* 0x000000167c167212 */ /* 0x000fc800078e3cff */
[----:B------:R-:W-:Y:S02]  /*22970*/  LOP3.LUT R144, R125, R155, RZ, 0x3c, !PT ;  /* 0x0000009b7d907212 */ /* 0x000fe400078e3cff */
[----:B------:R-:W4:Y:S02]  /*22980*/  LDL.LU R155, [R1+0x960] ;  /* 0x00096000019b7983 */ /* 0x000f240000300800 */
        /* <DEDUP_REMOVED lines=11> */
[C---:B-----5:R-:W-:Y:S01]  /*22a40*/  IADD3 R130, P1, PT, R221.reuse, R183, RZ ;  /* 0x000000b7dd827210 */ /* 0x060fe20007f3e0ff */
[C---:B------:R-:W-:Y:S01]  /*22a50*/  IMAD.SHL.U32 R15, R221.reuse, 0x2, RZ ;  /* 0x00000002dd0f7824 */ /* 0x040fe200078e00ff */
[----:B--2---:R-:W-:-:S03]  /*22a60*/  SHF.L.U64.HI R221, R221, 0x1, R243 ;  /* 0x00000001dddd7819 */ /* 0x004fc600000102f3 */
[----:B---3--:R-:W-:Y:S02]  /*22a70*/  IMAD.X R131, R243, 0x1, R157, P1 ;  /* 0x00000001f3837824 */ /* 0x008fe400008e069d */
[----:B------:R-:W2:Y:S01]  /*22a80*/  LDL.LU R243, [R1+0x418] ;  /* 0x0004180001f37983 */ /* 0x000ea20000300800 */
[----:B------:R-:W-:Y:S01]  /*22a90*/  LOP3.LUT R15, R15, 0xfffffffe, RZ, 0xc0, !PT ;  /* 0xfffffffe0f0f7812 */ /* 0x000fe200078ec0ff */
[----:B------:R-:W-:Y:S01]  /*22aa0*/  IMAD.X R133, R133, 0x1, R123, P0 ;  /* 0x0000000185857824 */ /* 0x000fe200000e067b */
[----:B------:R-:W-:Y:S02]  /*22ab0*/  LOP3.LUT R134, R134, 0xfffffffe, RZ, 0xc0, !PT ;  /* 0xfffffffe86867812 */ /* 0x000fe400078ec0ff */
[----:B------:R-:W-:Y:S01]  /*22ac0*/  SHF.L.W.U32.HI R117, R146, 0x1, R129 ;  /* 0x0000000192757819 */ /* 0x000fe20000010e81 */
[----:B------:R-:W-:Y:S01]  /*22ad0*/  IMAD.WIDE.U32 R130, R183, R15, R130 ;  /* 0x0000000fb7827225 */ /* 0x000fe200078e0082 */
[----:B------:R-:W-:-:S03]  /*22ae0*/  SHF.L.W.U32.HI R146, R129, 0x1, R146 ;  /* 0x0000000181927819 */ /* 0x000fc60000010e92 */
[----:B------:R-:W-:Y:S01]  /*22af0*/  IMAD.WIDE.U32 R134, R140, R134, R132 ;  /* 0x000000868c867225 */ /* 0x000fe200078e0084 */
[----:B------:R-:W-:-:S03]  /*22b00*/  IADD3 R132, P0, PT, R117, R92, RZ ;  /* 0x0000005c75847210 */ /* 0x000fc60007f1e0ff */
[C---:B------:R-:W-:Y:S01]  /*22b10*/  IMAD.SHL.U32 R15, R92.reuse, 0x2, RZ ;  /* 0x000000025c0f7824 */ /* 0x040fe200078e00ff */
[--C-:B------:R-:W-:Y:S01]  /*22b20*/  SHF.L.U64.HI R92, R92, 0x1, R93.reuse ;  /* 0x000000015c5c7819 */ /* 0x100fe2000001025d */
[----:B------:R-:W-:-:S03]  /*22b30*/  IMAD.X R133, R146, 0x1, R93, P0 ;  /* 0x0000000192857824 */ /* 0x000fc600000e065d */
[----:B------:R-:W-:Y:S02]  /*22b40*/  LOP3.LUT R15, R15, 0xfffffffe, RZ, 0xc0, !PT ;  /* 0xfffffffe0f0f7812 */ /* 0x000fe400078ec0ff */
[----:B------:R-:W-:Y:S02]  /*22b50*/  LOP3.LUT R92, R92, 0x1, RZ, 0xc0, !PT ;  /* 0x000000015c5c7812 */ /* 0x000fe400078ec0ff */
[----:B------:R-:W-:Y:S01]  /*22b60*/  LOP3.LUT R139, R139, 0x1, RZ, 0xc0, !PT ;  /* 0x000000018b8b7812 */ /* 0x000fe200078ec0ff */
[----:B------:R-:W-:Y:S01]  /*22b70*/  IMAD.WIDE.U32 R132, R117, R15, R132 ;  /* 0x0000000f75847225 */ /* 0x000fe200078e0084 */
[----:B------:R-:W-:-:S03]  /*22b80*/  LOP3.LUT R22, R206, R128, R140, 0x96, !PT ;  /* 0x00000080ce167212 */ /* 0x000fc600078e968c */
[----:B------:R-:W-:Y:S02]  /*22b90*/  IMAD R92, R92, R117, RZ ;  /* 0x000000755c5c7224 */ /* 0x000fe400078e02ff */
[----:B------:R-:W-:Y:S02]  /*22ba0*/  IMAD R140, R140, R139, R135 ;  /* 0x0000008b8c8c7224 */ /* 0x000fe400078e0287 */
[----:B------:R-:W-:Y:S01]  /*22bb0*/  IMAD.IADD R139, R133, 0x1, R92 ;  /* 0x00000001858b7824 */ /* 0x000fe200078e025c */
[C---:B------:R-:W-:Y:S02]  /*22bc0*/  LOP3.LUT R15, R134.reuse, R119, RZ, 0x3c, !PT ;  /* 0x00000077860f7212 */ /* 0x040fe400078e3cff */
[----:B------:R-:W-:Y:S02]  /*22bd0*/  LOP3.LUT R221, R221, 0x1, RZ, 0xc0, !PT ;  /* 0x00000001dddd7812 */ /* 0x000fe400078ec0ff */
[----:B------:R-:W-:Y:S01]  /*22be0*/  LOP3.LUT R119, R139, R7, RZ, 0x3c, !PT ;  /* 0x000000078b777212 */ /* 0x000fe200078e3cff */
[----:B------:R-:W-:Y:S01]  /*22bf0*/  IMAD.SHL.U32 R128, R134, 0x2, RZ ;  /* 0x0000000286807824 */ /* 0x000fe200078e00ff */
[----:B------:R-:W-:Y:S01]  /*22c00*/  LOP3.LUT R93, R132, R149, RZ, 0x3c, !PT ;  /* 0x00000095845d7212 */ /* 0x000fe200078e3cff */
[----:B------:R-:W-:Y:S01]  /*22c10*/  IMAD R148, R221, R183, RZ ;  /* 0x000000b7dd947224 */ /* 0x000fe200078e02ff */
[----:B------:R-:W-:Y:S01]  /*22c20*/  IADD3 R92, P0, PT, R119, R134, RZ ;  /* 0x00000086775c7210 */ /* 0x000fe20007f1e0ff */
[----:B------:R-:W-:Y:S01]  /*22c30*/  IMAD.SHL.U32 R129, R138, 0x2, RZ ;  /* 0x000000028a817824 */ /* 0x000fe200078e00ff */
[----:B------:R-:W-:Y:S01]  /*22c40*/  LOP3.LUT R128, R128, 0xfffffffe, RZ, 0xc0, !PT ;  /* 0xfffffffe80807812 */ /* 0x000fe200078ec0ff */
[----:B------:R-:W-:Y:S01]  /*22c50*/  IMAD.IADD R148, R131, 0x1, R148 ;  /* 0x0000000183947824 */ /* 0x000fe200078e0294 */
[--C-:B------:R-:W-:Y:S01]  /*22c60*/  SHF.L.U64.HI R123, R134, 0x1, R140.reuse ;  /* 0x00000001867b7819 */ /* 0x100fe2000001028c */
[----:B------:R-:W-:Y:S01]  /*22c70*/  IMAD.X R93, R93, 0x1, R140, P0 ;  /* 0x000000015d5d7824 */ /* 0x000fe200000e068c */
[----:B------:R-:W-:Y:S01]  /*22c80*/  SHF.L.U64.HI R209, R132, 0x1, R139 ;  /* 0x0000000184d17819 */ /* 0x000fe2000001028b */
[----:B------:R-:W-:Y:S01]  /*22c90*/  IMAD.SHL.U32 R152, R124, 0x2, RZ ;  /* 0x000000027c987824 */ /* 0x000fe200078e00ff */
[----:B------:R-:W-:Y:S01]  /*22ca0*/  LOP3.LUT R145, R116, R145, R217, 0x96, !PT ;  /* 0x0000009174917212 */ /* 0x000fe200078e96d9 */
[----:B------:R-:W-:Y:S01]  /*22cb0*/  IMAD.WIDE.U32 R92, R128, R119, R92 ;  /* 0x00000077805c7225 */ /* 0x000fe200078e005c */
[----:B------:R-:W-:Y:S01]  /*22cc0*/  LOP3.LUT R131, R130, R141, RZ, 0x3c, !PT ;  /* 0x0000008d82837212 */ /* 0x000fe200078e3cff */
[----:B------:R-:W3:Y:S01]  /*22cd0*/  LDL.LU R221, [R1+0x6cc] ;  /* 0x0006cc0001dd7983 */ /* 0x000ee20000300800 */
[----:B------:R-:W-:-:S02]  /*22ce0*/  LOP3.LUT R129, R129, 0xfffffffe, RZ, 0xc0, !PT ;  /* 0xfffffffe81817812 */ /* 0x000fc400078ec0ff */
[----:B------:R-:W-:-:S05]  /*22cf0*/  LOP3.LUT R123, R123, 0x1, RZ, 0xc0, !PT ;  /* 0x000000017b7b7812 */ /* 0x000fca00078ec0ff */
[----:B------:R-:W-:-:S04]  /*22d00*/  IMAD R123, R123, R119, RZ ;  /* 0x000000777b7b7224 */ /* 0x000fc800078e02ff */
[----:B------:R-:W-:Y:S01]  /*22d10*/  IMAD.IADD R123, R93, 0x1, R123 ;  /* 0x000000015d7b7824 */ /* 0x000fe200078e027b */
[----:B------:R-:W-:-:S04]  /*22d20*/  LOP3.LUT R93, R92, R117, RZ, 0x3c, !PT ;  /* 0x000000755c5d7212 */ /* 0x000fc800078e3cff */
[----:B------:R-:W-:Y:S01]  /*22d30*/  LOP3.LUT R146, R123, R146, RZ, 0x3c, !PT ;  /* 0x000000927b927212 */ /* 0x000fe200078e3cff */
[----:B------:R-:W-:Y:S01]  /*22d40*/  IMAD.SHL.U32 R117, R132, 0x2, RZ ;  /* 0x0000000284757824 */ /* 0x000fe200078e00ff */
[----:B------:R-:W-:-:S04]  /*22d50*/  LOP3.LUT R209, R209, 0x1, RZ, 0xc0, !PT ;  /* 0x00000001d1d17812 */ /* 0x000fc800078ec0ff */
[----:B------:R-:W-:Y:S02]  /*22d60*/  LOP3.LUT R117, R117, 0xfffffffe, RZ, 0xc0, !PT ;  /* 0xfffffffe75757812 */ /* 0x000fe400078ec0ff */
[C---:B------:R-:W-:Y:S01]  /*22d70*/  LOP3.LUT R159, R126.reuse, R136, R159, 0x96, !PT ;  /* 0x000000887e9f7212 */ /* 0x040fe200078e969f */
[----:B------:R-:W-:-:S03]  /*22d80*/  IMAD.SHL.U32 R136, R126, 0x2, RZ ;  /* 0x000000027e887824 */ /* 0x000fc600078e00ff */
[----:B------:R-:W-:Y:S02]  /*22d90*/  SHF.L.W.U32.HI R160, R137, 0x10, R159 ;  /* 0x0000001089a07819 */ /* 0x000fe40000010e9f */
[----:B------:R-:W-:Y:S02]  /*22da0*/  SHF.L.W.U32.HI R159, R159, 0x10, R137 ;  /* 0x000000109f9f7819 */ /* 0x000fe40000010e89 */
[----:B------:R-:W-:Y:S02]  /*22db0*/  SHF.L.W.U32.HI R169, R18, 0x10, R19 ;  /* 0x0000001012a97819 */ /* 0x000fe40000010e13 */
[----:B------:R-:W-:Y:S02]  /*22dc0*/  SHF.L.W.U32.HI R168, R181, 0x10, R25 ;  /* 0x00000010b5a87819 */ /* 0x000fe40000010e19 */
[----:B------:R-:W-:Y:S02]  /*22dd0*/  SHF.L.U64.HI R212, R54, 0x1, R193 ;  /* 0x0000000136d47819 */ /* 0x000fe400000102c1 */
[----:B------:R-:W-:-:S02]  /*22de0*/  SHF.L.W.U32.HI R192, R219, 0x10, R69 ;  /* 0x00000010dbc07819 */ /* 0x000fc40000010e45 */
[----:B------:R-:W-:Y:S02]  /*22df0*/  SHF.L.W.U32.HI R69, R69, 0x10, R219 ;  /* 0x0000001045457819 */ /* 0x000fe40000010edb */
[----:B------:R-:W-:Y:S01]  /*22e00*/  SHF.L.U64.HI R217, R96, 0x1, R201 ;  /* 0x0000000160d97819 */ /* 0x000fe200000102c9 */
[----:B------:R-:W5:Y:S01]  /*22e10*/  LDL.LU R219, [R1+0xdec] ;  /* 0x000dec0001db7983 */ /* 0x000f620000300800 */
[----:B--2---:R-:W-:-:S04]  /*22e20*/  LOP3.LUT R128, R148, R243, RZ, 0x3c, !PT ;  /* 0x000000f394807212 */ /* 0x004fc800078e3cff */
[C---:B------:R-:W-:Y:S02]  /*22e30*/  IADD3 R134, P0, PT, R138.reuse, R128, RZ ;  /* 0x000000808a867210 */ /* 0x040fe40007f1e0ff */
[----:B------:R-:W-:-:S03]  /*22e40*/  SHF.L.U64.HI R138, R138, 0x1, R252 ;  /* 0x000000018a8a7819 */ /* 0x000fc600000102fc */
[----:B------:R-:W-:Y:S01]  /*22e50*/  IMAD.X R135, R252, 0x1, R131, P0 ;  /* 0x00000001fc877824 */ /* 0x000fe200000e0683 */
[----:B------:R-:W-:Y:S01]  /*22e60*/  LOP3.LUT R138, R138, 0x1, RZ, 0xc0, !PT ;  /* 0x000000018a8a7812 */ /* 0x000fe200078ec0ff */
        /* <DEDUP_REMOVED lines=12> */
[----:B------:R-:W-:-:S03]  /*22f30*/  SHF.L.U64.HI R131, R130, 0x1, R148 ;  /* 0x0000000182837819 */ /* 0x000fc60000010294 */
[----:B------:R-:W-:Y:S01]  /*22f40*/  IMAD.MOV.U32 R157, RZ, RZ, RZ ;  /* 0x000000ffff9d7224 */ /* 0x000fe200078e00ff */
[----:B------:R-:W-:-:S05]  /*22f50*/  LOP3.LUT R131, R131, 0x1, RZ, 0xc0, !PT ;  /* 0x0000000183837812 */ /* 0x000fca00078ec0ff */
[----:B------:R-:W-:Y:S01]  /*22f60*/  IMAD R119, R138, R131, R129 ;  /* 0x000000838a777224 */ /* 0x000fe200078e0281 */
[----:B----4-:R-:W-:-:S05]  /*22f70*/  LOP3.LUT R129, R158, R157, R155, 0x96, !PT ;  /* 0x0000009d9e817212 */ /* 0x010fca00078e969b */
[----:B------:R0:W-:Y:S01]  /*22f80*/  STL [R1+0x410], R129 ;  /* 0x0004108101007387 */ /* 0x0001e20000100800 */
[----:B------:R-:W-:Y:S02]  /*22f90*/  LOP3.LUT R141, R119, R130, R141, 0x96, !PT ;  /* 0x00000082778d7212 */ /* 0x000fe400078e968d */
[----:B0-----:R-:W-:Y:S02]  /*22fa0*/  SHF.L.W.U32.HI R129, R93, 0x8, R146 ;  /* 0x000000085d817819 */ /* 0x001fe40000010e92 */
[----:B------:R-:W-:Y:S02]  /*22fb0*/  SHF.L.W.U32.HI R93, R146, 0x8, R93 ;  /* 0x00000008925d7819 */ /* 0x000fe40000010e5d */
[----:B------:R-:W-:-:S05]  /*22fc0*/  IADD3 R130, P0, PT, R129, R132, RZ ;  /* 0x0000008481827210 */ /* 0x000fca0007f1e0ff */
[----:B------:R-:W-:Y:S01]  /*22fd0*/  IMAD.X R131, R93, 0x1, R139, P0 ;  /* 0x000000015d837824 */ /* 0x000fe200000e068b */
[----:B------:R-:W-:Y:S01]  /*22fe0*/  LOP3.LUT R146, R128, R148, R243, 0x96, !PT ;  /* 0x0000009480927212 */ /* 0x000fe200078e96f3 */
[----:B------:R-:W-:Y:S01]  /*22ff0*/  IMAD.WIDE.U32 R130, R129, R117, R130 ;  /* 0x0000007581827225 */ /* 0x000fe200078e0082 */
[----:B------:R-:W-:Y:S01]  /*23000*/  SHF.L.W.U32.HI R148, R145, 0x10, R147 ;  /* 0x0000001091947819 */ /* 0x000fe20000010e93 */
[----:B------:R-:W2:Y:S02]  /*23010*/  LDL R243, [R1+0x504] ;  /* 0x0005040001f37983 */ /* 0x000ea40000100800 */
[----:B------:R-:W-:Y:S01]  /*23020*/  IMAD R209, R129, R209, R131 ;  /* 0x000000d181d17224 */ /* 0x000fe200078e0283 */
[----:B------:R-:W-:Y:S02]  /*23030*/  SHF.L.W.U32.HI R131, R141, 0x10, R146 ;  /* 0x000000108d837819 */ /* 0x000fe40000010e92 */
[----:B------:R-:W-:Y:S01]  /*23040*/  SHF.L.W.U32.HI R146, R146, 0x10, R141 ;  /* 0x0000001092927819 */ /* 0x000fe20000010e8d */
[----:B------:R-:W-:Y:S01]  /*23050*/  IMAD.SHL.U32 R117, R134, 0x2, RZ ;  /* 0x0000000286757824 */ /* 0x000fe200078e00ff */
[----:B------:R-:W-:-:S02]  /*23060*/  LOP3.LUT R149, R209, R132, R149, 0x96, !PT ;  /* 0x00000084d1957212 */ /* 0x000fc400078e9695 */
[----:B------:R-:W-:Y:S02]  /*23070*/  SHF.L.U64.HI R141, R134, 0x1, R133 ;  /* 0x00000001868d7819 */ /* 0x000fe40000010285 */
[----:B------:R-:W-:Y:S02]  /*23080*/  IADD3 R132, P1, PT, R146, R134, RZ ;  /* 0x0000008692847210 */ /* 0x000fe40007f3e0ff */
[----:B------:R-:W-:Y:S02]  /*23090*/  SHF.L.W.U32.HI R147, R147, 0x10, R145 ;  /* 0x0000001093937819 */ /* 0x000fe40000010e91 */
[----:B------:R-:W-:Y:S02]  /*230a0*/  IADD3 R134, P0, PT, R148, R124, RZ ;  /* 0x0000007c94867210 */ /* 0x000fe40007f1e0ff */
[--C-:B------:R-:W-:Y:S02]  /*230b0*/  SHF.L.U64.HI R145, R124, 0x1, R125.reuse ;  /* 0x000000017c917819 */ /* 0x100fe4000001027d */
[----:B------:R-:W-:Y:S01]  /*230c0*/  LOP3.LUT R124, R152, 0xfffffffe, RZ, 0xc0, !PT ;  /* 0xfffffffe987c7812 */ /* 0x000fe200078ec0ff */
[----:B------:R-:W-:Y:S01]  /*230d0*/  IMAD.X R135, R147, 0x1, R125, P0 ;  /* 0x0000000193877824 */ /* 0x000fe200000e067d */
[----:B------:R-:W-:Y:S01]  /*230e0*/  LOP3.LUT R117, R117, 0xfffffffe, RZ, 0xc0, !PT ;  /* 0xfffffffe75757812 */ /* 0x000fe200078ec0ff */
[----:B------:R-:W-:Y:S01]  /*230f0*/  IMAD.X R133, R131, 0x1, R133, P1 ;  /* 0x0000000183857824 */ /* 0x000fe200008e0685 */
[----:B------:R-:W-:Y:S01]  /*23100*/  LOP3.LUT R145, R145, 0x1, RZ, 0xc0, !PT ;  /* 0x0000000191917812 */ /* 0x000fe200078ec0ff */
[----:B------:R-:W-:-:S04]  /*23110*/  IMAD.WIDE.U32 R124, R148, R124, R134 ;  /* 0x0000007c947c7225 */ /* 0x000fc800078e0086 */
[----:B------:R-:W-:Y:S01]  /*23120*/  IMAD.WIDE.U32 R132, R146, R117, R132 ;  /* 0x0000007592847225 */ /* 0x000fe200078e0084 */
[----:B------:R-:W-:-:S03]  /*23130*/  LOP3.LUT R117, R46, R121, R170, 0x96, !PT ;  /* 0x000000792e757212 */ /* 0x000fc600078e96aa */
[----:B------:R-:W-:Y:S01]  /*23140*/  IMAD R121, R148, R145, R125 ;  /* 0x0000009194797224 */ /* 0x000fe200078e027d */
[----:B------:R-:W-:Y:S02]  /*23150*/  LOP3.LUT R141, R141, 0x1, RZ, 0xc0, !PT ;  /* 0x000000018d8d7812 */ /* 0x000fe400078ec0ff */
[----:B------:R-:W-:Y:S02]  /*23160*/  LOP3.LUT R143, R124, R143, RZ, 0x3c, !PT ;  /* 0x0000008f7c8f7212 */ /* 0x000fe400078e3cff */
[----:B------:R-:W-:Y:S01]  /*23170*/  LOP3.LUT R144, R121, R144, RZ, 0x3c, !PT ;  /* 0x0000009079907212 */ /* 0x000fe200078e3cff */
[----:B------:R-:W-:-:S03]  /*23180*/  IMAD R133, R146, R141, R133 ;  /* 0x0000008d92857224 */ /* 0x000fc600078e0285 */
[----:B------:R-:W-:Y:S02]  /*23190*/  SHF.L.W.U32.HI R141, R143, 0x1, R144 ;  /* 0x000000018f8d7819 */ /* 0x000fe40000010e90 */
[----:B------:R-:W-:Y:S02]  /*231a0*/  SHF.L.W.U32.HI R143, R144, 0x1, R143 ;  /* 0x00000001908f7819 */ /* 0x000fe40000010e8f */
[----:B------:R-:W-:Y:S02]  /*231b0*/  LOP3.LUT R125, R132, R138, RZ, 0x3c, !PT ;  /* 0x0000008a847d7212 */ /* 0x000fe400078e3cff */
[----:B------:R-:W-:Y:S02]  /*231c0*/  LOP3.LUT R135, R133, R151, RZ, 0x3c, !PT ;  /* 0x0000009785877212 */ /* 0x000fe400078e3cff */
[----:B------:R-:W-:Y:S02]  /*231d0*/  IADD3 R134, P0, PT, R143, R126, RZ ;  /* 0x0000007e8f867210 */ /* 0x000fe40007f1e0ff */
[----:B------:R-:W-:-:S02]  /*231e0*/  SHF.L.U64.HI R126, R126, 0x1, R127 ;  /* 0x000000017e7e7819 */ /* 0x000fc4000001027f */
[----:B------:R-:W-:Y:S02]  /*231f0*/  SHF.L.W.U32.HI R151, R125, 0x1, R135 ;  /* 0x000000017d977819 */ /* 0x000fe40000010e87 */
[----:B------:R-:W-:Y:S01]  /*23200*/  SHF.L.W.U32.HI R125, R135, 0x1, R125 ;  /* 0x00000001877d7819 */ /* 0x000fe20000010e7d */
[----:B------:R-:W-:Y:S01]  /*23210*/  IMAD.X R135, R141, 0x1, R127, P0 ;  /* 0x000000018d877824 */ /* 0x000fe200000e067f */
[----:B------:R-:W-:Y:S02]  /*23220*/  LOP3.LUT R127, R136, 0xfffffffe, RZ, 0xc0, !PT ;  /* 0xfffffffe887f7812 */ /* 0x000fe400078ec0ff */
[----:B------:R-:W-:-:S03]  /*23230*/  LOP3.LUT R154, R126, 0x1, RZ, 0xc0, !PT ;  /* 0x000000017e9a7812 */ /* 0x000fc600078ec0ff */
[----:B------:R-:W-:-:S04]  /*23240*/  IMAD.WIDE.U32 R126, R143, R127, R134 ;  /* 0x0000007f8f7e7225 */ /* 0x000fc800078e0086 */
[----:B------:R-:W-:Y:S01]  /*23250*/  IMAD R154, R154, R143, RZ ;  /* 0x0000008f9a9a7224 */ /* 0x000fe200078e02ff */
[----:B------:R-:W-:-:S03]  /*23260*/  SHF.L.W.U32.HI R155, R73, 0x10, R117 ;  /* 0x00000010499b7819 */ /* 0x000fc60000010e75 */
[----:B------:R-:W-:Y:S01]  /*23270*/  IMAD.IADD R154, R127, 0x1, R154 ;  /* 0x000000017f9a7824 */ /* 0x000fe200078e029a */
[----:B------:R-:W-:Y:S01]  /*23280*/  SHF.L.W.U32.HI R127, R117, 0x10, R73 ;  /* 0x00000010757f7819 */ /* 0x000fe20000010e49 */
[----:B------:R-:W-:-:S03]  /*23290*/  IMAD.SHL.U32 R136, R116, 0x2, RZ ;  /* 0x0000000274887824 */ /* 0x000fc600078e00ff */
[----:B------:R-:W-:Y:S01]  /*232a0*/  LOP3.LUT R158, R154, R155, RZ, 0x3c, !PT ;  /* 0x0000009b9a9e7212 */ /* 0x000fe200078e3cff */
[----:B------:R-:W-:Y:S01]  /*232b0*/  IMAD.SHL.U32 R73, R132, 0x2, RZ ;  /* 0x0000000284497824 */ /* 0x000fe200078e00ff */
[----:B------:R-:W-:Y:S02]  /*232c0*/  SHF.L.U64.HI R138, R116, 0x1, R142 ;  /* 0x00000001748a7819 */ /* 0x000fe4000001028e */
[----:B------:R-:W-:Y:S02]  /*232d0*/  IADD3 R134, P1, PT, R125, R116, RZ ;  /* 0x000000747d867210 */ /* 0x000fe40007f3e0ff */
[----:B------:R-:W-:Y:S02]  /*232e0*/  IADD3 R116, P0, PT, R158, R132, RZ ;  /* 0x000000849e747210 */ /* 0x000fe40007f1e0ff */
[----:B------:R-:W-:Y:S02]  /*232f0*/  LOP3.LUT R117, R126, R127, RZ, 0x3c, !PT ;  /* 0x0000007f7e757212 */ /* 0x000fe400078e3cff */
[----:B------:R-:W-:-:S02]  /*23300*/  SHF.L.U64.HI R135, R132, 0x1, R133 ;  /* 0x0000000184877819 */ /* 0x000fc40000010285 */
        /* <DEDUP_REMOVED lines=8> */
[----:B------:R-:W-:Y:S01]  /*23390*/  IMAD.X R135, R151, 0x1, R142, P1 ;  /* 0x0000000197877824 */ /* 0x000fe200008e068e */
[----:B------:R-:W-:Y:S02]  /*233a0*/  LOP3.LUT R132, R136, 0xfffffffe, RZ, 0xc0, !PT ;  /* 0xfffffffe88847812 */ /* 0x000fe400078ec0ff */
[----:B------:R-:W-:Y:S01]  /*233b0*/  SHF.L.W.U32.HI R117, R143, 0x8, R141 ;  /* 0x000000088f757819 */ /* 0x000fe20000010e8d */
[C---:B------:R-:W-:Y:S01]  /*233c0*/  IMAD.SHL.U32 R144, R72.reuse, 0x2, RZ ;  /* 0x0000000248907824 */ /* 0x040fe200078e00ff */
[----:B------:R-:W-:Y:S01]  /*233d0*/  SHF.L.U64.HI R142, R72, 0x1, R103 ;  /* 0x00000001488e7819 */ /* 0x000fe20000010267 */
[----:B------:R-:W-:Y:S01]  /*233e0*/  IMAD.SHL.U32 R73, R126, 0x2, RZ ;  /* 0x000000027e497824 */ /* 0x000fe200078e00ff */
[----:B------:R-:W-:Y:S02]  /*233f0*/  IADD3 R136, P0, PT, R127, R72, RZ ;  /* 0x000000487f887210 */ /* 0x000fe40007f1e0ff */
[----:B------:R-:W-:-:S02]  /*23400*/  SHF.L.W.U32.HI R190, R141, 0x8, R143 ;  /* 0x000000088dbe7819 */ /* 0x000fc40000010e8f */
[----:B------:R-:W-:Y:S01]  /*23410*/  IADD3 R72, P1, PT, R117, R126, RZ ;  /* 0x0000007e75487210 */ /* 0x000fe20007f3e0ff */
[----:B------:R-:W-:Y:S01]  /*23420*/  IMAD.WIDE.U32 R132, R125, R132, R134 ;  /* 0x000000847d847225 */ /* 0x000fe200078e0086 */
[----:B------:R-:W-:Y:S02]  /*23430*/  LOP3.LUT R138, R138, 0x1, RZ, 0xc0, !PT ;  /* 0x000000018a8a7812 */ /* 0x000fe400078ec0ff */
[----:B------:R-:W-:Y:S01]  /*23440*/  LOP3.LUT R134, R73, 0xfffffffe, RZ, 0xc0, !PT ;  /* 0xfffffffe49867812 */ /* 0x000fe200078ec0ff */
[--C-:B------:R-:W-:Y:S01]  /*23450*/  IMAD.X R73, R190, 0x1, R154.reuse, P1 ;  /* 0x00000001be497824 */ /* 0x100fe200008e069a */
[----:B------:R-:W-:Y:S01]  /*23460*/  SHF.L.U64.HI R171, R126, 0x1, R154 ;  /* 0x000000017eab7819 */ /* 0x000fe2000001029a */
[----:B------:R-:W-:Y:S02]  /*23470*/  IMAD R138, R138, R125, RZ ;  /* 0x0000007d8a8a7224 */ /* 0x000fe400078e02ff */
[----:B------:R-:W-:Y:S01]  /*23480*/  IMAD.WIDE.U32 R72, R117, R134, R72 ;  /* 0x0000008675487225 */ /* 0x000fe200078e0048 */
[----:B------:R-:W-:-:S02]  /*23490*/  LOP3.LUT R171, R171, 0x1, RZ, 0xc0, !PT ;  /* 0x00000001abab7812 */ /* 0x000fc400078ec0ff */
[----:B------:R-:W-:Y:S01]  /*234a0*/  LOP3.LUT R134, R144, 0xfffffffe, RZ, 0xc0, !PT ;  /* 0xfffffffe90867812 */ /* 0x000fe200078ec0ff */
[----:B------:R-:W-:Y:S02]  /*234b0*/  IMAD.X R137, R155, 0x1, R103, P0 ;  /* 0x000000019b897824 */ /* 0x000fe400000e0667 */
[----:B------:R-:W-:Y:S02]  /*234c0*/  IMAD.IADD R133, R133, 0x1, R138 ;  /* 0x0000000185857824 */ /* 0x000fe400078e028a */
[----:B------:R-:W-:Y:S01]  /*234d0*/  IMAD R171, R117, R171, R73 ;  /* 0x000000ab75ab7224 */ /* 0x000fe200078e0249 */
[----:B------:R-:W-:Y:S01]  /*234e0*/  LOP3.LUT R73, R142, 0x1, RZ, 0xc0, !PT ;  /* 0x000000018e497812 */ /* 0x000fe200078ec0ff */
[----:B------:R-:W-:Y:S01]  /*234f0*/  IMAD.WIDE.U32 R134, R127, R134, R136 ;  /* 0x000000867f867225 */ /* 0x000fe200078e0088 */
[----:B------:R-:W-:Y:S02]  /*23500*/  LOP3.LUT R157, R133, R160, RZ, 0x3c, !PT ;  /* 0x000000a0859d7212 */ /* 0x000fe400078e3cff */
[----:B------:R-:W-:Y:S01]  /*23510*/  LOP3.LUT R161, R171, R126, R127, 0x96, !PT ;  /* 0x0000007eaba17212 */ /* 0x000fe200078e967f */
[----:B------:R-:W-:Y:S01]  /*23520*/  IMAD R73, R127, R73, R135 ;  /* 0x000000497f497224 */ /* 0x000fe200078e0287 */
[----:B------:R-:W-:Y:S01]  /*23530*/  LOP3.LUT R103, R132, R159, RZ, 0x3c, !PT ;  /* 0x0000009f84677212 */ /* 0x000fe200078e3cff */
[----:B------:R-:W-:Y:S01]  /*23540*/  IMAD.SHL.U32 R135, R134, 0x2, RZ ;  /* 0x0000000286877824 */ /* 0x000fe200078e00ff */
[----:B------:R-:W-:-:S04]  /*23550*/  IADD3 R126, P0, PT, R157, R134, RZ ;  /* 0x000000869d7e7210 */ /* 0x000fc80007f1e0ff */
[----:B------:R-:W-:Y:S01]  /*23560*/  LOP3.LUT R135, R135, 0xfffffffe, RZ, 0xc0, !PT ;  /* 0xfffffffe87877812 */ /* 0x000fe200078ec0ff */
[----:B------:R-:W-:-:S04]  /*23570*/  IMAD.X R127, R103, 0x1, R73, P0 ;  /* 0x00000001677f7824 */ /* 0x000fc800000e0649 */
[----:B------:R-:W-:Y:S01]  /*23580*/  IMAD.WIDE.U32 R126, R135, R157, R126 ;  /* 0x0000009d877e7225 */ /* 0x000fe200078e007e */
[----:B------:R-:W-:Y:S02]  /*23590*/  LOP3.LUT R135, R140, R87, RZ, 0x3c, !PT ;  /* 0x000000578c877212 */ /* 0x000fe400078e3cff */
[----:B------:R-:W-:Y:S01]  /*235a0*/  SHF.L.W.U32.HI R87, R153, 0x10, R213 ;  /* 0x0000001099577819 */ /* 0x000fe20000010ed5 */
[----:B------:R-:W-:Y:S01]  /*235b0*/  IMAD.SHL.U32 R138, R94, 0x2, RZ ;  /* 0x000000025e8a7824 */ /* 0x000fe200078e00ff */
[----:B------:R-:W-:Y:S02]  /*235c0*/  SHF.L.W.U32.HI R103, R19, 0x10, R18 ;  /* 0x0000001013677819 */ /* 0x000fe40000010e12 */
[----:B------:R-:W-:Y:S01]  /*235d0*/  SHF.L.W.U32.HI R170, R213, 0x10, R153 ;  /* 0x00000010d5aa7819 */ /* 0x000fe20000010e99 */
[----:B------:R-:W-:Y:S01]  /*235e0*/  IMAD.SHL.U32 R152, R96, 0x2, RZ ;  /* 0x0000000260987824 */ /* 0x000fe200078e00ff */
[----:B------:R-:W-:Y:S01]  /*235f0*/  IADD3 R136, P1, PT, R87, R94, RZ ;  /* 0x0000005e57887210 */ /* 0x000fe20007f3e0ff */
[----:B------:R-:W4:Y:S01]  /*23600*/  LDL.LU R18, [R1+0xdf4] ;  /* 0x000df40001127983 */ /* 0x000f220000300800 */
[----:B------:R-:W-:-:S02]  /*23610*/  SHF.L.W.U32.HI R19, R25, 0x10, R181 ;  /* 0x0000001019137819 */ /* 0x000fc40000010eb5 */
[--C-:B------:R-:W-:Y:S01]  /*23620*/  SHF.L.U64.HI R213, R94, 0x1, R195.reuse ;  /* 0x000000015ed57819 */ /* 0x100fe200000102c3 */
[----:B------:R-:W-:Y:S01]  /*23630*/  IMAD.X R137, R170, 0x1, R195, P1 ;  /* 0x00000001aa897824 */ /* 0x000fe200008e06c3 */
[----:B------:R-:W-:Y:S01]  /*23640*/  LOP3.LUT R94, R130, R139, R7, 0x96, !PT ;  /* 0x0000008b825e7212 */ /* 0x000fe200078e9607 */
[----:B------:R-:W-:Y:S01]  /*23650*/  IMAD.SHL.U32 R7, R54, 0x2, RZ ;  /* 0x0000000236077824 */ /* 0x000fe200078e00ff */
[----:B------:R-:W-:Y:S01]  /*23660*/  LOP3.LUT R138, R138, 0xfffffffe, RZ, 0xc0, !PT ;  /* 0xfffffffe8a8a7812 */ /* 0x000fe200078ec0ff */
[----:B------:R-:W5:Y:S01]  /*23670*/  LDL.LU R181, [R1+0xdf0] ;  /* 0x000df00001b57983 */ /* 0x000f620000300800 */
[----:B------:R-:W-:Y:S02]  /*23680*/  IADD3 R140, P2, PT, R19, R54, RZ ;  /* 0x00000036138c7210 */ /* 0x000fe40007f5e0ff */
[----:B------:R-:W-:Y:S02]  /*23690*/  SHF.L.W.U32.HI R54, R231, 0x10, R23 ;  /* 0x00000010e7367819 */ /* 0x000fe40000010e17 */
[----:B------:R-:W-:Y:S01]  /*236a0*/  SHF.L.W.U32.HI R23, R23, 0x10, R231 ;  /* 0x0000001017177819 */ /* 0x000fe20000010ee7 */
[----:B------:R-:W-:Y:S01]  /*236b0*/  IMAD.WIDE.U32 R136, R87, R138, R136 ;  /* 0x0000008a57887225 */ /* 0x000fe200078e0088 */
[----:B------:R-:W-:-:S02]  /*236c0*/  IADD3 R138, P1, PT, R69, R96, RZ ;  /* 0x00000060458a7210 */ /* 0x000fc40007f3e0ff */
[----:B------:R-:W-:Y:S01]  /*236d0*/  SHF.L.U64.HI R214, R20, 0x1, R188 ;  /* 0x0000000114d67819 */ /* 0x000fe200000102bc */
[----:B------:R-:W-:Y:S01]  /*236e0*/  IMAD.X R141, R168, 0x1, R193, P2 ;  /* 0x00000001a88d7824 */ /* 0x000fe200010e06c1 */
[----:B------:R-:W-:Y:S01]  /*236f0*/  IADD3 R144, P2, PT, R23, R20, RZ ;  /* 0x0000001417907210 */ /* 0x000fe20007f5e0ff */
[----:B------:R-:W-:Y:S01]  /*23700*/  IMAD.SHL.U32 R139, R20, 0x2, RZ ;  /* 0x00000002148b7824 */ /* 0x000fe200078e00ff */
[----:B------:R-:W-:Y:S02]  /*23710*/  SHF.L.W.U32.HI R96, R230, 0x10, R150 ;  /* 0x00000010e6607819 */ /* 0x000fe40000010e96 */
[----:B------:R-:W-:Y:S02]  /*23720*/  SHF.L.W.U32.HI R20, R150, 0x10, R230 ;  /* 0x0000001096147819 */ /* 0x000fe40000010ee6 */
[----:B------:R-:W5:Y:S01]  /*23730*/  LDL.64 R230, [R1+0x4c0] ;  /* 0x0004c00001e67983 */ /* 0x000f620000100a00 */
[C---:B------:R-:W-:Y:S01]  /*23740*/  IMAD.SHL.U32 R142, R24.reuse, 0x2, RZ ;  /* 0x00000002188e7824 */ /* 0x040fe200078e00ff */
[----:B------:R-:W-:-:S02]  /*23750*/  SHF.L.U64.HI R215, R24, 0x1, R210 ;  /* 0x0000000118d77819 */ /* 0x000fc400000102d2 */
[----:B------:R-:W-:Y:S02]  /*23760*/  IADD3 R24, P0, PT, R103, R24, RZ ;  /* 0x0000001867187210 */ /* 0x000fe40007f1e0ff */
[----:B------:R-:W-:Y:S02]  /*23770*/  LOP3.LUT R7, R7, 0xfffffffe, RZ, 0xc0, !PT ;  /* 0xfffffffe07077812 */ /* 0x000fe400078ec0ff */
[----:B------:R-:W-:Y:S01]  /*23780*/  LOP3.LUT R142, R142, 0xfffffffe, RZ, 0xc0, !PT ;  /* 0xfffffffe8e8e7812 */ /* 0x000fe200078ec0ff */
[----:B------:R-:W-:Y:S01]  /*23790*/  IMAD.X R25, R169, 0x1, R210, P0 ;  /* 0x00000001a9197824 */ /* 0x000fe200000e06d2 */
[----:B------:R-:W-:Y:S01]  /*237a0*/  SHF.L.U64.HI R195, R48, 0x1, R176 ;  /* 0x0000000130c37819 */ /* 0x000fe200000102b0 */
[----:B------:R-:W-:Y:S01]  /*237b0*/  IMAD.WIDE.U32 R140, R19, R7, R140 ;  /* 0x00000007138c7225 */ /* 0x000fe200078e008c */
[----:B------:R-:W-:-:S03]  /*237c0*/  LOP3.LUT R139, R139, 0xfffffffe, RZ, 0xc0, !PT ;  /* 0xfffffffe8b8b7812 */ /* 0x000fc600078ec0ff */
[----:B------:R-:W-:Y:S01]  /*237d0*/  IMAD.WIDE.U32 R24, R103, R142, R24 ;  /* 0x0000008e67187225 */ /* 0x000fe200078e0018 */
[----:B------:R-:W-:-:S03]  /*237e0*/  IADD3 R142, P0, PT, R20, R48, RZ ;  /* 0x00000030148e7210 */ /* 0x000fc60007f1e0ff */
[----:B------:R-:W-:Y:S01]  /*237f0*/  IMAD.SHL.U32 R7, R48, 0x2, RZ ;  /* 0x0000000230077824 */ /* 0x000fe200078e00ff */
[----:B------:R-:W-:Y:S01]  /*23800*/  SHF.L.U64.HI R48, R134, 0x1, R73 ;  /* 0x0000000186307819 */ /* 0x000fe20000010249 */
[----:B------:R-:W-:Y:S01]  /*23810*/  IMAD.X R145, R54, 0x1, R188, P2 ;  /* 0x0000000136917824 */ /* 0x000fe200010e06bc */
[----:B------:R-:W-:Y:S02]  /*23820*/  SHF.L.W.U32.HI R179, R162, 0x10, R81 ;  /* 0x00000010a2b37819 */ /* 0x000fe40000010e51 */
[----:B------:R-:W-:Y:S01]  /*23830*/  LOP3.LUT R48, R48, 0x1, RZ, 0xc0, !PT ;  /* 0x0000000130307812 */ /* 0x000fe200078ec0ff */
[----:B------:R-:W-:Y:S01]  /*23840*/  IMAD.WIDE.U32 R144, R23, R139, R144 ;  /* 0x0000008b17907225 */ /* 0x000fe200078e0090 */
[----:B------:R-:W-:Y:S02]  /*23850*/  LOP3.LUT R152, R152, 0xfffffffe, RZ, 0xc0, !PT ;  /* 0xfffffffe98987812 */ /* 0x000fe400078ec0ff */
[----:B------:R-:W-:Y:S01]  /*23860*/  SHF.L.W.U32.HI R81, R81, 0x10, R162 ;  /* 0x0000001051517819 */ /* 0x000fe20000010ea2 */
[----:B------:R-:W-:Y:S01]  /*23870*/  IMAD.X R139, R192, 0x1, R201, P1 ;  /* 0x00000001c08b7824 */ /* 0x000fe200008e06c9 */
[----:B------:R-:W-:Y:S01]  /*23880*/  SHF.L.W.U32.HI R162, R156, 0x10, R189 ;  /* 0x000000109ca27819 */ /* 0x000fe20000010ebd */
[----:B------:R-:W-:Y:S01]  /*23890*/  IMAD R157, R48, R157, RZ ;  /* 0x0000009d309d7224 */ /* 0x000fe200078e02ff */
[----:B------:R-:W-:Y:S01]  /*238a0*/  SHF.L.W.U32.HI R48, R83, 0x10, R244 ;  /* 0x0000001053307819 */ /* 0x000fe20000010ef4 */
[----:B------:R-:W-:Y:S01]  /*238b0*/  IMAD.WIDE.U32 R138, R69, R152, R138 ;  /* 0x00000098458a7225 */ /* 0x000fe200078e008a */
[----:B------:R-:W-:-:S02]  /*238c0*/  SHF.L.W.U32.HI R186, R244, 0x10, R83 ;  /* 0x00000010f4ba7819 */ /* 0x000fc40000010e53 */
[----:B------:R-:W-:Y:S01]  /*238d0*/  SHF.L.W.U32.HI R83, R189, 0x10, R156 ;  /* 0x00000010bd537819 */ /* 0x000fe20000010e9c */
[----:B------:R-:W-:Y:S01]  /*238e0*/  IMAD.SHL.U32 R156, R88, 0x2, RZ ;  /* 0x00000002589c7824 */ /* 0x000fe200078e00ff */
[----:B------:R-:W-:Y:S01]  /*238f0*/  IADD3 R152, P1, PT, R162, R88, RZ ;  /* 0x00000058a2987210 */ /* 0x000fe20007f3e0ff */
[----:B------:R-:W-:Y:S01]  /*23900*/  IMAD.X R143, R96, 0x1, R176, P0 ;  /* 0x00000001608f7824 */ /* 0x000fe200000e06b0 */
[----:B------:R-:W-:Y:S01]  /*23910*/  LOP3.LUT R7, R7, 0xfffffffe, RZ, 0xc0, !PT ;  /* 0xfffffffe07077812 */ /* 0x000fe200078ec0ff */
[----:B------:R-:W3:Y:S01]  /*23920*/  LDL.LU R244, [R1+0x788] ;  /* 0x0007880001f47983 */ /* 0x000ee20000300800 */
[--C-:B------:R-:W-:Y:S01]  /*23930*/  SHF.L.U64.HI R201, R88, 0x1, R39.reuse ;  /* 0x0000000158c97819 */ /* 0x100fe20000010227 */
[----:B------:R-:W-:Y:S01]  /*23940*/  IMAD.X R153, R83, 0x1, R39, P1 ;  /* 0x0000000153997824 */ /* 0x000fe200008e0627 */
[----:B------:R-:W-:Y:S01]  /*23950*/  LOP3.LUT R156, R156, 0xfffffffe, RZ, 0xc0, !PT ;  /* 0xfffffffe9c9c7812 */ /* 0x000fe200078ec0ff */
[----:B------:R-:W-:Y:S01]  /*23960*/  IMAD.WIDE.U32 R142, R20, R7, R142 ;  /* 0x00000007148e7225 */ /* 0x000fe200078e008e */
[----:B------:R-:W-:-:S02]  /*23970*/  SHF.L.W.U32.HI R39, R163, 0x10, R4 ;  /* 0x00000010a3277819 */ /* 0x000fc40000010e04 */
[----:B------:R-:W-:Y:S01]  /*23980*/  SHF.L.W.U32.HI R163, R4, 0x10, R163 ;  /* 0x0000001004a37819 */ /* 0x000fe20000010ea3 */
[C---:B------:R-:W-:Y:S01]  /*23990*/  IMAD.SHL.U32 R7, R66.reuse, 0x2, RZ ;  /* 0x0000000242077824 */ /* 0x040fe200078e00ff */
[----:B------:R-:W-:Y:S02]  /*239a0*/  SHF.L.U64.HI R210, R66, 0x1, R197 ;  /* 0x0000000142d27819 */ /* 0x000fe400000102c5 */
[----:B------:R-:W-:Y:S01]  /*239b0*/  IADD3 R150, P0, PT, R48, R66, RZ ;  /* 0x0000004230967210 */ /* 0x000fe20007f1e0ff */
[C---:B------:R-:W-:Y:S01]  /*239c0*/  IMAD.SHL.U32 R66, R84.reuse, 0x2, RZ ;  /* 0x0000000254427824 */ /* 0x040fe200078e00ff */
[----:B------:R-:W-:Y:S01]  /*239d0*/  SHF.L.U64.HI R207, R84, 0x1, R167 ;  /* 0x0000000154cf7819 */ /* 0x000fe200000102a7 */
[----:B------:R-:W-:Y:S01]  /*239e0*/  IMAD.WIDE.U32 R152, R162, R156, R152 ;  /* 0x0000009ca2987225 */ /* 0x000fe200078e0098 */
[----:B------:R-:W-:Y:S02]  /*239f0*/  IADD3 R84, P2, PT, R81, R84, RZ ;  /* 0x0000005451547210 */ /* 0x000fe40007f5e0ff */
[C---:B------:R-:W-:Y:S01]  /*23a00*/  SHF.L.U64.HI R198, R120.reuse, 0x1, R6 ;  /* 0x0000000178c67819 */ /* 0x040fe20000010206 */
[----:B------:R-:W-:Y:S01]  /*23a10*/  IMAD.SHL.U32 R4, R120, 0x2, RZ ;  /* 0x0000000278047824 */ /* 0x000fe200078e00ff */
[----:B------:R-:W-:Y:S01]  /*23a20*/  IADD3 R156, P1, PT, R163, R120, RZ ;  /* 0x00000078a39c7210 */ /* 0x000fe20007f3e0ff */
[----:B------:R-:W-:Y:S01]  /*23a30*/  IMAD.IADD R120, R127, 0x1, R157 ;  /* 0x000000017f787824 */ /* 0x000fe200078e029d */
[----:B------:R-:W-:-:S02]  /*23a40*/  SHF.L.W.U32.HI R183, R37, 0x10, R85 ;  /* 0x0000001025b77819 */ /* 0x000fc40000010e55 */
[----:B------:R-:W-:Y:S01]  /*23a50*/  SHF.L.W.U32.HI R37, R85, 0x10, R37 ;  /* 0x0000001055257819 */ /* 0x000fe20000010e25 */
[----:B------:R-:W-:Y:S01]  /*23a60*/  IMAD.X R85, R179, 0x1, R167, P2 ;  /* 0x00000001b3557824 */ /* 0x000fe200010e06a7 */
[----:B------:R-:W-:Y:S02]  /*23a70*/  LOP3.LUT R66, R66, 0xfffffffe, RZ, 0xc0, !PT ;  /* 0xfffffffe42427812 */ /* 0x000fe400078ec0ff */
[----:B------:R-:W-:Y:S02]  /*23a80*/  LOP3.LUT R125, R126, R125, RZ, 0x3c, !PT ;  /* 0x0000007d7e7d7212 */ /* 0x000fe400078e3cff */
[----:B------:R-:W-:Y:S01]  /*23a90*/  LOP3.LUT R151, R120, R151, RZ, 0x3c, !PT ;  /* 0x0000009778977212 */ /* 0x000fe200078e3cff */
[----:B------:R-:W-:Y:S01]  /*23aa0*/  IMAD.WIDE.U32 R84, R81, R66, R84 ;  /* 0x0000004251547225 */ /* 0x000fe200078e0054 */
[----:B------:R-:W-:Y:S02]  /*23ab0*/  SHF.L.W.U32.HI R177, R51, 0x10, R111 ;  /* 0x0000001033b17819 */ /* 0x000fe40000010e6f */
[----:B------:R-:W-:-:S02]  /*23ac0*/  SHF.L.W.U32.HI R127, R151, 0x8, R125 ;  /* 0x00000008977f7819 */ /* 0x000fc40000010e7d */
[----:B------:R-:W-:Y:S01]  /*23ad0*/  SHF.L.W.U32.HI R125, R125, 0x8, R151 ;  /* 0x000000087d7d7819 */ /* 0x000fe20000010e97 */
[----:B------:R-:W-:Y:S01]  /*23ae0*/  IMAD.X R151, R186, 0x1, R197, P0 ;  /* 0x00000001ba977824 */ /* 0x000fe200000e06c5 */
[----:B------:R-:W-:Y:S02]  /*23af0*/  SHF.L.W.U32.HI R51, R111, 0x10, R51 ;  /* 0x000000106f337819 */ /* 0x000fe40000010e33 */
[----:B------:R-:W-:Y:S02]  /*23b00*/  SHF.L.W.U32.HI R189, R164, 0x10, R109 ;  /* 0x00000010a4bd7819 */ /* 0x000fe40000010e6d */
[----:B------:R-:W-:Y:S02]  /*23b10*/  SHF.L.W.U32.HI R111, R109, 0x10, R164 ;  /* 0x000000106d6f7819 */ /* 0x000fe40000010ea4 */
[----:B------:R-:W-:Y:S02]  /*23b20*/  LOP3.LUT R88, R98, R0, R53, 0x96, !PT ;  /* 0x0000000062587212 */ /* 0x000fe400078e9635 */
[----:B------:R-:W-:-:S02]  /*23b30*/  SHF.L.W.U32.HI R193, R208, 0x10, R52 ;  /* 0x00000010d0c17819 */ /* 0x000fc40000010e34 */
[----:B------:R-:W-:Y:S02]  /*23b40*/  SHF.L.W.U32.HI R0, R52, 0x10, R208 ;  /* 0x0000001034007819 */ /* 0x000fe40000010ed0 */
[----:B------:R-:W2:Y:S01]  /*23b50*/  LDL.LU R208, [R1+0x624] ;  /* 0x0006240001d07983 */ /* 0x000ea20000300800 */
[----:B-----5:R-:W-:-:S03]  /*23b60*/  LOP3.LUT R66, R230, R181, R219, 0x96, !PT ;  /* 0x000000b5e6427212 */ /* 0x020fc600078e96db */
[----:B------:R-:W5:Y:S01]  /*23b70*/  LDL R231, [R1+0x514] ;  /* 0x0005140001e77983 */ /* 0x000f620000100800 */
[----:B----4-:R-:W-:-:S03]  /*23b80*/  SHF.L.W.U32.HI R197, R18, 0x10, R66 ;  /* 0x0000001012c57819 */ /* 0x010fc60000010e42 */
[----:B------:R-:W4:Y:S01]  /*23b90*/  LDL.LU R219, [R1+0x628] ;  /* 0x0006280001db7983 */ /* 0x000f220000300800 */
[----:B------:R-:W-:-:S03]  /*23ba0*/  SHF.L.W.U32.HI R164, R66, 0x10, R18 ;  /* 0x0000001042a47819 */ /* 0x000fc60000010e12 */
[----:B------:R-:W3:Y:S01]  /*23bb0*/  LDL.LU R18, [R1+0xde8] ;  /* 0x000de80001127983 */ /* 0x000ee20000300800 */
[----:B------:R-:W-:Y:S01]  /*23bc0*/  LOP3.LUT R7, R7, 0xfffffffe, RZ, 0xc0, !PT ;  /* 0xfffffffe07077812 */ /* 0x000fe200078ec0ff */
[----:B------:R-:W-:Y:S01]  /*23bd0*/  IMAD.X R157, R39, 0x1, R6, P1 ;  /* 0x00000001279d7824 */ /* 0x000fe200008e0606 */
[----:B------:R-:W-:Y:S02]  /*23be0*/  LOP3.LUT R4, R4, 0xfffffffe, RZ, 0xc0, !PT ;  /* 0xfffffffe04047812 */ /* 0x000fe400078ec0ff */
[----:B------:R-:W-:Y:S02]  /*23bf0*/  SHF.L.W.U32.HI R188, R174, 0x10, R71 ;  /* 0x00000010aebc7819 */ /* 0x000fe40000010e47 */
[----:B------:R-:W-:Y:S01]  /*23c00*/  SHF.L.W.U32.HI R71, R71, 0x10, R174 ;  /* 0x0000001047477819 */ /* 0x000fe20000010eae */
[----:B------:R-:W-:Y:S01]  /*23c10*/  IMAD.WIDE.U32 R150, R48, R7, R150 ;  /* 0x0000000730967225 */ /* 0x000fe200078e0096 */
[----:B------:R-:W-:-:S03]  /*23c20*/  SHF.L.U64.HI R52, R108, 0x1, R222 ;  /* 0x000000016c347819 */ /* 0x000fc600000102de */
[----:B------:R-:W-:Y:S01]  /*23c30*/  IMAD.WIDE.U32 R156, R163, R4, R156 ;  /* 0x00000004a39c7225 */ /* 0x000fe200078e009c */
[----:B------:R-:W-:-:S03]  /*23c40*/  IADD3 R4, P1, PT, R71, R2, RZ ;  /* 0x0000000247047210 */ /* 0x000fc60007f3e0ff */
[C---:B------:R-:W-:Y:S01]  /*23c50*/  IMAD.SHL.U32 R7, R2.reuse, 0x2, RZ ;  /* 0x0000000202077824 */ /* 0x040fe200078e00ff */
[----:B------:R-:W-:Y:S01]  /*23c60*/  SHF.L.U64.HI R202, R2, 0x1, R57 ;  /* 0x0000000102ca7819 */ /* 0x000fe20000010239 */
[C---:B------:R-:W-:Y:S01]  /*23c70*/  IMAD.SHL.U32 R2, R40.reuse, 0x2, RZ ;  /* 0x0000000228027824 */ /* 0x040fe200078e00ff */
[----:B------:R-:W-:Y:S01]  /*23c80*/  SHF.L.U64.HI R203, R40, 0x1, R67 ;  /* 0x0000000128cb7819 */ /* 0x000fe20000010243 */
[----:B------:R0:W-:Y:S01]  /*23c90*/  STL [R1+0x420], R52 ;  /* 0x0004203401007387 */ /* 0x0001e20000100800 */
[----:B------:R-:W-:Y:S02]  /*23ca0*/  IADD3 R6, P3, PT, R37, R40, RZ ;  /* 0x0000002825067210 */ /* 0x000fe40007f7e0ff */
[----:B------:R-:W-:Y:S02]  /*23cb0*/  SHF.L.W.U32.HI R176, R184, 0x10, R91 ;  /* 0x00000010b8b07819 */ /* 0x000fe40000010e5b */
[----:B------:R-:W-:Y:S02]  /*23cc0*/  SHF.L.W.U32.HI R40, R91, 0x10, R184 ;  /* 0x000000105b287819 */ /* 0x000fe40000010eb8 */
[----:B------:R-:W-:Y:S01]  /*23cd0*/  LOP3.LUT R91, R226, R5, R180, 0x96, !PT ;  /* 0x00000005e25b7212 */ /* 0x000fe200078e96b4 */
[----:B------:R-:W-:Y:S01]  /*23ce0*/  IMAD.X R5, R188, 0x1, R57, P1 ;  /* 0x00000001bc057824 */ /* 0x000fe200008e0639 */
[----:B------:R-:W-:-:S02]  /*23cf0*/  LOP3.LUT R7, R7, 0xfffffffe, RZ, 0xc0, !PT ;  /* 0xfffffffe07077812 */ /* 0x000fc400078ec0ff */
[----:B0-----:R-:W-:Y:S02]  /*23d00*/  SHF.L.U64.HI R52, R112, 0x1, R13 ;  /* 0x0000000170347819 */ /* 0x001fe4000001020d */
[----:B------:R-:W-:-:S03]  /*23d10*/  LOP3.LUT R2, R2, 0xfffffffe, RZ, 0xc0, !PT ;  /* 0xfffffffe02027812 */ /* 0x000fc600078ec0ff */
[----:B------:R0:W-:Y:S02]  /*23d20*/  STL [R1+0x428], R52 ;  /* 0x0004283401007387 */ /* 0x0001e40000100800 */
[----:B0-----:R-:W-:-:S04]  /*23d30*/  IMAD.WIDE.U32 R52, R71, R7, R4 ;  /* 0x0000000747347225 */ /* 0x001fc800078e0004 */
[----:B------:R-:W-:Y:S02]  /*23d40*/  IMAD.X R7, R183, 0x1, R67, P3 ;  /* 0x00000001b7077824 */ /* 0x000fe400018e0643 */
[----:B------:R-:W-:Y:S01]  /*23d50*/  IMAD.WIDE.U32 R66, R37, R2, R6 ;  /* 0x0000000225427225 */ /* 0x000fe200078e0006 */
[----:B------:R-:W-:-:S05]  /*23d60*/  SHF.L.U64.HI R2, R118, 0x1, R75 ;  /* 0x0000000176027819 */ /* 0x000fca000001024b */
[----:B------:R-:W-:Y:S01]  /*23d70*/  STL [R1+0x41c], R2 ;  /* 0x00041c0201007387 */ /* 0x000fe20000100800 */
[----:B------:R-:W-:Y:S01]  /*23d80*/  IMAD.IADD R105, R105, 0x1, R187 ;  /* 0x0000000169697824 */ /* 0x000fe200078e02bb */
[----:B------:R-:W-:Y:S02]  /*23d90*/  SHF.L.W.U32.HI R187, R205, 0x10, R88 ;  /* 0x00000010cdbb7819 */ /* 0x000fe40000010e58 */
[----:B------:R-:W-:Y:S02]  /*23da0*/  LOP3.LUT R26, R110, R26, R55, 0x96, !PT ;  /* 0x0000001a6e1a7212 */ /* 0x000fe400078e9637 */
[----:B------:R-:W-:Y:S02]  /*23db0*/  SHF.L.U64.HI R6, R122, 0x1, R241 ;  /* 0x000000017a067819 */ /* 0x000fe400000102f1 */
[----:B------:R-:W-:Y:S02]  /*23dc0*/  SHF.L.W.U32.HI R174, R175, 0x10, R89 ;  /* 0x00000010afae7819 */ /* 0x000fe40000010e59 */
[----:B------:R-:W-:-:S02]  /*23dd0*/  SHF.L.W.U32.HI R55, R89, 0x10, R175 ;  /* 0x0000001059377819 */ /* 0x000fc40000010eaf */
[----:B------:R-:W-:Y:S01]  /*23de0*/  LOP3.LUT R49, R86, R43, R49, 0x96, !PT ;  /* 0x0000002b56317212 */ /* 0x000fe200078e9631 */
[----:B------:R-:W-:Y:S01]  /*23df0*/  IMAD.SHL.U32 R43, R132, 0x2, RZ ;  /* 0x00000002842b7824 */ /* 0x000fe200078e00ff */
[----:B------:R-:W-:Y:S01]  /*23e00*/  SHF.L.U64.HI R57, R90, 0x1, R235 ;  /* 0x000000015a397819 */ /* 0x000fe200000102eb */
[----:B------:R-:W-:Y:S01]  /*23e10*/  IMAD.SHL.U32 R7, R122, 0x2, RZ ;  /* 0x000000027a077824 */ /* 0x000fe200078e00ff */
[----:B------:R0:W-:Y:S02]  /*23e20*/  STL [R1+0x408], R6 ;  /* 0x0004080601007387 */ /* 0x0001e40000100800 */
[----:B------:R-:W-:Y:S02]  /*23e30*/  LOP3.LUT R43, R43, 0xfffffffe, RZ, 0xc0, !PT ;  /* 0xfffffffe2b2b7812 */ /* 0x000fe400078ec0ff */
[----:B------:R1:W-:Y:S01]  /*23e40*/  STL [R1+0x42c], R57 ;  /* 0x00042c3901007387 */ /* 0x0003e20000100800 */
[----:B------:R-:W-:Y:S01]  /*23e50*/  SHF.L.W.U32.HI R194, R172, 0x10, R26 ;  /* 0x00000010acc27819 */ /* 0x000fe20000010e1a */
[----:B------:R-:W-:Y:S01]  /*23e60*/  IMAD.SHL.U32 R181, R118, 0x2, RZ ;  /* 0x0000000276b57824 */ /* 0x000fe200078e00ff */
[----:B0-----:R-:W-:Y:S01]  /*23e70*/  IADD3 R6, P6, PT, R51, R106, RZ ;  /* 0x0000006a33067210 */ /* 0x001fe20007fde0ff */
[----:B------:R0:W-:Y:S01]  /*23e80*/  STL [R1+0x40c], R7 ;  /* 0x00040c0701007387 */ /* 0x0001e20000100800 */
[----:B-1----:R-:W-:-:S02]  /*23e90*/  SHF.L.W.U32.HI R57, R26, 0x10, R172 ;  /* 0x000000101a397819 */ /* 0x002fc40000010eac */
[----:B------:R-:W-:Y:S01]  /*23ea0*/  IADD3 R26, P1, PT, R111, R118, RZ ;  /* 0x000000766f1a7210 */ /* 0x000fe20007f3e0ff */
[C---:B------:R-:W-:Y:S01]  /*23eb0*/  IMAD.SHL.U32 R118, R106.reuse, 0x2, RZ ;  /* 0x000000026a767824 */ /* 0x040fe200078e00ff */
[--C-:B------:R-:W-:Y:S01]  /*23ec0*/  SHF.L.U64.HI R172, R106, 0x1, R107.reuse ;  /* 0x000000016aac7819 */ /* 0x100fe2000001026b */
[----:B0-----:R-:W-:Y:S01]  /*23ed0*/  IMAD.X R7, R177, 0x1, R107, P6 ;  /* 0x00000001b1077824 */ /* 0x001fe200030e066b */
[----:B------:R-:W-:Y:S02]  /*23ee0*/  LOP3.LUT R167, R72, R154, R155, 0x96, !PT ;  /* 0x0000009a48a77212 */ /* 0x000fe400078e969b */
[----:B------:R-:W-:Y:S02]  /*23ef0*/  LOP3.LUT R154, R118, 0xfffffffe, RZ, 0xc0, !PT ;  /* 0xfffffffe769a7812 */ /* 0x000fe400078ec0ff */
[----:B------:R-:W-:Y:S02]  /*23f00*/  SHF.L.W.U32.HI R118, R115, 0x10, R22 ;  /* 0x0000001073767819 */ /* 0x000fe40000010e16 */
[----:B------:R-:W-:-:S02]  /*23f10*/  SHF.L.W.U32.HI R173, R165, 0x10, R30 ;  /* 0x00000010a5ad7819 */ /* 0x000fc40000010e1e */
[----:B------:R-:W-:Y:S02]  /*23f20*/  SHF.L.W.U32.HI R30, R30, 0x10, R165 ;  /* 0x000000101e1e7819 */ /* 0x000fe40000010ea5 */
[----:B------:R-:W-:Y:S01]  /*23f30*/  SHF.L.W.U32.HI R165, R22, 0x10, R115 ;  /* 0x0000001016a57819 */ /* 0x000fe20000010e73 */
[----:B------:R-:W-:Y:S01]  /*23f40*/  IMAD.WIDE.U32 R154, R51, R154, R6 ;  /* 0x0000009a339a7225 */ /* 0x000fe200078e0006 */
[----:B------:R-:W-:Y:S02]  /*23f50*/  LOP3.LUT R61, R104, R61, RZ, 0x3c, !PT ;  /* 0x0000003d683d7212 */ /* 0x000fe400078e3cff */
[----:B------:R-:W-:-:S04]  /*23f60*/  LOP3.LUT R166, R105, R166, RZ, 0x3c, !PT ;  /* 0x000000a669a67212 */ /* 0x000fc800078e3cff */
[----:B------:R-:W-:Y:S02]  /*23f70*/  SHF.L.W.U32.HI R196, R166, 0x8, R61 ;  /* 0x00000008a6c47819 */ /* 0x000fe40000010e3d */
[----:B------:R-:W-:Y:S02]  /*23f80*/  SHF.L.W.U32.HI R61, R61, 0x8, R166 ;  /* 0x000000083d3d7819 */ /* 0x000fe40000010ea6 */
[----:B------:R-:W-:Y:S02]  /*23f90*/  SHF.L.W.U32.HI R166, R161, 0x10, R167 ;  /* 0x00000010a1a67819 */ /* 0x000fe40000010ea7 */
[----:B------:R-:W-:Y:S02]  /*23fa0*/  SHF.L.W.U32.HI R167, R167, 0x10, R161 ;  /* 0x00000010a7a77819 */ /* 0x000fe40000010ea1 */
[----:B---3--:R-:W-:Y:S01]  /*23fb0*/  IADD3 R2, P3, PT, R164, R18, RZ ;  /* 0x00000012a4027210 */ /* 0x008fe20007f7e0ff */
[C---:B------:R-:W-:Y:S01]  /*23fc0*/  IMAD.SHL.U32 R185, R18.reuse, 0x2, RZ ;  /* 0x0000000212b97824 */ /* 0x040fe200078e00ff */
[----:B-----5:R-:W-:-:S02]  /*23fd0*/  SHF.L.U64.HI R4, R18, 0x1, R231 ;  /* 0x0000000112047819 */ /* 0x020fc400000102e7 */
[----:B------:R-:W-:Y:S01]  /*23fe0*/  SHF.L.W.U32.HI R18, R88, 0x10, R205 ;  /* 0x0000001058127819 */ /* 0x000fe20000010ecd */
[----:B------:R-:W3:Y:S01]  /*23ff0*/  LDL.LU.64 R230, [R1+0x598] ;  /* 0x0005980001e67983 */ /* 0x000ee20000300a00 */
[----:B------:R-:W-:Y:S02]  /*24000*/  P2R R205, PR, RZ, 0x8 ;  /* 0x00000008ffcd7803 */ /* 0x000fe40000000000 */
[----:B------:R-:W-:Y:S01]  /*24010*/  IADD3 R88, P3, PT, R159, R76, RZ ;  /* 0x0000004c9f587210 */ /* 0x000fe20007f7e0ff */
[----:B------:R0:W-:Y:S04]  /*24020*/  STL [R1+0x418], R4 ;  /* 0x0004180401007387 */ /* 0x0001e80000100800 */
[----:B------:R-:W-:Y:S01]  /*24030*/  IMAD.X R89, R160, 0x1, R65, P3 ;  /* 0x00000001a0597824 */ /* 0x000fe200018e0641 */
[----:B0-----:R-:W-:-:S05]  /*24040*/  IADD3 R4, P3, PT, R125, R132, RZ ;  /* 0x000000847d047210 */ /* 0x001fca0007f7e0ff */
[----:B------:R-:W-:Y:S02]  /*24050*/  IMAD.X R5, R127, 0x1, R133, P3 ;  /* 0x000000017f057824 */ /* 0x000fe400018e0685 */
[----:B------:R-:W-:Y:S01]  /*24060*/  IMAD.WIDE.U32 R106, R125, R43, R4 ;  /* 0x0000002b7d6a7225 */ /* 0x000fe200078e0004 */
[----:B------:R-:W-:-:S04]  /*24070*/  SHF.L.U64.HI R4, R132, 0x1, R133 ;  /* 0x0000000184047819 */ /* 0x000fc80000010285 */
[----:B------:R-:W-:-:S05]  /*24080*/  LOP3.LUT R4, R4, 0x1, RZ, 0xc0, !PT ;  /* 0x0000000104047812 */ /* 0x000fca00078ec0ff */
[----:B------:R-:W-:Y:S01]  /*24090*/  IMAD R107, R125, R4, R107 ;  /* 0x000000047d6b7224 */ /* 0x000fe200078e026b */
[----:B------:R-:W-:-:S04]  /*240a0*/  LOP3.LUT R109, R106, R133, R160, 0x96, !PT ;  /* 0x000000856a6d7212 */ /* 0x000fc800078e96a0 */
[----:B------:R-:W-:-:S04]  /*240b0*/  LOP3.LUT R132, R107, R132, R159, 0x96, !PT ;  /* 0x000000846b847212 */ /* 0x000fc800078e969f */
[----:B------:R-:W-:Y:S02]  /*240c0*/  SHF.L.W.U32.HI R43, R109, 0x10, R132 ;  /* 0x000000106d2b7819 */ /* 0x000fe40000010e84 */
[----:B------:R-:W-:Y:S02]  /*240d0*/  SHF.L.W.U32.HI R109, R132, 0x10, R109 ;  /* 0x00000010846d7819 */ /* 0x000fe40000010e6d */
[----:B------:R-:W-:-:S05]  /*240e0*/  IADD3 R132, P6, PT, R43, R126, RZ ;  /* 0x0000007e2b847210 */ /* 0x000fca0007fde0ff */
[--C-:B------:R-:W-:Y:S01]  /*240f0*/  IMAD.X R133, R109, 0x1, R120.reuse, P6 ;  /* 0x000000016d857824 */ /* 0x100fe200030e0678 */
[----:B------:R-:W-:Y:S02]  /*24100*/  IADD3 R4, P6, PT, R118, R114, RZ ;  /* 0x0000007276047210 */ /* 0x000fe40007fde0ff */
[----:B------:R-:W-:Y:S02]  /*24110*/  LOP3.LUT R6, R227, R109, RZ, 0x3c, !PT ;  /* 0x0000006de3067212 */ /* 0x000fe400078e3cff */
[----:B--2---:R-:W-:Y:S01]  /*24120*/  LOP3.LUT R7, R208, R43, RZ, 0x3c, !PT ;  /* 0x0000002bd0077212 */ /* 0x004fe200078e3cff */
[--C-:B------:R-:W-:Y:S01]  /*24130*/  IMAD.X R5, R165, 0x1, R113.reuse, P6 ;  /* 0x00000001a5057824 */ /* 0x100fe200030e0671 */
[C---:B------:R-:W-:Y:S01]  /*24140*/  SHF.L.U64.HI R113, R114.reuse, 0x1, R113 ;  /* 0x0000000172717819 */ /* 0x040fe20000010271 */
[----:B------:R-:W-:Y:S01]  /*24150*/  IMAD.SHL.U32 R114, R114, 0x2, RZ ;  /* 0x0000000272727824 */ /* 0x000fe200078e00ff */
[----:B------:R-:W-:Y:S01]  /*24160*/  LOP3.LUT R7, R7, R6, RZ, 0x3c, !PT ;  /* 0x0000000607077212 */ /* 0x000fe200078e3cff */
[----:B------:R-:W-:Y:S01]  /*24170*/  IMAD.SHL.U32 R182, R34, 0x2, RZ ;  /* 0x0000000222b67824 */ /* 0x000fe200078e00ff */
[----:B------:R-:W-:Y:S01]  /*24180*/  SHF.L.U64.HI R120, R126, 0x1, R120 ;  /* 0x000000017e787819 */ /* 0x000fe20000010278 */
[----:B------:R-:W2:Y:S01]  /*24190*/  LDL.LU R109, [R1+0x670] ;  /* 0x00067000016d7983 */ /* 0x000ea20000300800 */
[----:B------:R-:W-:-:S02]  /*241a0*/  LOP3.LUT R114, R114, 0xfffffffe, RZ, 0xc0, !PT ;  /* 0xfffffffe72727812 */ /* 0x000fc400078ec0ff */
[----:B------:R-:W-:-:S03]  /*241b0*/  LOP3.LUT R6, R7, R6, RZ, 0x3c, !PT ;  /* 0x0000000607067212 */ /* 0x000fc600078e3cff */
[----:B------:R-:W-:Y:S01]  /*241c0*/  IMAD.WIDE.U32 R114, R118, R114, R4 ;  /* 0x0000007276727225 */ /* 0x000fe200078e0004 */
[----:B----4-:R-:W-:Y:S02]  /*241d0*/  LOP3.LUT R4, R219, R167, RZ, 0x3c, !PT ;  /* 0x000000a7db047212 */ /* 0x010fe400078e3cff */
[----:B------:R-:W-:Y:S02]  /*241e0*/  LOP3.LUT R5, R244, R166, RZ, 0x3c, !PT ;  /* 0x000000a6f4057212 */ /* 0x000fe400078e3cff */
[----:B------:R-:W-:-:S05]  /*241f0*/  LOP3.LUT R7, R7, R6, RZ, 0x3c, !PT ;  /* 0x0000000607077212 */ /* 0x000fca00078e3cff */
[----:B------:R0:W-:Y:S04]  /*24200*/  STL.128 [R1+0x370], R4 ;  /* 0x0003700401007387 */ /* 0x0001e80000100c00 */
[----:B0-----:R-:W4:Y:S01]  /*24210*/  LDL.64 R4, [R1+0x470] ;  /* 0x0004700001047983 */ /* 0x001f220000100a00 */
[----:B------:R-:W-:-:S03]  /*24220*/  IMAD.SHL.U32 R126, R126, 0x2, RZ ;  /* 0x000000027e7e7824 */ /* 0x000fc600078e00ff */
[----:B------:R-:W5:Y:S02]  /*24230*/  LDL.64 R6, [R1+0x478] ;  /* 0x0004780001067983 */ /* 0x000f640000100a00 */
[----:B------:R-:W-:-:S05]  /*24240*/  LOP3.LUT R126, R126, 0xfffffffe, RZ, 0xc0, !PT ;  /* 0xfffffffe7e7e7812 */ /* 0x000fca00078ec0ff */
[----:B------:R-:W-:Y:S01]  /*24250*/  IMAD.WIDE.U32 R132, R43, R126, R132 ;  /* 0x0000007e2b847225 */ /* 0x000fe200078e0084 */
[----:B------:R-:W-:Y:S02]  /*24260*/  LOP3.LUT R219, R248, R42, RZ, 0x3c, !PT ;  /* 0x0000002af8db7212 */ /* 0x000fe400078e3cff */
[----:B----4-:R-:W-:Y:S02]  /*24270*/  LOP3.LUT R208, R4, R68, RZ, 0x3c, !PT ;  /* 0x0000004404d07212 */ /* 0x010fe400078e3cff */
[----:B------:R-:W-:-:S05]  /*24280*/  LOP3.LUT R4, R120, 0x1, RZ, 0xc0, !PT ;  /* 0x0000000178047812 */ /* 0x000fca00078ec0ff */
[----:B------:R-:W-:Y:S02]  /*24290*/  IMAD R4, R43, R4, R133 ;  /* 0x000000042b047224 */ /* 0x000fe400078e0285 */
[----:B------:R-:W4:Y:S01]  /*242a0*/  LDL.64 R42, [R1+0x5a8] ;  /* 0x0005a800012a7983 */ /* 0x000f220000100a00 */
[----:B------:R-:W-:Y:S02]  /*242b0*/  SHF.L.W.U32.HI R22, R94, 0x10, R149 ;  /* 0x000000105e167819 */ /* 0x000fe40000010e95 */
[----:B------:R-:W-:Y:S02]  /*242c0*/  LOP3.LUT R244, R236, R82, RZ, 0x3c, !PT ;  /* 0x00000052ecf47212 */ /* 0x000fe400078e3cff */
[----:B------:R-:W-:Y:S01]  /*242d0*/  SHF.L.U64.HI R252, R34, 0x1, R35 ;  /* 0x0000000122fc7819 */ /* 0x000fe20000010223 */
[----:B-----5:R-:W-:Y:S01]  /*242e0*/  IMAD.SHL.U32 R7, R64, 0x2, RZ ;  /* 0x0000000240077824 */ /* 0x020fe200078e00ff */
[----:B------:R-:W-:Y:S01]  /*242f0*/  IADD3 R160, P6, PT, R22, R92, RZ ;  /* 0x0000005c16a07210 */ /* 0x000fe20007fde0ff */
[----:B------:R-:W5:Y:S01]  /*24300*/  LDL.LU R236, [R1+0x688] ;  /* 0x0006880001ec7983 */ /* 0x000f620000300800 */
[----:B------:R-:W-:-:S02]  /*24310*/  LOP3.LUT R248, R6, R142, RZ, 0x3c, !PT ;  /* 0x0000008e06f87212 */ /* 0x000fc400078e3cff */
[C---:B------:R-:W-:Y:S01]  /*24320*/  SHF.L.U64.HI R82, R92.reuse, 0x1, R123 ;  /* 0x000000015c527819 */ /* 0x040fe2000001027b */
[----:B------:R-:W-:Y:S01]  /*24330*/  IMAD.SHL.U32 R92, R92, 0x2, RZ ;  /* 0x000000025c5c7824 */ /* 0x000fe200078e00ff */
[----:B------:R-:W-:Y:S01]  /*24340*/  IADD3 R34, P5, PT, R30, R34, RZ ;  /* 0x000000221e227210 */ /* 0x000fe20007fbe0ff */
[----:B------:R-:W2:Y:S01]  /*24350*/  LDL R133, [R1+0x454] ;  /* 0x0004540001857983 */ /* 0x000ea20000100800 */
[----:B------:R-:W-:Y:S02]  /*24360*/  SHF.L.U64.HI R6, R76, 0x1, R65 ;  /* 0x000000014c067819 */ /* 0x000fe40000010241 */
[----:B------:R-:W-:Y:S02]  /*24370*/  SHF.L.W.U32.HI R94, R149, 0x10, R94 ;  /* 0x00000010955e7819 */ /* 0x000fe40000010e5e */
[----:B------:R-:W-:Y:S02]  /*24380*/  SHF.L.W.U32.HI R65, R15, 0x1, R135 ;  /* 0x000000010f417819 */ /* 0x000fe40000010e87 */
[----:B------:R-:W-:-:S02]  /*24390*/  SHF.L.W.U32.HI R135, R135, 0x1, R15 ;  /* 0x0000000187877819 */ /* 0x000fc40000010e0f */
[----:B------:R-:W-:Y:S01]  /*243a0*/  LOP3.LUT R149, R240, R74, RZ, 0x3c, !PT ;  /* 0x0000004af0957212 */ /* 0x000fe200078e3cff */
[----:B------:R-:W-:Y:S01]  /*243b0*/  IMAD.X R35, R173, 0x1, R35, P5 ;  /* 0x00000001ad237824 */ /* 0x000fe200028e0623 */
[----:B------:R-:W-:Y:S01]  /*243c0*/  LOP3.LUT R240, R243, R78, RZ, 0x3c, !PT ;  /* 0x0000004ef3f07212 */ /* 0x000fe200078e3cff */
[----:B------:R-:W-:Y:S01]  /*243d0*/  IMAD.X R161, R94, 0x1, R123, P6 ;  /* 0x000000015ea17824 */ /* 0x000fe200030e067b */
[----:B------:R-:W-:Y:S02]  /*243e0*/  LOP3.LUT R92, R92, 0xfffffffe, RZ, 0xc0, !PT ;  /* 0xfffffffe5c5c7812 */ /* 0x000fe400078ec0ff */
[----:B------:R-:W-:Y:S02]  /*243f0*/  LOP3.LUT R5, R195, 0x1, RZ, 0xc0, !PT ;  /* 0x00000001c3057812 */ /* 0x000fe400078ec0ff */
[----:B---3--:R-:W-:Y:S01]  /*24400*/  LOP3.LUT R227, R230, R72, RZ, 0x3c, !PT ;  /* 0x00000048e6e37212 */ /* 0x008fe200078e3cff */
[----:B------:R-:W-:Y:S01]  /*24410*/  IMAD.WIDE.U32 R160, R22, R92, R160 ;  /* 0x0000005c16a07225 */ /* 0x000fe200078e00a0 */
[----:B------:R-:W-:Y:S01]  /*24420*/  LOP3.LUT R15, R7, 0xfffffffe, RZ, 0xc0, !PT ;  /* 0xfffffffe070f7812 */ /* 0x000fe200078ec0ff */
[----:B------:R-:W3:Y:S01]  /*24430*/  LDL.LU.64 R230, [R1+0xde0] ;  /* 0x000de00001e67983 */ /* 0x000ee20000300a00 */
[----:B------:R-:W-:Y:S01]  /*24440*/  SHF.L.U64.HI R92, R64, 0x1, R97 ;  /* 0x00000001405c7819 */ /* 0x000fe20000010261 */
[----:B------:R-:W-:Y:S01]  /*24450*/  IMAD R5, R20, R5, R143 ;  /* 0x0000000514057224 */ /* 0x000fe200078e028f */
[----:B------:R-:W-:-:S02]  /*24460*/  ISETP.NE.AND P6, PT, R205, RZ, PT ;  /* 0x000000ffcd00720c */ /* 0x000fc40003fc5270 */
[----:B------:R-:W-:Y:S02]  /*24470*/  LOP3.LUT R205, R221, R106, RZ, 0x3c, !PT ;  /* 0x0000006addcd7212 */ /* 0x000fe400078e3cff */
[----:B------:R-:W-:Y:S01]  /*24480*/  LOP3.LUT R126, R142, R216, RZ, 0x3c, !PT ;  /* 0x000000d88e7e7212 */ /* 0x000fe200078e3cff */
[----:B------:R-:W5:Y:S01]  /*24490*/  LDL.LU R221, [R1+0x640] ;  /* 0x0006400001dd7983 */ /* 0x000f620000300800 */
[----:B------:R-:W-:-:S03]  /*244a0*/  LOP3.LUT R95, R134, R95, RZ, 0x3c, !PT ;  /* 0x0000005f865f7212 */ /* 0x000fc600078e3cff */
[----:B------:R-:W2:Y:S01]  /*244b0*/  LDL R134, [R1+0x4c4] ;  /* 0x0004c40001867983 */ /* 0x000ea20000100800 */
[----:B----4-:R-:W-:Y:S01]  /*244c0*/  LOP3.LUT R243, R42, R132, RZ, 0x3c, !PT ;  /* 0x000000842af37212 */ /* 0x010fe200078e3cff */
[----:B------:R-:W-:Y:S01]  /*244d0*/  IMAD.SHL.U32 R76, R76, 0x2, RZ ;  /* 0x000000024c4c7824 */ /* 0x000fe200078e00ff */
[----:B------:R-:W-:Y:S02]  /*244e0*/  IADD3 R42, P5, PT, R135, R64, RZ ;  /* 0x00000040872a7210 */ /* 0x000fe40007fbe0ff */
[----:B------:R-:W-:Y:S02]  /*244f0*/  LOP3.LUT R73, R73, R191, RZ, 0x3c, !PT ;  /* 0x000000bf49497212 */ /* 0x000fe400078e3cff */
[----:B------:R-:W-:Y:S01]  /*24500*/  LOP3.LUT R29, R152, R29, RZ, 0x3c, !PT ;  /* 0x0000001d981d7212 */ /* 0x000fe200078e3cff */
[----:B------:R-:W-:Y:S01]  /*24510*/  IMAD.X R43, R65, 0x1, R97, P5 ;  /* 0x00000001412b7824 */ /* 0x000fe200028e0661 */
[----:B------:R-:W-:Y:S02]  /*24520*/  LOP3.LUT R97, R213, 0x1, RZ, 0xc0, !PT ;  /* 0x00000001d5617812 */ /* 0x000fe400078ec0ff */
[----:B------:R-:W-:Y:S01]  /*24530*/  LOP3.LUT R202, R202, 0x1, RZ, 0xc0, !PT ;  /* 0x00000001caca7812 */ /* 0x000fe200078ec0ff */
[----:B------:R-:W-:Y:S01]  /*24540*/  IMAD.WIDE.U32 R42, R135, R15, R42 ;  /* 0x0000000f872a7225 */ /* 0x000fe200078e002a */
[----:B------:R-:W-:Y:S01]  /*24550*/  LOP3.LUT R15, R5, R228, RZ, 0x3c, !PT ;  /* 0x000000e4050f7212 */ /* 0x000fe200078e3cff */
[----:B------:R-:W4:Y:S02]  /*24560*/  LDL.LU R142, [R1+0x6f8] ;  /* 0x0006f800018e7983 */ /* 0x000f240000300800 */
[----:B------:R-:W-:-:S02]  /*24570*/  IMAD R97, R87, R97, R137 ;  /* 0x0000006157617224 */ /* 0x000fc400078e0289 */
[----:B------:R-:W4:Y:S01]  /*24580*/  LDL.LU R228, [R1+0xddc] ;  /* 0x000ddc0001e47983 */ /* 0x000f220000300800 */
[----:B------:R-:W-:Y:S02]  /*24590*/  SHF.L.W.U32.HI R123, R126, 0x1, R15 ;  /* 0x000000017e7b7819 */ /* 0x000fe40000010e0f */
[----:B------:R-:W-:Y:S02]  /*245a0*/  SHF.L.W.U32.HI R126, R15, 0x1, R126 ;  /* 0x000000010f7e7819 */ /* 0x000fe40000010e7e */
[----:B------:R-:W-:Y:S02]  /*245b0*/  LOP3.LUT R15, R97, R233, RZ, 0x3c, !PT ;  /* 0x000000e9610f7212 */ /* 0x000fe400078e3cff */
[----:B------:R-:W4:Y:S01]  /*245c0*/  LDL.LU R233, [R1+0xdd8] ;  /* 0x000dd80001e97983 */ /* 0x000f220000300800 */
[----:B------:R-:W-:Y:S02]  /*245d0*/  LOP3.LUT R106, R212, 0x1, RZ, 0xc0, !PT ;  /* 0x00000001d46a7812 */ /* 0x000fe400078ec0ff */
[----:B------:R-:W-:-:S02]  /*245e0*/  LOP3.LUT R76, R76, 0xfffffffe, RZ, 0xc0, !PT ;  /* 0xfffffffe4c4c7812 */ /* 0x000fc400078ec0ff */
[----:B------:R-:W-:Y:S01]  /*245f0*/  LOP3.LUT R78, R215, 0x1, RZ, 0xc0, !PT ;  /* 0x00000001d74e7812 */ /* 0x000fe200078ec0ff */
[----:B------:R-:W-:Y:S01]  /*24600*/  IMAD R106, R19, R106, R141 ;  /* 0x0000006a136a7224 */ /* 0x000fe200078e028d */
[----:B---3--:R-:W-:Y:S01]  /*24610*/  LOP3.LUT R212, R136, R230, RZ, 0x3c, !PT ;  /* 0x000000e688d47212 */ /* 0x008fe200078e3cff */
[----:B------:R-:W-:Y:S01]  /*24620*/  IMAD.WIDE.U32 R88, R159, R76, R88 ;  /* 0x0000004c9f587225 */ /* 0x000fe200078e0058 */
[----:B------:R-:W-:Y:S02]  /*24630*/  LOP3.LUT R6, R6, 0x1, RZ, 0xc0, !PT ;  /* 0x0000000106067812 */ /* 0x000fe400078ec0ff */
[----:B------:R-:W-:Y:S01]  /*24640*/  LOP3.LUT R14, R156, R14, RZ, 0x3c, !PT ;  /* 0x0000000e9c0e7212 */ /* 0x000fe200078e3cff */
[----:B------:R-:W-:Y:S01]  /*24650*/  IMAD R78, R103, R78, R25 ;  /* 0x0000004e674e7224 */ /* 0x000fe200078e0219 */
[----:B------:R-:W-:Y:S01]  /*24660*/  SHF.L.W.U32.HI R213, R212, 0x1, R15 ;  /* 0x00000001d4d57819 */ /* 0x000fe20000010e0f */
[----:B------:R-:W-:Y:S01]  /*24670*/  IMAD.SHL.U32 R175, R108, 0x2, RZ ;  /* 0x000000026caf7824 */ /* 0x000fe200078e00ff */
[----:B------:R-:W-:-:S02]  /*24680*/  SHF.L.W.U32.HI R212, R15, 0x1, R212 ;  /* 0x000000010fd47819 */ /* 0x000fc40000010ed4 */
[----:B------:R-:W-:Y:S01]  /*24690*/  LOP3.LUT R21, R84, R21, RZ, 0x3c, !PT ;  /* 0x0000001554157212 */ /* 0x000fe200078e3cff */
[----:B------:R-:W-:Y:S01]  /*246a0*/  IMAD.SHL.U32 R184, R112, 0x2, RZ ;  /* 0x0000000270b87824 */ /* 0x000fe200078e00ff */
[----:B-----5:R-:W-:Y:S02]  /*246b0*/  LOP3.LUT R15, R106, R221, RZ, 0x3c, !PT ;  /* 0x000000dd6a0f7212 */ /* 0x020fe400078e3cff */
[----:B------:R-:W-:Y:S02]  /*246c0*/  LOP3.LUT R41, R66, R41, RZ, 0x3c, !PT ;  /* 0x0000002942297212 */ /* 0x000fe400078e3cff */
[----:B------:R-:W-:Y:S02]  /*246d0*/  LOP3.LUT R224, R150, R224, RZ, 0x3c, !PT ;  /* 0x000000e096e07212 */ /* 0x000fe400078e3cff */
[----:B------:R-:W-:Y:S01]  /*246e0*/  LOP3.LUT R3, R52, R3, RZ, 0x3c, !PT ;  /* 0x0000000334037212 */ /* 0x000fe200078e3cff */
[----:B------:R-:W-:Y:S01]  /*246f0*/  IMAD.IADD R45, R45, 0x1, R242 ;  /* 0x000000012d2d7824 */ /* 0x000fe200078e02f2 */
[----:B------:R-:W-:-:S02]  /*24700*/  LOP3.LUT R76, R201, 0x1, RZ, 0xc0, !PT ;  /* 0x00000001c94c7812 */ /* 0x000fc400078ec0ff */
[----:B------:R-:W-:Y:S02]  /*24710*/  LOP3.LUT R125, R132, R125, RZ, 0x3c, !PT ;  /* 0x0000007d847d7212 */ /* 0x000fe400078e3cff */
[----:B------:R-:W-:Y:S01]  /*24720*/  SHF.L.W.U32.HI R120, R95, 0x1, R73 ;  /* 0x000000015f787819 */ /* 0x000fe20000010e49 */
[----:B------:R-:W-:Y:S01]  /*24730*/  STL.64 [R1+0xda8], R8 ;  /* 0x000da80801007387 */ /* 0x000fe20000100a00 */
[----:B------:R-:W-:Y:S01]  /*24740*/  LOP3.LUT R25, R214, 0x1, RZ, 0xc0, !PT ;  /* 0x00000001d6197812 */ /* 0x000fe200078ec0ff */
[----:B------:R-:W-:Y:S02]  /*24750*/  IMAD R76, R162, R76, R153 ;  /* 0x0000004ca24c7224 */ /* 0x000fe400078e0299 */
[----:B------:R-:W-:Y:S01]  /*24760*/  IMAD R159, R159, R6, R89 ;  /* 0x000000069f9f7224 */ /* 0x000fe200078e0259 */
[----:B------:R-:W-:Y:S01]  /*24770*/  IADD3 R108, P0, PT, R40, R108, RZ ;  /* 0x0000006c286c7210 */ /* 0x000fe20007f1e0ff */
[----:B------:R-:W-:Y:S01]  /*24780*/  IMAD R25, R23, R25, R145 ;  /* 0x0000001917197224 */ /* 0x000fe200078e0291 */
[----:B------:R-:W-:Y:S01]  /*24790*/  LOP3.LUT R153, R76, R237, RZ, 0x3c, !PT ;  /* 0x000000ed4c997212 */ /* 0x000fe200078e3cff */
[----:B------:R-:W3:Y:S03]  /*247a0*/  LDL.LU R145, [R1+0x560] ;  /* 0x0005600001917983 */ /* 0x000ee60000300800 */
[----:B------:R-:W-:Y:S01]  /*247b0*/  SHF.L.W.U32.HI R201, R29, 0x1, R153 ;  /* 0x000000011dc97819 */ /* 0x000fe20000010e99 */
[----:B------:R-:W5:Y:S01]  /*247c0*/  LDL.LU R242, [R1+0xdc8] ;  /* 0x000dc80001f27983 */ /* 0x000f620000300800 */
[----:B------:R-:W-:-:S02]  /*247d0*/  SHF.L.W.U32.HI R153, R153, 0x1, R29 ;  /* 0x0000000199997819 */ /* 0x000fc40000010e1d */
[----:B------:R-:W-:Y:S01]  /*247e0*/  LOP3.LUT R29, R198, 0x1, RZ, 0xc0, !PT ;  /* 0x00000001c61d7812 */ /* 0x000fe200078ec0ff */
[----:B------:R-:W-:Y:S01]  /*247f0*/  STL.64 [R1+0xda0], R104 ;  /* 0x000da06801007387 */ /* 0x000fe20000100a00 */
[----:B------:R-:W-:Y:S02]  /*24800*/  SHF.L.W.U32.HI R132, R73, 0x1, R95 ;  /* 0x0000000149847819 */ /* 0x000fe40000010e5f */
[----:B------:R-:W-:Y:S01]  /*24810*/  LOP3.LUT R73, R217, 0x1, RZ, 0xc0, !PT ;  /* 0x00000001d9497812 */ /* 0x000fe200078ec0ff */
[----:B------:R-:W-:Y:S01]  /*24820*/  IMAD R29, R163, R29, R157 ;  /* 0x0000001da31d7224 */ /* 0x000fe200078e029d */
[----:B--2---:R-:W-:Y:S01]  /*24830*/  SHF.L.W.U32.HI R89, R133, 0x10, R49 ;  /* 0x0000001085597819 */ /* 0x004fe20000010e31 */
[----:B------:R-:W2:Y:S01]  /*24840*/  LDL.LU R141, [R1+0x844] ;  /* 0x00084400018d7983 */ /* 0x000ea20000300800 */
[----:B------:R-:W-:Y:S01]  /*24850*/  SHF.L.W.U32.HI R95, R49, 0x10, R133 ;  /* 0x00000010315f7819 */ /* 0x000fe20000010e85 */
[----:B------:R-:W-:Y:S01]  /*24860*/  IMAD R49, R71, R202, R53 ;  /* 0x000000ca47317224 */ /* 0x000fe200078e0235 */
[----:B------:R-:W-:Y:S01]  /*24870*/  LOP3.LUT R214, R29, R218, RZ, 0x3c, !PT ;  /* 0x000000da1dd67212 */ /* 0x000fe200078e3cff */
[----:B------:R-:W-:Y:S01]  /*24880*/  IMAD R73, R69, R73, R139 ;  /* 0x0000004945497224 */ /* 0x000fe200078e028b */
[----:B------:R-:W-:-:S02]  /*24890*/  LOP3.LUT R53, R203, 0x1, RZ, 0xc0, !PT ;  /* 0x00000001cb357812 */ /* 0x000fc400078ec0ff */
[----:B------:R-:W-:Y:S02]  /*248a0*/  LOP3.LUT R172, R172, 0x1, RZ, 0xc0, !PT ;  /* 0x00000001acac7812 */ /* 0x000fe400078ec0ff */
[----:B------:R-:W-:Y:S02]  /*248b0*/  LOP3.LUT R175, R175, 0xfffffffe, RZ, 0xc0, !PT ;  /* 0xfffffffeafaf7812 */ /* 0x000fe400078ec0ff */
[----:B----4-:R-:W-:Y:S02]  /*248c0*/  LOP3.LUT R191, R140, R228, RZ, 0x3c, !PT ;  /* 0x000000e48cbf7212 */ /* 0x010fe400078e3cff */
[----:B------:R-:W-:Y:S02]  /*248d0*/  LOP3.LUT R215, R24, R233, RZ, 0x3c, !PT ;  /* 0x000000e918d77212 */ /* 0x000fe400078e3cff */
[----:B------:R-:W-:Y:S02]  /*248e0*/  LOP3.LUT R68, R113, 0x1, RZ, 0xc0, !PT ;  /* 0x0000000171447812 */ /* 0x000fe400078ec0ff */
[----:B------:R-:W-:-:S02]  /*248f0*/  LOP3.LUT R74, R207, 0x1, RZ, 0xc0, !PT ;  /* 0x00000001cf4a7812 */ /* 0x000fc400078ec0ff */
[----:B------:R-:W-:Y:S02]  /*24900*/  LOP3.LUT R27, R114, R27, RZ, 0x3c, !PT ;  /* 0x0000001b721b7212 */ /* 0x000fe400078e3cff */
[----:B------:R-:W-:Y:S02]  /*24910*/  LOP3.LUT R72, R210, 0x1, RZ, 0xc0, !PT ;  /* 0x00000001d2487812 */ /* 0x000fe400078ec0ff */
[----:B------:R-:W-:Y:S02]  /*24920*/  LOP3.LUT R82, R82, 0x1, RZ, 0xc0, !PT ;  /* 0x0000000152527812 */ /* 0x000fe400078ec0ff */
[----:B------:R-:W-:Y:S02]  /*24930*/  LOP3.LUT R181, R181, 0xfffffffe, RZ, 0xc0, !PT ;  /* 0xfffffffeb5b57812 */ /* 0x000fe400078ec0ff */
[----:B------:R-:W-:Y:S02]  /*24940*/  LOP3.LUT R182, R182, 0xfffffffe, RZ, 0xc0, !PT ;  /* 0xfffffffeb6b67812 */ /* 0x000fe400078ec0ff */
[----:B------:R-:W-:-:S02]  /*24950*/  IADD3 R112, P2, PT, R55, R112, RZ ;  /* 0x0000007037707210 */ /* 0x000fc40007f5e0ff */
[----:B------:R-:W-:Y:S02]  /*24960*/  LOP3.LUT R129, R160, R129, RZ, 0x3c, !PT ;  /* 0x00000081a0817212 */ /* 0x000fe400078e3cff */
[----:B------:R-:W-:Y:S01]  /*24970*/  LOP3.LUT R184, R184, 0xfffffffe, RZ, 0xc0, !PT ;  /* 0xfffffffeb8b87812 */ /* 0x000fe200078ec0ff */
[----:B------:R-:W-:Y:S01]  /*24980*/  IMAD.SHL.U32 R237, R100, 0x2, RZ ;  /* 0x0000000264ed7824 */ /* 0x000fe200078e00ff */
[----:B------:R-:W-:Y:S01]  /*24990*/  SHF.L.W.U32.HI R195, R191, 0x1, R15 ;  /* 0x00000001bfc37819 */ /* 0x000fe20000010e0f */
[----:B------:R-:W4:Y:S01]  /*249a0*/  LDL.LU R157, [R1+0x834] ;  /* 0x00083400019d7983 */ /* 0x000f220000300800 */
[----:B------:R-:W-:Y:S02]  /*249b0*/  SHF.L.W.U32.HI R191, R15, 0x1, R191 ;  /* 0x000000010fbf7819 */ /* 0x000fe40000010ebf */
[----:B------:R-:W-:Y:S02]  /*249c0*/  LOP3.LUT R15, R78, R236, RZ, 0x3c, !PT ;  /* 0x000000ec4e0f7212 */ /* 0x000fe400078e3cff */
[----:B------:R-:W3:Y:S02]  /*249d0*/  LDL R236, [R1+0x5e4] ;  /* 0x0005e40001ec7983 */ /* 0x000ee40000100800 */
[----:B------:R-:W-:-:S02]  /*249e0*/  SHF.L.W.U32.HI R216, R215, 0x1, R15 ;  /* 0x00000001d7d87819 */ /* 0x000fc40000010e0f */
[----:B------:R-:W-:Y:S02]  /*249f0*/  SHF.L.W.U32.HI R215, R15, 0x1, R215 ;  /* 0x000000010fd77819 */ /* 0x000fe40000010ed7 */
[----:B------:R-:W-:Y:S02]  /*24a00*/  LOP3.LUT R15, R25, R231, RZ, 0x3c, !PT ;  /* 0x000000e7190f7212 */ /* 0x000fe400078e3cff */
[----:B------:R-:W5:Y:S01]  /*24a10*/  LDL.LU R231, [R1+0xdd4] ;  /* 0x000dd40001e77983 */ /* 0x000f620000300800 */
[----:B------:R-:W-:Y:S01]  /*24a20*/  SHF.L.W.U32.HI R218, R14, 0x1, R214 ;  /* 0x000000010eda7819 */ /* 0x000fe20000010ed6 */
[----:B------:R-:W-:Y:S01]  /*24a30*/  IMAD R53, R37, R53, R67 ;  /* 0x0000003525357224 */ /* 0x000fe200078e0243 */
[----:B------:R-:W-:Y:S01]  /*24a40*/  SHF.L.W.U32.HI R214, R214, 0x1, R14 ;  /* 0x00000001d6d67819 */ /* 0x000fe20000010e0e */
[----:B------:R-:W-:Y:S01]  /*24a50*/  IMAD R67, R51, R172, R155 ;  /* 0x000000ac33437224 */ /* 0x000fe200078e029b */
[----:B------:R-:W-:Y:S01]  /*24a60*/  LOP3.LUT R14, R73, R109, RZ, 0x3c, !PT ;  /* 0x0000006d490e7212 */ /* 0x000fe200078e3cff */
[----:B------:R-:W-:Y:S01]  /*24a70*/  IMAD.X R109, R176, 0x1, R222, P0 ;  /* 0x00000001b06d7824 */ /* 0x000fe200000e06de */
[----:B------:R-:W-:-:S02]  /*24a80*/  SHF.L.U64.HI R222, R38, 0x1, R134 ;  /* 0x0000000126de7819 */ /* 0x000fc40000010286 */
[----:B------:R-:W2:Y:S01]  /*24a90*/  LDL R134, [R1+0x514] ;  /* 0x0005140001867983 */ /* 0x000ea20000100800 */
[----:B------:R-:W-:Y:S01]  /*24aa0*/  IMAD.WIDE.U32 R108, R40, R175, R108 ;  /* 0x000000af286c7225 */ /* 0x000fe200078e006c */
[----:B------:R-:W-:Y:S02]  /*24ab0*/  LOP3.LUT R175, R67, R200, RZ, 0x3c, !PT ;  /* 0x000000c843af7212 */ /* 0x000fe400078e3cff */
[----:B------:R-:W4:Y:S01]  /*24ac0*/  LDL R200, [R1+0x404] ;  /* 0x0004040001c87983 */ /* 0x000f220000100800 */
[----:B------:R-:W-:Y:S02]  /*24ad0*/  IMAD R68, R118, R68, R115 ;  /* 0x0000004476447224 */ /* 0x000fe400078e0273 */
[----:B------:R-:W-:-:S03]  /*24ae0*/  IMAD R74, R81, R74, R85 ;  /* 0x0000004a514a7224 */ /* 0x000fc600078e0255 */
[----:B------:R-:W-:Y:S02]  /*24af0*/  LOP3.LUT R178, R68, R178, RZ, 0x3c, !PT ;  /* 0x000000b244b27212 */ /* 0x000fe400078e3cff */
[----:B------:R-:W-:Y:S02]  /*24b00*/  LOP3.LUT R228, R74, R250, RZ, 0x3c, !PT ;  /* 0x000000fa4ae47212 */ /* 0x000fe400078e3cff */
[----:B------:R-:W-:Y:S01]  /*24b10*/  SHF.L.W.U32.HI R198, R27, 0x1, R178 ;  /* 0x000000011bc67819 */ /* 0x000fe20000010eb2 */
[----:B------:R-:W-:Y:S01]  /*24b20*/  IMAD R72, R48, R72, R151 ;  /* 0x0000004830487224 */ /* 0x000fe200078e0297 */
[----:B------:R-:W-:Y:S01]  /*24b30*/  SHF.L.W.U32.HI R178, R178, 0x1, R27 ;  /* 0x00000001b2b27819 */ /* 0x000fe20000010e1b */
[----:B------:R-:W-:Y:S01]  /*24b40*/  IMAD.X R27, R189, 0x1, R75, P1 ;  /* 0x00000001bd1b7824 */ /* 0x000fe200008e064b */
[----:B------:R-:W-:Y:S01]  /*24b50*/  SHF.L.W.U32.HI R230, R21, 0x1, R228 ;  /* 0x0000000115e67819 */ /* 0x000fe20000010ee4 */
[----:B------:R-:W-:Y:S01]  /*24b60*/  IMAD.WIDE.U32 R34, R30, R182, R34 ;  /* 0x000000b61e227225 */ /* 0x000fe200078e0022 */
[----:B------:R-:W-:Y:S01]  /*24b70*/  SHF.L.W.U32.HI R228, R228, 0x1, R21 ;  /* 0x00000001e4e47819 */ /* 0x000fe20000010e15 */
[----:B------:R-:W2:Y:S02]  /*24b80*/  LDL.LU R250, [R1+0xdd0] ;  /* 0x000dd00001fa7983 */ /* 0x000ea40000300800 */
[----:B------:R-:W-:-:S02]  /*24b90*/  IMAD R21, R22, R82, R161 ;  /* 0x0000005216157224 */ /* 0x000fc400078e02a1 */
[----:B------:R-:W-:Y:S01]  /*24ba0*/  IMAD.WIDE.U32 R26, R111, R181, R26 ;  /* 0x000000b56f1a7225 */ /* 0x000fe200078e001a */
[----:B------:R-:W-:Y:S02]  /*24bb0*/  LOP3.LUT R181, R53, R234, RZ, 0x3c, !PT ;  /* 0x000000ea35b57212 */ /* 0x000fe400078e3cff */
[----:B------:R-:W-:Y:S01]  /*24bc0*/  LOP3.LUT R93, R21, R93, RZ, 0x3c, !PT ;  /* 0x0000005d155d7212 */ /* 0x000fe200078e3cff */
[----:B------:R-:W-:Y:S01]  /*24bd0*/  IMAD.X R113, R174, 0x1, R13, P2 ;  /* 0x00000001ae717824 */ /* 0x000fe200010e060d */
[----:B------:R-:W-:Y:S02]  /*24be0*/  SHF.L.W.U32.HI R182, R41, 0x1, R181 ;  /* 0x0000000129b67819 */ /* 0x000fe40000010eb5 */
[----:B------:R-:W-:Y:S02]  /*24bf0*/  SHF.L.W.U32.HI R181, R181, 0x1, R41 ;  /* 0x00000001b5b57819 */ /* 0x000fe40000010e29 */
[----:B------:R-:W-:Y:S01]  /*24c00*/  LOP3.LUT R41, R92, 0x1, RZ, 0xc0, !PT ;  /* 0x000000015c297812 */ /* 0x000fe200078ec0ff */
[----:B------:R-:W-:Y:S01]  /*24c10*/  IMAD.WIDE.U32 R112, R55, R184, R112 ;  /* 0x000000b837707225 */ /* 0x000fe200078e0070 */
[----:B------:R-:W-:-:S03]  /*24c20*/  LOP3.LUT R184, R49, R249, RZ, 0x3c, !PT ;  /* 0x000000f931b87212 */ /* 0x000fc600078e3cff */
[----:B------:R-:W-:Y:S01]  /*24c30*/  IMAD R41, R41, R135, RZ ;  /* 0x0000008729297224 */ /* 0x000fe200078e02ff */
[----:B------:R-:W-:Y:S01]  /*24c40*/  SHF.L.W.U32.HI R82, R246, 0x10, R91 ;  /* 0x00000010f6527819 */ /* 0x000fe20000010e5b */
[----:B------:R-:W-:Y:S01]  /*24c50*/  STL.64 [R1+0xdb8], R108 ;  /* 0x000db86c01007387 */ /* 0x000fe20000100a00 */
[----:B------:R-:W-:Y:S01]  /*24c60*/  SHF.L.W.U32.HI R85, R91, 0x10, R246 ;  /* 0x000000105b557819 */ /* 0x000fe20000010ef6 */
[----:B------:R-:W-:Y:S01]  /*24c70*/  IMAD.IADD R41, R43, 0x1, R41 ;  /* 0x000000012b297824 */ /* 0x000fe200078e0229 */
[----:B------:R-:W-:Y:S01]  /*24c80*/  SHF.L.W.U32.HI R202, R3, 0x1, R184 ;  /* 0x0000000103ca7819 */ /* 0x000fe20000010eb8 */
[----:B------:R-:W2:Y:S01]  /*24c90*/  LDL.LU R246, [R1+0xdcc] ;  /* 0x000dcc0001f67983 */ /* 0x000ea20000300800 */
[----:B------:R-:W-:Y:S01]  /*24ca0*/  SHF.L.W.U32.HI R184, R184, 0x1, R3 ;  /* 0x00000001b8b87819 */ /* 0x000fe20000010e03 */
[----:B------:R-:W-:Y:S01]  /*24cb0*/  IMAD.SHL.U32 R3, R62, 0x2, RZ ;  /* 0x000000023e037824 */ /* 0x000fe200078e00ff */
[----:B------:R-:W-:Y:S01]  /*24cc0*/  LOP3.LUT R220, R144, R220, RZ, 0x3c, !PT ;  /* 0x000000dc90dc7212 */ /* 0x000fe200078e3cff */
[----:B------:R-:W-:Y:S01]  /*24cd0*/  IMAD.SHL.U32 R180, R90, 0x2, RZ ;  /* 0x000000025ab47824 */ /* 0x000fe200078e00ff */
[----:B------:R-:W-:-:S02]  /*24ce0*/  IADD3 R90, P4, PT, R0, R90, RZ ;  /* 0x0000005a005a7210 */ /* 0x000fc40007f9e0ff */
[----:B------:R-:W-:Y:S02]  /*24cf0*/  SHF.L.W.U32.HI R221, R220, 0x1, R15 ;  /* 0x00000001dcdd7819 */ /* 0x000fe40000010e0f */
[----:B------:R-:W-:Y:S02]  /*24d00*/  LOP3.LUT R115, R41, R204, RZ, 0x3c, !PT ;  /* 0x000000cc29737212 */ /* 0x000fe400078e3cff */
[----:B------:R-:W-:Y:S02]  /*24d10*/  SHF.L.W.U32.HI R220, R15, 0x1, R220 ;  /* 0x000000010fdc7819 */ /* 0x000fe40000010edc */
[----:B------:R-:W-:Y:S01]  /*24d20*/  LOP3.LUT R3, R3, 0xfffffffe, RZ, 0xc0, !PT ;  /* 0xfffffffe03037812 */ /* 0x000fe200078ec0ff */
[----:B------:R-:W-:Y:S01]  /*24d30*/  IMAD.X R91, R193, 0x1, R235, P4 ;  /* 0x00000001c15b7824 */ /* 0x000fe200020e06eb */
[----:B------:R-:W-:Y:S01]  /*24d40*/  LOP3.LUT R43, R42, R99, RZ, 0x3c, !PT ;  /* 0x000000632a2b7212 */ /* 0x000fe200078e3cff */
[----:B------:R-:W-:Y:S01]  /*24d50*/  IMAD.SHL.U32 R6, R128, 0x2, RZ ;  /* 0x0000000280067824 */ /* 0x000fe200078e00ff */
[----:B------:R-:W-:Y:S01]  /*24d60*/  IADD3 R92, P4, PT, R115, R32, RZ ;  /* 0x00000020735c7210 */ /* 0x000fe20007f9e0ff */
[----:B------:R-:W-:Y:S01]  /*24d70*/  IMAD.SHL.U32 R172, R60, 0x2, RZ ;  /* 0x000000023cac7824 */ /* 0x000fe200078e00ff */
[----:B------:R-:W-:-:S02]  /*24d80*/  SHF.L.U64.HI R7, R128, 0x1, R119 ;  /* 0x0000000180077819 */ /* 0x000fc40000010277 */
[----:B------:R-:W-:Y:S02]  /*24d90*/  IADD3 R128, P5, PT, R132, R128, RZ ;  /* 0x0000008084807210 */ /* 0x000fe40007fbe0ff */
[----:B------:R-:W-:Y:S02]  /*24da0*/  LOP3.LUT R185, R185, 0xfffffffe, RZ, 0xc0, !PT ;  /* 0xfffffffeb9b97812 */ /* 0x000fe400078ec0ff */
[----:B------:R-:W-:Y:S02]  /*24db0*/  LOP3.LUT R211, R159, R211, RZ, 0x3c, !PT ;  /* 0x000000d39fd37212 */ /* 0x000fe400078e3cff */
[----:B------:R-:W-:Y:S02]  /*24dc0*/  SHF.L.W.U32.HI R207, R93, 0x1, R129 ;  /* 0x000000015dcf7819 */ /* 0x000fe40000010e81 */
[----:B-----5:R-:W-:-:S04]  /*24dd0*/  LOP3.LUT R231, R138, R231, RZ, 0x3c, !PT ;  /* 0x000000e78ae77212 */ /* 0x020fc800078e3cff */
[----:B------:R-:W-:Y:S02]  /*24de0*/  SHF.L.W.U32.HI R217, R231, 0x1, R14 ;  /* 0x00000001e7d97819 */ /* 0x000fe40000010e0e */
[----:B------:R-:W-:Y:S02]  /*24df0*/  SHF.L.W.U32.HI R210, R14, 0x1, R231 ;  /* 0x000000010ed27819 */ /* 0x000fe40000010ee7 */
[----:B---3--:R-:W-:Y:S02]  /*24e00*/  LOP3.LUT R14, R72, R236, RZ, 0x3c, !PT ;  /* 0x000000ec480e7212 */ /* 0x008fe400078e3cff */
[----:B------:R-:W-:Y:S02]  /*24e10*/  SHF.L.U64.HI R236, R100, 0x1, R251 ;  /* 0x0000000164ec7819 */ /* 0x000fe400000102fb */
[----:B------:R-:W-:Y:S02]  /*24e20*/  SHF.L.W.U32.HI R233, R224, 0x1, R14 ;  /* 0x00000001e0e97819 */ /* 0x000fe40000010e0e */
[----:B------:R-:W-:-:S02]  /*24e30*/  SHF.L.W.U32.HI R231, R14, 0x1, R224 ;  /* 0x000000010ee77819 */ /* 0x000fc40000010ee0 */
[----:B------:R-:W-:Y:S01]  /*24e40*/  SHF.L.W.U32.HI R224, R129, 0x1, R93 ;  /* 0x0000000181e07819 */ /* 0x000fe20000010e5d */
[----:B------:R-:W-:Y:S04]  /*24e50*/  STL.64 [R1+0xdb0], R236 ;  /* 0x000db0ec01007387 */ /* 0x000fe80000100a00 */
[----:B------:R0:W-:Y:S01]  /*24e60*/  STL.64 [R1+0xdc0], R224 ;  /* 0x000dc0e001007387 */ /* 0x0001e20000100a00 */
[----:B------:R-:W-:-:S03]  /*24e70*/  IADD3 R14, P1, PT, R61, R62, RZ ;  /* 0x0000003e3d0e7210 */ /* 0x000fc60007f3e0ff */
[----:B0-----:R-:W3:Y:S04]  /*24e80*/  LDL.LU R224, [R1+0x658] ;  /* 0x0006580001e07983 */ /* 0x001ee80000300800 */
[----:B------:R-:W3:Y:S04]  /*24e90*/  LDL.LU R225, [R1+0x6fc] ;  /* 0x0006fc0001e17983 */ /* 0x000ee80000300800 */
[----:B------:R-:W5:Y:S04]  /*24ea0*/  LDL R143, [R1+0x6b4] ;  /* 0x0006b400018f7983 */ /* 0x000f680000100800 */
[----:B------:R-:W5:Y:S01]  /*24eb0*/  LDL.LU R133, [R1+0x700] ;  /* 0x0007000001857983 */ /* 0x000f620000300800 */
[----:B------:R-:W-:Y:S01]  /*24ec0*/  IMAD.X R15, R196, 0x1, R63, P1 ;  /* 0x00000001c40f7824 */ /* 0x000fe200008e063f */
[----:B----4-:R-:W-:-:S02]  /*24ed0*/  SHF.L.U64.HI R161, R60, 0x1, R200 ;  /* 0x000000013ca17819 */ /* 0x010fc400000102c8 */
[----:B------:R-:W4:Y:S01]  /*24ee0*/  LDL.LU R234, [R1+0x840] ;  /* 0x0008400001ea7983 */ /* 0x000f220000300800 */
[----:B------:R-:W-:Y:S01]  /*24ef0*/  IADD3 R64, P1, PT, R95, R60, RZ ;  /* 0x0000003c5f407210 */ /* 0x000fe20007f3e0ff */
[----:B------:R-:W-:Y:S01]  /*24f00*/  IMAD.WIDE.U32 R14, R61, R3, R14 ;  /* 0x000000033d0e7225 */ /* 0x000fe200078e000e */
[----:B------:R-:W-:Y:S01]  /*24f10*/  LOP3.LUT R60, R88, R77, RZ, 0x3c, !PT ;  /* 0x0000004d583c7212 */ /* 0x000fe200078e3cff */
[----:B------:R-:W3:Y:S02]  /*24f20*/  LDL.LU R236, [R1+0x964] ;  /* 0x0009640001ec7983 */ /* 0x000ee40000300800 */
[----:B--2---:R-:W-:Y:S02]  /*24f30*/  IMAD.X R3, R197, 0x1, R134, P6 ;  /* 0x00000001c5037824 */ /* 0x004fe400030e0686 */
[----:B------:R-:W3:Y:S01]  /*24f40*/  LDL.LU R237, [R1+0x680] ;  /* 0x0006800001ed7983 */ /* 0x000ee20000300800 */
[----:B------:R-:W-:-:S03]  /*24f50*/  IMAD.X R93, R43, 0x1, R33, P4 ;  /* 0x000000012b5d7824 */ /* 0x000fc600020e0621 */
[----:B------:R-:W2:Y:S01]  /*24f60*/  LDL.LU R203, [R1+0x56c] ;  /* 0x00056c0001cb7983 */ /* 0x000ea20000300800 */
[----:B------:R-:W-:Y:S01]  /*24f70*/  SHF.L.W.U32.HI R43, R211, 0x1, R60 ;  /* 0x00000001d32b7819 */ /* 0x000fe20000010e3c */
[----:B------:R-:W-:Y:S01]  /*24f80*/  IMAD.WIDE.U32 R2, R164, R185, R2 ;  /* 0x000000b9a4027225 */ /* 0x000fe200078e0002 */
[----:B------:R-:W-:Y:S01]  /*24f90*/  SHF.L.W.U32.HI R60, R60, 0x1, R211 ;  /* 0x000000013c3c7819 */ /* 0x000fe20000010ed3 */
[----:B------:R-:W2:Y:S02]  /*24fa0*/  LDL.LU R108, [R1+0x6c4] ;  /* 0x0006c400016c7983 */ /* 0x000ea40000300800 */
[----:B------:R-:W-:Y:S02]  /*24fb0*/  IMAD.X R129, R120, 0x1, R119, P5 ;  /* 0x0000000178817824 */ /* 0x000fe400028e0677 */
[----:B------:R-:W2:Y:S04]  /*24fc0*/  LDL.LU R109, [R1+0x850] ;  /* 0x00085000016d7983 */ /* 0x000ea80000300800 */
[----:B------:R-:W2:Y:S04]  /*24fd0*/  LDL R119, [R1+0x554] ;  /* 0x0005540001777983 */ /* 0x000ea80000100800 */
[----:B------:R-:W2:Y:S04]  /*24fe0*/  LDL.LU R211, [R1+0x708] ;  /* 0x0007080001d37983 */ /* 0x000ea80000300800 */
[----:B------:R-:W2:Y:S04]  /*24ff0*/  LDL.LU R185, [R1+0x414] ;  /* 0x0004140001b97983 */ /* 0x000ea80000300800 */
[----:B------:R-:W2:Y:S04]  /*25000*/  LDL.LU R235, [R1+0x70c] ;  /* 0x00070c0001eb7983 */ /* 0x000ea80000300800 */
[----:B------:R-:W2:Y:S01]  /*25010*/  LDL.LU R249, [R1+0x848] ;  /* 0x0008480001f97983 */ /* 0x000ea20000300800 */
[----:B------:R-:W-:-:S02]  /*25020*/  LOP3.LUT R6, R6, 0xfffffffe, RZ, 0xc0, !PT ;  /* 0xfffffffe06067812 */ /* 0x000fc400078ec0ff */
[----:B------:R-:W-:Y:S01]  /*25030*/  LOP3.LUT R75, R7, 0x1, RZ, 0xc0, !PT ;  /* 0x00000001074b7812 */ /* 0x000fe200078ec0ff */
[C---:B------:R-:W-:Y:S01]  /*25040*/  IMAD.SHL.U32 R137, R32.reuse, 0x2, RZ ;  /* 0x0000000220897824 */ /* 0x040fe200078e00ff */
[----:B------:R-:W-:Y:S01]  /*25050*/  SHF.L.U64.HI R134, R32, 0x1, R33 ;  /* 0x0000000120867819 */ /* 0x000fe20000010221 */
[----:B------:R-:W-:Y:S01]  /*25060*/  IMAD.WIDE.U32 R6, R132, R6, R128 ;  /* 0x0000000684067225 */ /* 0x000fe200078e0080 */
[C---:B------:R-:W-:Y:S01]  /*25070*/  SHF.L.U64.HI R32, R46.reuse, 0x1, R47 ;  /* 0x000000012e207819 */ /* 0x040fe2000001022f */
[----:B------:R-:W2:Y:S02]  /*25080*/  LDL.LU R8, [R1+0x864] ;  /* 0x0008640001087983 */ /* 0x000ea40000300800 */
[----:B------:R-:W-:Y:S02]  /*25090*/  IMAD R75, R75, R132, RZ ;  /* 0x000000844b4b7224 */ /* 0x000fe400078e02ff */
[----:B------:R-:W-:Y:S01]  /*250a0*/  IMAD.SHL.U32 R33, R46, 0x2, RZ ;  /* 0x000000022e217824 */ /* 0x000fe200078e00ff */
[----:B------:R-:W-:Y:S01]  /*250b0*/  IADD3 R46, P4, PT, R43, R46, RZ ;  /* 0x0000002e2b2e7210 */ /* 0x000fe20007f9e0ff */
[----:B------:R-:W-:Y:S01]  /*250c0*/  IMAD.IADD R151, R7, 0x1, R75 ;  /* 0x0000000107977824 */ /* 0x000fe200078e024b */
[----:B------:R-:W-:Y:S01]  /*250d0*/  LOP3.LUT R32, R32, 0x1, RZ, 0xc0, !PT ;  /* 0x0000000120207812 */ /* 0x000fe200078ec0ff */
[----:B------:R-:W2:Y:S01]  /*250e0*/  LDL.LU R9, [R1+0x570] ;  /* 0x0005700001097983 */ /* 0x000ea20000300800 */
[----:B------:R-:W-:Y:S01]  /*250f0*/  LOP3.LUT R33, R33, 0xfffffffe, RZ, 0xc0, !PT ;  /* 0xfffffffe21217812 */ /* 0x000fe200078ec0ff */
[----:B------:R-:W-:Y:S01]  /*25100*/  IMAD.X R47, R60, 0x1, R47, P4 ;  /* 0x000000013c2f7824 */ /* 0x000fe200020e062f */
[----:B------:R-:W-:Y:S01]  /*25110*/  LOP3.LUT R7, R151, R147, RZ, 0x3c, !PT ;  /* 0x0000009397077212 */ /* 0x000fe200078e3cff */
[----:B------:R-:W-:Y:S01]  /*25120*/  IMAD.SHL.U32 R75, R88, 0x2, RZ ;  /* 0x00000002584b7824 */ /* 0x000fe200078e00ff */
[----:B------:R-:W-:Y:S01]  /*25130*/  LOP3.LUT R180, R180, 0xfffffffe, RZ, 0xc0, !PT ;  /* 0xfffffffeb4b47812 */ /* 0x000fe200078ec0ff */
[----:B------:R-:W-:Y:S01]  /*25140*/  IMAD.WIDE.U32 R46, R43, R33, R46 ;  /* 0x000000212b2e7225 */ /* 0x000fe200078e002e */
[----:B------:R-:W-:Y:S01]  /*25150*/  IADD3 R128, P4, PT, R7, R88, RZ ;  /* 0x0000005807807210 */ /* 0x000fe20007f9e0ff */
[----:B------:R-:W2:Y:S01]  /*25160*/  LDL.LU R155, [R1+0x84c] ;  /* 0x00084c00019b7983 */ /* 0x000ea20000300800 */
[----:B------:R-:W-:Y:S01]  /*25170*/  LOP3.LUT R77, R6, R148, RZ, 0x3c, !PT ;  /* 0x00000094064d7212 */ /* 0x000fe200078e3cff */
[----:B------:R-:W-:Y:S01]  /*25180*/  IMAD R32, R32, R43, RZ ;  /* 0x0000002b20207224 */ /* 0x000fe200078e02ff */
[----:B------:R-:W-:-:S02]  /*25190*/  SHF.L.U64.HI R33, R88, 0x1, R159 ;  /* 0x0000000158217819 */ /* 0x000fc4000001029f */
[----:B------:R-:W-:Y:S01]  /*251a0*/  LOP3.LUT R101, R154, R101, RZ, 0x3c, !PT ;  /* 0x000000659a657212 */ /* 0x000fe200078e3cff */
[----:B------:R-:W-:Y:S01]  /*251b0*/  IMAD.IADD R139, R47, 0x1, R32 ;  /* 0x000000012f8b7824 */ /* 0x000fe200078e0220 */
[----:B------:R-:W-:Y:S01]  /*251c0*/  LOP3.LUT R75, R75, 0xfffffffe, RZ, 0xc0, !PT ;  /* 0xfffffffe4b4b7812 */ /* 0x000fe200078ec0ff */
[----:B------:R-:W-:Y:S01]  /*251d0*/  IMAD.WIDE.U32 R90, R0, R180, R90 ;  /* 0x000000b4005a7225 */ /* 0x000fe200078e005a */
[----:B------:R-:W-:Y:S01]  /*251e0*/  LOP3.LUT R33, R33, 0x1, RZ, 0xc0, !PT ;  /* 0x0000000121217812 */ /* 0x000fe200078ec0ff */
[----:B------:R-:W2:Y:S01]  /*251f0*/  LDL.64 R104, [R1+0x490] ;  /* 0x0004900001687983 */ /* 0x000ea20000100a00 */
[----:B------:R-:W-:Y:S01]  /*25200*/  SHF.L.W.U32.HI R180, R101, 0x1, R175 ;  /* 0x0000000165b47819 */ /* 0x000fe20000010eaf */
[----:B------:R-:W-:Y:S01]  /*25210*/  IMAD.X R129, R77, 0x1, R159, P4 ;  /* 0x000000014d817824 */ /* 0x000fe200020e069f */
[----:B------:R-:W-:Y:S02]  /*25220*/  SHF.L.W.U32.HI R175, R175, 0x1, R101 ;  /* 0x00000001afaf7819 */ /* 0x000fe40000010e65 */
[----:B------:R-:W-:Y:S01]  /*25230*/  LOP3.LUT R101, R139, R131, RZ, 0x3c, !PT ;  /* 0x000000838b657212 */ /* 0x000fe200078e3cff */
[----:B------:R-:W-:Y:S01]  /*25240*/  IMAD.WIDE.U32 R128, R75, R7, R128 ;  /* 0x000000074b807225 */ /* 0x000fe200078e0080 */
[----:B------:R-:W-:-:S03]  /*25250*/  LOP3.LUT R142, R142, R107, RZ, 0x3c, !PT ;  /* 0x0000006b8e8e7212 */ /* 0x000fc600078e3cff */
[----:B------:R-:W-:Y:S01]  /*25260*/  IMAD R7, R33, R7, RZ ;  /* 0x0000000721077224 */ /* 0x000fe200078e02ff */
[----:B------:R-:W-:Y:S01]  /*25270*/  IADD3 R32, P4, PT, R101, R124, RZ ;  /* 0x0000007c65207210 */ /* 0x000fe20007f9e0ff */
[----:B------:R-:W-:Y:S01]  /*25280*/  IMAD.SHL.U32 R47, R124, 0x2, RZ ;  /* 0x000000027c2f7824 */ /* 0x000fe200078e00ff */
[----:B------:R-:W-:Y:S01]  /*25290*/  LOP3.LUT R33, R46, R146, RZ, 0x3c, !PT ;  /* 0x000000922e217212 */ /* 0x000fe200078e3cff */
[----:B------:R-:W-:-:S03]  /*252a0*/  IMAD.IADD R107, R129, 0x1, R7 ;  /* 0x00000001816b7824 */ /* 0x000fc600078e0207 */
[----:B------:R-:W-:Y:S01]  /*252b0*/  LOP3.LUT R47, R47, 0xfffffffe, RZ, 0xc0, !PT ;  /* 0xfffffffe2f2f7812 */ /* 0x000fe200078ec0ff */
[----:B------:R-:W-:Y:S01]  /*252c0*/  IMAD.X R33, R33, 0x1, R121, P4 ;  /* 0x0000000121217824 */ /* 0x000fe200020e0679 */
[----:B------:R-:W-:Y:S02]  /*252d0*/  LOP3.LUT R88, R128, R132, RZ, 0x3c, !PT ;  /* 0x0000008480587212 */ /* 0x000fe400078e3cff */
[----:B------:R-:W-:Y:S01]  /*252e0*/  LOP3.LUT R120, R107, R120, RZ, 0x3c, !PT ;  /* 0x000000786b787212 */ /* 0x000fe200078e3cff */
[----:B------:R-:W-:Y:S01]  /*252f0*/  IMAD.WIDE.U32 R32, R47, R101, R32 ;  /* 0x000000652f207225 */ /* 0x000fe200078e0020 */
[----:B------:R-:W-:Y:S02]  /*25300*/  LOP3.LUT R129, R145, R20, RZ, 0x3c, !PT ;  /* 0x0000001491817212 */ /* 0x000fe400078e3cff */
[----:B------:R-:W-:Y:S02]  /*25310*/  SHF.L.W.U32.HI R77, R120, 0x8, R88 ;  /* 0x00000008784d7819 */ /* 0x000fe40000010e58 */
[----:B------:R-:W-:-:S02]  /*25320*/  SHF.L.W.U32.HI R88, R88, 0x8, R120 ;  /* 0x0000000858587819 */ /* 0x000fc40000010e78 */
[----:B------:R-:W-:Y:S01]  /*25330*/  LOP3.LUT R20, R32, R43, RZ, 0x3c, !PT ;  /* 0x0000002b20147212 */ /* 0x000fe200078e3cff */
[----:B------:R-:W-:Y:S01]  /*25340*/  IMAD.SHL.U32 R43, R6, 0x2, RZ ;  /* 0x00000002062b7824 */ /* 0x000fe200078e00ff */
[----:B------:R-:W-:Y:S02]  /*25350*/  IADD3 R120, P4, PT, R167, R116, RZ ;  /* 0x00000074a7787210 */ /* 0x000fe40007f9e0ff */
[----:B------:R-:W-:Y:S02]  /*25360*/  IADD3 R132, P5, PT, R88, R6, RZ ;  /* 0x0000000658847210 */ /* 0x000fe40007fbe0ff */
[----:B------:R-:W-:Y:S01]  /*25370*/  SHF.L.U64.HI R75, R124, 0x1, R121 ;  /* 0x000000017c4b7819 */ /* 0x000fe20000010279 */
[--C-:B------:R-:W-:Y:S01]  /*25380*/  IMAD.X R121, R166, 0x1, R158.reuse, P4 ;  /* 0x00000001a6797824 */ /* 0x100fe200020e069e */
[C---:B------:R-:W-:Y:S01]  /*25390*/  SHF.L.U64.HI R145, R116.reuse, 0x1, R158 ;  /* 0x0000000174917819 */ /* 0x040fe2000001029e */
[----:B------:R-:W-:Y:S01]  /*253a0*/  IMAD.SHL.U32 R7, R116, 0x2, RZ ;  /* 0x0000000274077824 */ /* 0x000fe200078e00ff */
[----:B------:R-:W-:Y:S01]  /*253b0*/  LOP3.LUT R43, R43, 0xfffffffe, RZ, 0xc0, !PT ;  /* 0xfffffffe2b2b7812 */ /* 0x000fe200078ec0ff */
[----:B------:R-:W2:Y:S01]  /*253c0*/  LDL.LU R116, [R1+0x480] ;  /* 0x0004800001747983 */ /* 0x000ea20000300800 */
[----:B------:R-:W-:-:S02]  /*253d0*/  SHF.L.U64.HI R158, R6, 0x1, R151 ;  /* 0x00000001069e7819 */ /* 0x000fc40000010297 */
[----:B------:R-:W-:Y:S01]  /*253e0*/  LOP3.LUT R127, R4, R127, RZ, 0x3c, !PT ;  /* 0x0000007f047f7212 */ /* 0x000fe200078e3cff */
[----:B------:R-:W2:Y:S01]  /*253f0*/  LDL.LU R166, [R1+0x944] ;  /* 0x0009440001a67983 */ /* 0x000ea20000300800 */
[----:B------:R-:W-:Y:S02]  /*25400*/  LOP3.LUT R158, R158, 0x1, RZ, 0xc0, !PT ;  /* 0x000000019e9e7812 */ /* 0x000fe400078ec0ff */
[----:B------:R-:W-:Y:S02]  /*25410*/  LOP3.LUT R75, R75, 0x1, RZ, 0xc0, !PT ;  /* 0x000000014b4b7812 */ /* 0x000fe400078ec0ff */
[----:B------:R-:W-:Y:S02]  /*25420*/  LOP3.LUT R171, R157, R171, RZ, 0x3c, !PT ;  /* 0x000000ab9dab7212 */ /* 0x000fe400078e3cff */
[----:B------:R-:W2:Y:S01]  /*25430*/  LDL.LU R157, [R1+0x858] ;  /* 0x00085800019d7983 */ /* 0x000ea20000300800 */
[----:B------:R-:W-:Y:S01]  /*25440*/  IMAD R101, R75, R101, RZ ;  /* 0x000000654b657224 */ /* 0x000fe200078e02ff */
[----:B------:R-:W-:-:S02]  /*25450*/  LOP3.LUT R141, R141, R96, RZ, 0x3c, !PT ;  /* 0x000000608d8d7212 */ /* 0x000fc400078e3cff */
[----:B-----5:R-:W-:Y:S01]  /*25460*/  LOP3.LUT R143, R133, R143, RZ, 0x3c, !PT ;  /* 0x0000008f858f7212 */ /* 0x020fe200078e3cff */
[----:B------:R-:W-:Y:S02]  /*25470*/  IMAD.X R133, R77, 0x1, R151, P5 ;  /* 0x000000014d857824 */ /* 0x000fe400028e0697 */
[----:B------:R-:W-:Y:S01]  /*25480*/  IMAD.WIDE.U32 R132, R88, R43, R132 ;  /* 0x0000002b58847225 */ /* 0x000fe200078e0084 */
[----:B----4-:R-:W-:Y:S02]  /*25490*/  LOP3.LUT R43, R234, R4, RZ, 0x3c, !PT ;  /* 0x00000004ea2b7212 */ /* 0x010fe400078e3cff */
[----:B------:R-:W-:Y:S01]  /*254a0*/  LOP3.LUT R4, R7, 0xfffffffe, RZ, 0xc0, !PT ;  /* 0xfffffffe07047812 */ /* 0x000fe200078ec0ff */
[----:B------:R-:W-:Y:S01]  /*254b0*/  IMAD R158, R88, R158, R133 ;  /* 0x0000009e589e7224 */ /* 0x000fe200078e0285 */
[----:B---3--:R-:W-:Y:S02]  /*254c0*/  LOP3.LUT R7, R237, UR15, R236, 0x96, !PT ;  /* 0x0000000fed077c12 */ /* 0x008fe4000f8e96ec */
[----:B------:R-:W3:Y:S01]  /*254d0*/  LDL.LU.64 R236, [R1+0x5f0] ;  /* 0x0005f00001ec7983 */ /* 0x000ee20000300a00 */
[----:B--2---:R-:W-:-:S03]  /*254e0*/  LOP3.LUT R133, R203, R87, RZ, 0x3c, !PT ;  /* 0x00000057cb857212 */ /* 0x004fc600078e3cff */
[----:B------:R-:W2:Y:S01]  /*254f0*/  LDL.LU R203, [R1+0x93c] ;  /* 0x00093c0001cb7983 */ /* 0x000ea20000300800 */
[----:B------:R-:W-:-:S03]  /*25500*/  LOP3.LUT R96, R109, R108, RZ, 0x3c, !PT ;  /* 0x0000006c6d607212 */ /* 0x000fc600078e3cff */
[----:B------:R-:W4:Y:S04]  /*25510*/  LDL.64 R108, [R1+0x6a0] ;  /* 0x0006a000016c7983 */ /* 0x000f280000100a00 */
[----:B------:R-:W5:Y:S01]  /*25520*/  LDL.LU R234, [R1+0x6a4] ;  /* 0x0006a40001ea7983 */ /* 0x000f620000300800 */
[----:B------:R-:W-:Y:S02]  /*25530*/  LOP3.LUT R75, R211, R119, RZ, 0x3c, !PT ;  /* 0x00000077d34b7212 */ /* 0x000fe400078e3cff */
[----:B------:R-:W-:Y:S01]  /*25540*/  LOP3.LUT R47, R235, R185, RZ, 0x3c, !PT ;  /* 0x000000b9eb2f7212 */ /* 0x000fe200078e3cff */
[----:B------:R-:W-:Y:S01]  /*25550*/  IMAD.IADD R101, R33, 0x1, R101 ;  /* 0x0000000121657824 */ /* 0x000fe200078e0265 */
[----:B------:R-:W4:Y:S01]  /*25560*/  LDL.LU R235, [R1+0x838] ;  /* 0x0008380001eb7983 */ /* 0x000f220000300800 */
[----:B------:R-:W-:-:S03]  /*25570*/  LOP3.LUT R119, R249, R206, RZ, 0x3c, !PT ;  /* 0x000000cef9777212 */ /* 0x000fc600078e3cff */
[----:B------:R-:W5:Y:S01]  /*25580*/  LDL.LU R249, [R1+0x778] ;  /* 0x0007780001f97983 */ /* 0x000f620000300800 */
[----:B------:R-:W-:Y:S01]  /*25590*/  IMAD.WIDE.U32 R120, R167, R4, R120 ;  /* 0x00000004a7787225 */ /* 0x000fe200078e0078 */
[----:B------:R-:W-:Y:S02]  /*255a0*/  LOP3.LUT R145, R145, 0x1, RZ, 0xc0, !PT ;  /* 0x0000000191917812 */ /* 0x000fe400078ec0ff */
[----:B------:R-:W-:Y:S01]  /*255b0*/  SHF.L.W.U32.HI R4, R125, 0x1, R127 ;  /* 0x000000017d047819 */ /* 0x000fe20000010e7f */
[----:B------:R-:W4:Y:S01]  /*255c0*/  LDL.LU R185, [R1+0x57c] ;  /* 0x00057c0001b97983 */ /* 0x000f220000300800 */
[----:B------:R-:W-:Y:S02]  /*255d0*/  SHF.L.W.U32.HI R125, R127, 0x1, R125 ;  /* 0x000000017f7d7819 */ /* 0x000fe40000010e7d */
[----:B------:R-:W-:Y:S01]  /*255e0*/  LOP3.LUT R170, R8, R170, RZ, 0x3c, !PT ;  /* 0x000000aa08aa7212 */ /* 0x000fe200078e3cff */
[----:B------:R-:W4:Y:S01]  /*255f0*/  LDL.LU R206, [R1+0x878] ;  /* 0x0008780001ce7983 */ /* 0x000f220000300800 */
[----:B------:R-:W-:Y:S01]  /*25600*/  LOP3.LUT R60, R101, R60, RZ, 0x3c, !PT ;  /* 0x0000003c653c7212 */ /* 0x000fe200078e3cff */
[----:B------:R-:W-:-:S02]  /*25610*/  IMAD R167, R167, R145, R121 ;  /* 0x00000091a7a77224 */ /* 0x000fc400078e0279 */
[----:B------:R-:W4:Y:S01]  /*25620*/  LDL.LU R8, [R1+0x940] ;  /* 0x0009400001087983 */ /* 0x000f220000300800 */
[----:B------:R-:W-:Y:S02]  /*25630*/  LOP3.LUT R87, R9, R19, RZ, 0x3c, !PT ;  /* 0x0000001309577212 */ /* 0x000fe400078e3cff */
[----:B------:R-:W-:Y:S01]  /*25640*/  LOP3.LUT R145, R120, R117, RZ, 0x3c, !PT ;  /* 0x0000007578917212 */ /* 0x000fe200078e3cff */
[----:B------:R-:W4:Y:S01]  /*25650*/  LDL.LU R9, [R1+0x82c] ;  /* 0x00082c0001097983 */ /* 0x000f220000300800 */
[----:B------:R-:W-:Y:S02]  /*25660*/  SHF.L.W.U32.HI R33, R60, 0x8, R20 ;  /* 0x000000083c217819 */ /* 0x000fe40000010e14 */
[----:B------:R-:W-:Y:S01]  /*25670*/  SHF.L.W.U32.HI R20, R20, 0x8, R60 ;  /* 0x0000000814147819 */ /* 0x000fe20000010e3c */
[----:B------:R-:W4:Y:S01]  /*25680*/  LDL.LU R117, [R1+0x880] ;  /* 0x0008800001757983 */ /* 0x000f220000300800 */
[----:B------:R-:W-:-:S03]  /*25690*/  LOP3.LUT R60, R155, R5, RZ, 0x3c, !PT ;  /* 0x000000059b3c7212 */ /* 0x000fc600078e3cff */
[----:B------:R-:W4:Y:S01]  /*256a0*/  LDL R5, [R1+0x50c] ;  /* 0x00050c0001057983 */ /* 0x000f220000100800 */
[----:B------:R-:W-:-:S03]  /*256b0*/  LOP3.LUT R151, R132, R151, R147, 0x96, !PT ;  /* 0x0000009784977212 */ /* 0x000fc600078e9693 */
[----:B------:R-:W4:Y:S01]  /*256c0*/  LDL.LU R155, [R1+0x578] ;  /* 0x00057800019b7983 */ /* 0x000f220000300800 */
[----:B------:R-:W-:-:S03]  /*256d0*/  LOP3.LUT R127, R104, R56, RZ, 0x3c, !PT ;  /* 0x00000038687f7212 */ /* 0x000fc600078e3cff */
[----:B------:R-:W4:Y:S04]  /*256e0*/  LDL.LU R147, [R1+0x948] ;  /* 0x0009480001937983 */ /* 0x000f280000300800 */
[----:B------:R-:W4:Y:S04]  /*256f0*/  LDL.LU R56, [R1+0x6e4] ;  /* 0x0006e40001387983 */ /* 0x000f280000300800 */
[----:B------:R-:W4:Y:S04]  /*25700*/  LDL.LU R104, [R1+0x5a0] ;  /* 0x0005a00001687983 */ /* 0x000f280000300800 */
[----:B------:R-:W4:Y:S01]  /*25710*/  LDL.LU R105, [R1+0x66c] ;  /* 0x00066c0001697983 */ /* 0x000f220000300800 */
[----:B------:R-:W-:-:S03]  /*25720*/  LOP3.LUT R124, R225, R224, RZ, 0x3c, !PT ;  /* 0x000000e0e17c7212 */ /* 0x000fc600078e3cff */
[----:B------:R-:W4:Y:S04]  /*25730*/  LDL.LU.64 R224, [R1+0x5d0] ;  /* 0x0005d00001e07983 */ /* 0x000f280000300a00 */
[----:B------:R-:W4:Y:S01]  /*25740*/  LDL.LU R211, [R1+0x88c] ;  /* 0x00088c0001d37983 */ /* 0x000f220000300800 */
[----:B------:R-:W-:Y:S02]  /*25750*/  LOP3.LUT R168, R157, R168, RZ, 0x3c, !PT ;  /* 0x000000a89da87212 */ /* 0x000fe400078e3cff */
[----:B------:R-:W-:Y:S02]  /*25760*/  LOP3.LUT R157, R158, R6, R148, 0x96, !PT ;  /* 0x000000069e9d7212 */ /* 0x000fe400078e9694 */
[----:B------:R-:W4:Y:S04]  /*25770*/  LDL.LU R6, [R1+0x410] ;  /* 0x0004100001067983 */ /* 0x000f280000300800 */
[----:B------:R-:W4:Y:S01]  /*25780*/  LDL R148, [R1+0x4dc] ;  /* 0x0004dc0001947983 */ /* 0x000f220000100800 */
[----:B---3--:R-:W-:-:S02]  /*25790*/  LOP3.LUT R19, R236, R120, RZ, 0x3c, !PT ;  /* 0x00000078ec137212 */ /* 0x008fc400078e3cff */
[----:B-----5:R-:W-:Y:S01]  /*257a0*/  LOP3.LUT R159, R249, R234, RZ, 0x3c, !PT ;  /* 0x000000eaf99f7212 */ /* 0x020fe200078e3cff */
[----:B------:R-:W3:Y:S01]  /*257b0*/  LDL.LU.64 R236, [R1+0xdb0] ;  /* 0x000db00001ec7983 */ /* 0x000ee20000300a00 */
[----:B--2---:R-:W-:-:S03]  /*257c0*/  LOP3.LUT R120, R203, R125, RZ, 0x3c, !PT ;  /* 0x0000007dcb787212 */ /* 0x004fc600078e3cff */
[----:B------:R-:W2:Y:S01]  /*257d0*/  LDL.LU R125, [R1+0x874] ;  /* 0x00087400017d7983 */ /* 0x000ea20000300800 */
[----:B----4-:R-:W-:-:S03]  /*257e0*/  LOP3.LUT R158, R235, R158, RZ, 0x3c, !PT ;  /* 0x0000009eeb9e7212 */ /* 0x010fc600078e3cff */
[----:B------:R-:W4:Y:S04]  /*257f0*/  LDL.LU R235, [R1+0x590] ;  /* 0x0005900001eb7983 */ /* 0x000f280000300800 */
[----:B------:R-:W5:Y:S01]  /*25800*/  LDL.LU R249, [R1+0x890] ;  /* 0x0008900001f97983 */ /* 0x000f620000300800 */
[----:B------:R-:W-:Y:S01]  /*25810*/  LOP3.LUT R121, R8, R4, RZ, 0x3c, !PT ;  /* 0x0000000408797212 */ /* 0x000fe200078e3cff */
[----:B------:R-:W-:Y:S02]  /*25820*/  IMAD.SHL.U32 R4, R46, 0x2, RZ ;  /* 0x000000022e047824 */ /* 0x000fe400078e00ff */
[----:B------:R-:W3:Y:S04]  /*25830*/  LDL.LU R8, [R1+0x83c] ;  /* 0x00083c0001087983 */ /* 0x000ee80000300800 */
[----:B------:R-:W3:Y:S04]  /*25840*/  LDL.LU R234, [R1+0x884] ;  /* 0x0008840001ea7983 */ /* 0x000ee80000300800 */
[----:B------:R-:W3:Y:S01]  /*25850*/  LDL.LU R203, [R1+0x65c] ;  /* 0x00065c0001cb7983 */ /* 0x000ee20000300800 */
[----:B------:R-:W-:-:S02]  /*25860*/  LOP3.LUT R155, R155, R103, RZ, 0x3c, !PT ;  /* 0x000000679b9b7212 */ /* 0x000fc400078e3cff */
[----:B------:R-:W-:Y:S02]  /*25870*/  SHF.L.W.U32.HI R103, R151, 0x10, R157 ;  /* 0x0000001097677819 */ /* 0x000fe40000010e9d */
[----:B------:R-:W-:Y:S02]  /*25880*/  LOP3.LUT R130, R56, R130, RZ, 0x3c, !PT ;  /* 0x0000008238827212 */ /* 0x000fe400078e3cff */
[----:B------:R-:W-:Y:S02]  /*25890*/  LOP3.LUT R56, R104, UR14, R147, 0x96, !PT ;  /* 0x0000000e68387c12 */ /* 0x000fe4000f8e9693 */
[----:B------:R-:W-:Y:S02]  /*258a0*/  SHF.L.W.U32.HI R147, R157, 0x10, R151 ;  /* 0x000000109d937819 */ /* 0x000fe40000010e97 */
[----:B--2---:R-:W-:Y:S02]  /*258b0*/  LOP3.LUT R125, R125, R83, RZ, 0x3c, !PT ;  /* 0x000000537d7d7212 */ /* 0x004fe400078e3cff */
[----:B------:R-:W-:Y:S01]  /*258c0*/  LOP3.LUT R83, R4, 0xfffffffe, RZ, 0xc0, !PT ;  /* 0xfffffffe04537812 */ /* 0x000fe200078ec0ff */
[----:B------:R-:W-:-:S02]  /*258d0*/  IMAD.MOV.U32 R4, RZ, RZ, R5 ;  /* 0x000000ffff047224 */ /* 0x000fc400078e0005 */
[----:B------:R-:W-:Y:S02]  /*258e0*/  IMAD.MOV.U32 R5, RZ, RZ, R6 ;  /* 0x000000ffff057224 */ /* 0x000fe400078e0006 */
[----:B------:R-:W-:Y:S01]  /*258f0*/  IMAD.MOV.U32 R6, RZ, RZ, R148 ;  /* 0x000000ffff067224 */ /* 0x000fe200078e0094 */
[----:B------:R-:W-:Y:S02]  /*25900*/  LOP3.LUT R148, R9, R105, RZ, 0x3c, !PT ;  /* 0x0000006909947212 */ /* 0x000fe400078e3cff */
[----:B------:R-:W2:Y:S01]  /*25910*/  LDL.LU R9, [R1+0x6ec] ;  /* 0x0006ec0001097983 */ /* 0x000ea20000300800 */
[----:B----4-:R-:W-:Y:S02]  /*25920*/  LOP3.LUT R163, R235, R163, RZ, 0x3c, !PT ;  /* 0x000000a3eba37212 */ /* 0x010fe400078e3cff */
[----:B-----5:R-:W-:Y:S01]  /*25930*/  LOP3.LUT R157, R249, R54, RZ, 0x3c, !PT ;  /* 0x00000036f99d7212 */ /* 0x020fe200078e3cff */
[----:B------:R-:W4:Y:S04]  /*25940*/  LDL.LU R235, [R1+0x790] ;  /* 0x0007900001eb7983 */ /* 0x000f280000300800 */
[----:B------:R-:W5:Y:S01]  /*25950*/  LDL R249, [R1+0x534] ;  /* 0x0005340001f97983 */ /* 0x000f620000100800 */
[----:B------:R-:W-:-:S03]  /*25960*/  LOP3.LUT R132, R224, R132, RZ, 0x3c, !PT ;  /* 0x00000084e0847212 */ /* 0x000fc600078e3cff */
[----:B------:R0:W-:Y:S01]  /*25970*/  STL.128 [R1+0x10], R4 ;  /* 0x0000100401007387 */ /* 0x0001e20000100c00 */
[----:B------:R-:W-:Y:S02]  /*25980*/  LOP3.LUT R169, R117, R169, RZ, 0x3c, !PT ;  /* 0x000000a975a97212 */ /* 0x000fe400078e3cff */
[----:B------:R-:W-:Y:S01]  /*25990*/  LOP3.LUT R162, R116, R162, RZ, 0x3c, !PT ;  /* 0x000000a274a27212 */ /* 0x000fe200078e3cff */
[----:B------:R-:W5:Y:S01]  /*259a0*/  LDL.LU.64 R104, [R1+0x608] ;  /* 0x0006080001687983 */ /* 0x000f620000300a00 */
[----:B------:R-:W-:Y:S02]  /*259b0*/  LOP3.LUT R151, R185, R23, RZ, 0x3c, !PT ;  /* 0x00000017b9977212 */ /* 0x000fe400078e3cff */
[----:B---3--:R-:W-:Y:S01]  /*259c0*/  LOP3.LUT R165, R8, R165, RZ, 0x3c, !PT ;  /* 0x000000a508a57212 */ /* 0x008fe200078e3cff */
[----:B------:R-:W3:Y:S01]  /*259d0*/  LDL.LU R185, [R1+0x6e8] ;  /* 0x0006e80001b97983 */ /* 0x000ee20000300800 */
[----:B------:R-:W-:Y:S02]  /*259e0*/  LOP3.LUT R39, R234, R39, RZ, 0x3c, !PT ;  /* 0x00000027ea277212 */ /* 0x000fe400078e3cff */
[----:B------:R-:W-:Y:S01]  /*259f0*/  LOP3.LUT R118, R203, R118, RZ, 0x3c, !PT ;  /* 0x00000076cb767212 */ /* 0x000fe200078e3cff */
[----:B------:R-:W3:Y:S01]  /*25a00*/  LDL.LU R234, [R1+0x7d0] ;  /* 0x0007d00001ea7983 */ /* 0x000ee20000300800 */
[----:B0-----:R-:W-:Y:S01]  /*25a10*/  IMAD.MOV.U32 R4, RZ, RZ, R149 ;  /* 0x000000ffff047224 */ /* 0x001fe200078e0095 */
[----:B------:R-:W-:Y:S01]  /*25a20*/  LOP3.LUT R123, R166, R123, RZ, 0x3c, !PT ;  /* 0x0000007ba67b7212 */ /* 0x000fe200078e3cff */
[----:B------:R-:W-:Y:S01]  /*25a30*/  IMAD.MOV.U32 R5, RZ, RZ, R143 ;  /* 0x000000ffff057224 */ /* 0x000fe200078e008f */
[----:B------:R-:W-:Y:S01]  /*25a40*/  LOP3.LUT R126, R206, R126, RZ, 0x3c, !PT ;  /* 0x0000007ece7e7212 */ /* 0x000fe200078e3cff */
[----:B------:R-:W-:Y:S01]  /*25a50*/  IMAD.MOV.U32 R6, RZ, RZ, R208 ;  /* 0x000000ffff067224 */ /* 0x000fe200078e00d0 */
[----:B------:R-:W-:Y:S01]  /*25a60*/  LOP3.LUT R190, R167, R190, RZ, 0x3c, !PT ;  /* 0x000000bea7be7212 */ /* 0x000fe200078e3cff */
[----:B------:R-:W-:Y:S01]  /*25a70*/  IMAD.MOV.U32 R7, RZ, RZ, R159 ;  /* 0x000000ffff077224 */ /* 0x000fe200078e009f */
[----:B------:R-:W-:Y:S01]  /*25a80*/  IADD3 R116, P4, PT, R20, R46, RZ ;  /* 0x0000002e14747210 */ /* 0x000fe20007f9e0ff */
[----:B------:R-:W3:Y:S04]  /*25a90*/  LDL.LU R203, [R1+0x7c4] ;  /* 0x0007c40001cb7983 */ /* 0x000ee80000300800 */
[----:B------:R0:W-:Y:S01]  /*25aa0*/  STL.128 [R1+0x80], R4 ;  /* 0x0000800401007387 */ /* 0x0001e20000100c00 */
[--C-:B------:R-:W-:Y:S01]  /*25ab0*/  SHF.L.U64.HI R23, R46, 0x1, R139.reuse ;  /* 0x000000012e177819 */ /* 0x100fe2000001028b */
[----:B------:R-:W-:-:S02]  /*25ac0*/  IMAD.X R117, R33, 0x1, R139, P4 ;  /* 0x0000000121757824 */ /* 0x000fc400020e068b */
[----:B------:R-:W3:Y:S04]  /*25ad0*/  LDL.LU R208, [R1+0x594] ;  /* 0x0005940001d07983 */ /* 0x000ee80000300800 */
[----:B------:R-:W3:Y:S04]  /*25ae0*/  LDL.LU R149, [R1+0x86c] ;  /* 0x00086c0001957983 */ /* 0x000ee80000300800 */
[----:B------:R-:W3:Y:S01]  /*25af0*/  LDL.LU R166, [R1+0x860] ;  /* 0x0008600001a67983 */ /* 0x000ee20000300800 */
[----:B0-----:R-:W-:-:S03]  /*25b00*/  IMAD.MOV.U32 R4, RZ, RZ, R205 ;  /* 0x000000ffff047224 */ /* 0x001fc600078e00cd */
[----:B------:R-:W3:Y:S01]  /*25b10*/  LDL.LU R206, [R1+0x7b8] ;  /* 0x0007b80001ce7983 */ /* 0x000ee20000300800 */
[----:B------:R-:W-:Y:S02]  /*25b20*/  IMAD.MOV.U32 R5, RZ, RZ, R142 ;  /* 0x000000ffff057224 */ /* 0x000fe400078e008e */
[----:B------:R-:W-:Y:S01]  /*25b30*/  IMAD.MOV.U32 R6, RZ, RZ, R132 ;  /* 0x000000ffff067224 */ /* 0x000fe200078e0084 */
[----:B------:R-:W-:Y:S01]  /*25b40*/  LOP3.LUT R137, R137, 0xfffffffe, RZ, 0xc0, !PT ;  /* 0xfffffffe89897812 */ /* 0x000fe200078ec0ff */
[----:B------:R-:W-:Y:S01]  /*25b50*/  IMAD.MOV.U32 R7, RZ, RZ, R158 ;  /* 0x000000ffff077224 */ /* 0x000fe200078e009e */
[----:B------:R-:W-:Y:S01]  /*25b60*/  LOP3.LUT R23, R23, 0x1, RZ, 0xc0, !PT ;  /* 0x0000000117177812 */ /* 0x000fe200078ec0ff */
[----:B------:R-:W-:Y:S01]  /*25b70*/  IMAD.WIDE.U32 R116, R20, R83, R116 ;  /* 0x0000005314747225 */ /* 0x000fe200078e0074 */
[----:B------:R-:W3:Y:S04]  /*25b80*/  LDL.LU R205, [R1+0x898] ;  /* 0x0008980001cd7983 */ /* 0x000ee80000300800 */
[----:B------:R0:W-:Y:S04]  /*25b90*/  STL.128 [R1+0xf0], R4 ;  /* 0x0000f00401007387 */ /* 0x0001e80000100c00 */
[----:B------:R-:W3:Y:S04]  /*25ba0*/  LDL.LU.64 R158, [R1+0x4c8] ;  /* 0x0004c800019e7983 */ /* 0x000ee80000300a00 */
[----:B------:R-:W3:Y:S01]  /*25bb0*/  LDL.LU.64 R142, [R1+0x4d0] ;  /* 0x0004d000018e7983 */ /* 0x000ee20000300a00 */
[----:B------:R-:W-:-:S03]  /*25bc0*/  LOP3.LUT R80, R250, R80, RZ, 0x3c, !PT ;  /* 0x00000050fa507212 */ /* 0x000fc600078e3cff */
[----:B------:R-:W3:Y:S01]  /*25bd0*/  LDL.LU.64 R224, [R1+0xdc0] ;  /* 0x000dc00001e07983 */ /* 0x000ee20000300a00 */
[----:B0-----:R-:W-:Y:S02]  /*25be0*/  IMAD.MOV.U32 R6, RZ, RZ, R133 ;  /* 0x000000ffff067224 */ /* 0x001fe400078e0085 */
[----:B------:R-:W-:Y:S02]  /*25bf0*/  IMAD.MOV.U32 R7, RZ, RZ, R170 ;  /* 0x000000ffff077224 */ /* 0x000fe400078e00aa */
[----:B------:R-:W-:Y:S01]  /*25c00*/  IMAD.MOV.U32 R4, RZ, RZ, R155 ;  /* 0x000000ffff047224 */ /* 0x000fe200078e009b */
[----:B------:R-:W3:Y:S01]  /*25c10*/  LDL.LU R170, [R1+0x484] ;  /* 0x0004840001aa7983 */ /* 0x000ee20000300800 */
[----:B------:R-:W-:Y:S02]  /*25c20*/  IMAD.MOV.U32 R5, RZ, RZ, R169 ;  /* 0x000000ffff057224 */ /* 0x000fe400078e00a9 */
[----:B------:R-:W-:Y:S01]  /*25c30*/  IMAD R133, R20, R23, R117 ;  /* 0x0000001714857224 */ /* 0x000fe200078e0275 */
[----:B------:R-:W3:Y:S04]  /*25c40*/  LDL.LU R169, [R1+0x954] ;  /* 0x0009540001a97983 */ /* 0x000ee80000300800 */
[----:B------:R0:W-:Y:S02]  /*25c50*/  STL.128 [R1+0x300], R4 ;  /* 0x0003000401007387 */ /* 0x0001e40000100c00 */
[----:B0-----:R-:W-:-:S02]  /*25c60*/  IMAD.MOV.U32 R4, RZ, RZ, R219 ;  /* 0x000000ffff047224 */ /* 0x001fc400078e00db */
[----:B------:R-:W-:Y:S02]  /*25c70*/  IMAD.MOV.U32 R5, RZ, RZ, R124 ;  /* 0x000000ffff057224 */ /* 0x000fe400078e007c */
[----:B------:R-:W-:Y:S01]  /*25c80*/  IMAD.MOV.U32 R6, RZ, RZ, R127 ;  /* 0x000000ffff067224 */ /* 0x000fe200078e007f */
[----:B----4-:R-:W-:Y:S01]  /*25c90*/  LOP3.LUT R54, R235, R192, RZ, 0x3c, !PT ;  /* 0x000000c0eb367212 */ /* 0x010fe200078e3cff */
[----:B------:R-:W-:Y:S01]  /*25ca0*/  IMAD.MOV.U32 R7, RZ, RZ, R148 ;  /* 0x000000ffff077224 */ /* 0x000fe200078e0094 */
[----:B--2---:R-:W-:Y:S01]  /*25cb0*/  LOP3.LUT R23, R9, R209, RZ, 0x3c, !PT ;  /* 0x000000d109177212 */ /* 0x004fe200078e3cff */
[----:B------:R-:W2:Y:S04]  /*25cc0*/  LDL.LU R192, [R1+0x824] ;  /* 0x0008240001c07983 */ /* 0x000ea80000300800 */
[----:B------:R0:W-:Y:S01]  /*25cd0*/  STL.128 [R1+0x90], R4 ;  /* 0x0000900401007387 */ /* 0x0001e20000100c00 */
[----:B-----5:R-:W-:-:S03]  /*25ce0*/  LOP3.LUT R69, R249, R69, RZ, 0x3c, !PT ;  /* 0x00000045f9457212 */ /* 0x020fc600078e3cff */
[----:B------:R-:W4:Y:S04]  /*25cf0*/  LDL.64 R8, [R1+0x4a8] ;  /* 0x0004a80001087983 */ /* 0x000f280000100a00 */
[----:B------:R-:W5:Y:S04]  /*25d00*/  LDL.LU R249, [R1+0x654] ;  /* 0x0006540001f97983 */ /* 0x000f680000300800 */
[----:B------:R-:W2:Y:S01]  /*25d10*/  LDL.LU R235, [R1+0x810] ;  /* 0x0008100001eb7983 */ /* 0x000ea20000300800 */
[----:B0-----:R-:W-:-:S03]  /*25d20*/  IMAD.MOV.U32 R6, RZ, RZ, R129 ;  /* 0x000000ffff067224 */ /* 0x001fc600078e0081 */
[----:B------:R-:W5:Y:S01]  /*25d30*/  LDL.LU R209, [R1+0x950] ;  /* 0x0009500001d17983 */ /* 0x000f620000300800 */
[----:B------:R-:W-:Y:S02]  /*25d40*/  IMAD.MOV.U32 R7, RZ, RZ, R141 ;  /* 0x000000ffff077224 */ /* 0x000fe400078e008d */
[----:B------:R-:W-:Y:S01]  /*25d50*/  IMAD.MOV.U32 R4, RZ, RZ, R151 ;  /* 0x000000ffff047224 */ /* 0x000fe200078e0097 */
[----:B------:R-:W-:Y:S01]  /*25d60*/  LOP3.LUT R139, R116, R139, R131, 0x96, !PT ;  /* 0x0000008b748b7212 */ /* 0x000fe200078e9683 */
[----:B------:R-:W-:Y:S01]  /*25d70*/  IMAD.MOV.U32 R5, RZ, RZ, R157 ;  /* 0x000000ffff057224 */ /* 0x000fe200078e009d */
[----:B------:R-:W-:Y:S02]  /*25d80*/  LOP3.LUT R83, R211, R167, RZ, 0x3c, !PT ;  /* 0x000000a7d3537212 */ /* 0x000fe400078e3cff */
[----:B---3--:R-:W-:Y:S01]  /*25d90*/  LOP3.LUT R97, R234, R97, RZ, 0x3c, !PT ;  /* 0x00000061ea617212 */ /* 0x008fe200078e3cff */
[----:B------:R-:W3:Y:S04]  /*25da0*/  LDL.LU R167, [R1+0x474] ;  /* 0x0004740001a77983 */ /* 0x000ee80000300800 */
[----:B------:R0:W-:Y:S01]  /*25db0*/  STL.128 [R1+0x310], R4 ;  /* 0x0003100401007387 */ /* 0x0001e20000100c00 */
[----:B------:R-:W-:-:S03]  /*25dc0*/  LOP3.LUT R131, R104, R116, RZ, 0x3c, !PT ;  /* 0x0000007468837212 */ /* 0x000fc600078e3cff */
[----:B------:R-:W3:Y:S01]  /*25dd0*/  LDL.LU.64 R104, [R1+0x610] ;  /* 0x0006100001687983 */ /* 0x000ee20000300a00 */
[----:B------:R-:W-:-:S03]  /*25de0*/  LOP3.LUT R106, R203, R106, RZ, 0x3c, !PT ;  /* 0x0000006acb6a7212 */ /* 0x000fc600078e3cff */
[----:B------:R-:W3:Y:S04]  /*25df0*/  LDL.LU R211, [R1+0x424] ;  /* 0x0004240001d37983 */ /* 0x000ee80000300800 */
[----:B------:R-:W3:Y:S04]  /*25e00*/  LDL.LU R234, [R1+0x7f8] ;  /* 0x0007f80001ea7983 */ /* 0x000ee80000300800 */
[----:B0-----:R-:W5:Y:S04]  /*25e10*/  LDL.64 R4, [R1+0x4b0] ;  /* 0x0004b00001047983 */ /* 0x001f680000100a00 */
[----:B------:R-:W3:Y:S04]  /*25e20*/  LDL.64 R6, [R1+0x4b8] ;  /* 0x0004b80001067983 */ /* 0x000ee80000100a00 */
[----:B------:R-:W3:Y:S01]  /*25e30*/  LDL.LU R203, [R1+0x830] ;  /* 0x0008300001cb7983 */ /* 0x000ee20000300800 */
[----:B------:R-:W-:Y:S01]  /*25e40*/  LOP3.LUT R132, R134, 0x1, RZ, 0xc0, !PT ;  /* 0x0000000186847812 */ /* 0x000fe200078ec0ff */
[----:B------:R-:W-:Y:S01]  /*25e50*/  IMAD.WIDE.U32 R92, R137, R115, R92 ;  /* 0x00000073895c7225 */ /* 0x000fe200078e005c */
[----:B------:R-:W-:Y:S01]  /*25e60*/  LOP3.LUT R179, R205, R179, RZ, 0x3c, !PT ;  /* 0x000000b3cdb37212 */ /* 0x000fe200078e3cff */
[----:B------:R-:W3:Y:S01]  /*25e70*/  LDL.LU R124, [R1+0x648] ;  /* 0x00064800017c7983 */ /* 0x000ee20000300800 */
[----:B----4-:R-:W-:-:S02]  /*25e80*/  LOP3.LUT R117, R8, R12, RZ, 0x3c, !PT ;  /* 0x0000000c08757212 */ /* 0x010fc400078e3cff */
[----:B--2---:R-:W-:Y:S02]  /*25e90*/  LOP3.LUT R94, R235, R94, RZ, 0x3c, !PT ;  /* 0x0000005eeb5e7212 */ /* 0x004fe400078e3cff */
[----:B-----5:R-:W-:Y:S01]  /*25ea0*/  LOP3.LUT R136, R4, R136, RZ, 0x3c, !PT ;  /* 0x0000008804887212 */ /* 0x020fe200078e3cff */
[----:B------:R-:W2:Y:S01]  /*25eb0*/  LDL.LU R235, [R1+0x67c] ;  /* 0x00067c0001eb7983 */ /* 0x000ea20000300800 */
[----:B------:R-:W-:Y:S02]  /*25ec0*/  LOP3.LUT R12, R133, R46, R146, 0x96, !PT ;  /* 0x0000002e850c7212 */ /* 0x000fe400078e9692 */
[----:B------:R-:W-:Y:S02]  /*25ed0*/  LOP3.LUT R4, R192, R133, RZ, 0x3c, !PT ;  /* 0x00000085c0047212 */ /* 0x000fe400078e3cff */
[----:B------:R-:W-:Y:S01]  /*25ee0*/  SHF.L.W.U32.HI R134, R145, 0x1, R190 ;  /* 0x0000000191867819 */ /* 0x000fe20000010ebe */
[----:B---3--:R-:W-:Y:S01]  /*25ef0*/  IMAD.MOV.U32 R7, RZ, RZ, R171 ;  /* 0x000000ffff077224 */ /* 0x008fe200078e00ab */
[----:B------:R-:W-:-:S02]  /*25f00*/  LOP3.LUT R133, R249, R22, RZ, 0x3c, !PT ;  /* 0x00000016f9857212 */ /* 0x000fc400078e3cff */
[----:B------:R-:W-:Y:S01]  /*25f10*/  LOP3.LUT R140, R6, R140, RZ, 0x3c, !PT ;  /* 0x0000008c068c7212 */ /* 0x000fe200078e3cff */
[----:B------:R-:W3:Y:S01]  /*25f20*/  LDL R249, [R1+0x45c] ;  /* 0x00045c0001f97983 */ /* 0x000ee20000100800 */
[----:B------:R-:W-:Y:S01]  /*25f30*/  SHF.L.W.U32.HI R145, R190, 0x1, R145 ;  /* 0x00000001be917819 */ /* 0x000fe20000010e91 */
[----:B------:R-:W-:Y:S01]  /*25f40*/  IMAD.MOV.U32 R5, RZ, RZ, R4 ;  /* 0x000000ffff057224 */ /* 0x000fe200078e0004 */
[----:B------:R-:W-:Y:S01]  /*25f50*/  LOP3.LUT R137, R169, R134, RZ, 0x3c, !PT ;  /* 0x00000086a9897212 */ /* 0x000fe200078e3cff */
[----:B------:R-:W-:Y:S01]  /*25f60*/  IMAD.MOV.U32 R6, RZ, RZ, R227 ;  /* 0x000000ffff067224 */ /* 0x000fe200078e00e3 */
[----:B------:R-:W-:Y:S01]  /*25f70*/  LOP3.LUT R145, R209, R145, RZ, 0x3c, !PT ;  /* 0x00000091d1917212 */ /* 0x000fe200078e3cff */
[----:B------:R-:W-:Y:S01]  /*25f80*/  IMAD.MOV.U32 R4, RZ, RZ, R131 ;  /* 0x000000ffff047224 */ /* 0x000fe200078e0083 */
[----:B------:R-:W-:Y:S02]  /*25f90*/  LOP3.LUT R46, R170, R81, RZ, 0x3c, !PT ;  /* 0x00000051aa2e7212 */ /* 0x000fe400078e3cff */
[----:B------:R-:W-:-:S02]  /*25fa0*/  LOP3.LUT R48, R208, R48, RZ, 0x3c, !PT ;  /* 0x00000030d0307212 */ /* 0x000fc400078e3cff */
[----:B------:R-:W-:Y:S01]  /*25fb0*/  LOP3.LUT R186, R149, R186, RZ, 0x3c, !PT ;  /* 0x000000ba95ba7212 */ /* 0x000fe200078e3cff */
[----:B------:R0:W-:Y:S01]  /*25fc0*/  STL.128 [R1+0x70], R4 ;  /* 0x0000700401007387 */ /* 0x0001e20000100c00 */
[----:B------:R-:W-:Y:S01]  /*25fd0*/  IMAD R132, R132, R115, RZ ;  /* 0x0000007384847224 */ /* 0x000fe200078e02ff */
[C---:B------:R-:W-:Y:S01]  /*25fe0*/  SHF.L.U64.HI R115, R128.reuse, 0x1, R107 ;  /* 0x0000000180737819 */ /* 0x040fe2000001026b */
[----:B------:R-:W-:Y:S01]  /*25ff0*/  IMAD.SHL.U32 R116, R128, 0x2, RZ ;  /* 0x0000000280747824 */ /* 0x000fe200078e00ff */
[----:B------:R-:W-:Y:S01]  /*26000*/  LOP3.LUT R50, R104, R50, RZ, 0x3c, !PT ;  /* 0x0000003268327212 */ /* 0x000fe200078e3cff */
[----:B------:R-:W4:Y:S01]  /*26010*/  LDL.LU.64 R208, [R1+0x500] ;  /* 0x0005000001d07983 */ /* 0x000f220000300a00 */
[----:B------:R-:W-:Y:S02]  /*26020*/  LOP3.LUT R134, R166, R238, RZ, 0x3c, !PT ;  /* 0x000000eea6867212 */ /* 0x000fe400078e3cff */
[----:B------:R-:W-:Y:S01]  /*26030*/  LOP3.LUT R10, R158, R10, RZ, 0x3c, !PT ;  /* 0x0000000a9e0a7212 */ /* 0x000fe200078e3cff */
[----:B------:R-:W5:Y:S01]  /*26040*/  LDL.LU R190, [R1+0x87c] ;  /* 0x00087c0001be7983 */ /* 0x000f620000300800 */
[----:B------:R-:W-:-:S02]  /*26050*/  LOP3.LUT R24, R142, R24, RZ, 0x3c, !PT ;  /* 0x000000188e187212 */ /* 0x000fc400078e3cff */
[----:B------:R-:W-:Y:S01]  /*26060*/  LOP3.LUT R81, R185, R211, RZ, 0x3c, !PT ;  /* 0x000000d3b9517212 */ /* 0x000fe200078e3cff */
[----:B------:R-:W2:Y:S01]  /*26070*/  LDL.64 R158, [R1+0x4f0] ;  /* 0x0004f000019e7983 */ /* 0x000ea20000100a00 */
[----:B0-----:R-:W-:Y:S01]  /*26080*/  IMAD.MOV.U32 R6, RZ, RZ, R120 ;  /* 0x000000ffff067224 */ /* 0x001fe200078e0078 */
[----:B------:R-:W-:Y:S01]  /*26090*/  LOP3.LUT R76, R234, R76, RZ, 0x3c, !PT ;  /* 0x0000004cea4c7212 */ /* 0x000fe200078e3cff */
[----:B------:R-:W-:Y:S01]  /*260a0*/  IMAD.MOV.U32 R7, RZ, RZ, R121 ;  /* 0x000000ffff077224 */ /* 0x000fe200078e0079 */
[----:B------:R-:W-:Y:S01]  /*260b0*/  LOP3.LUT R78, R203, R78, RZ, 0x3c, !PT ;  /* 0x0000004ecb4e7212 */ /* 0x000fe200078e3cff */
[----:B------:R-:W-:Y:S01]  /*260c0*/  IMAD.MOV.U32 R4, RZ, RZ, R145 ;  /* 0x000000ffff047224 */ /* 0x000fe200078e0091 */
[----:B------:R-:W4:Y:S01]  /*260d0*/  LDL.LU R149, [R1+0x7f4] ;  /* 0x0007f40001957983 */ /* 0x000f220000300800 */
[----:B------:R-:W-:Y:S01]  /*260e0*/  IMAD.MOV.U32 R5, RZ, RZ, R137 ;  /* 0x000000ffff057224 */ /* 0x000fe200078e0089 */
[----:B------:R-:W-:Y:S02]  /*260f0*/  IADD3 R128, P4, PT, R103, R128, RZ ;  /* 0x0000008067807210 */ /* 0x000fe40007f9e0ff */
[----:B------:R-:W5:Y:S04]  /*26100*/  LDL.LU.64 R142, [R1+0x508] ;  /* 0x00050800018e7983 */ /* 0x000f680000300a00 */
[----:B------:R0:W-:Y:S01]  /*26110*/  STL.128 [R1+0x1f0], R4 ;  /* 0x0001f00401007387 */ /* 0x0001e20000100c00 */
[----:B------:R-:W-:Y:S01]  /*26120*/  IMAD.X R129, R147, 0x1, R107, P4 ;  /* 0x0000000193817824 */ /* 0x000fe200020e066b */
[----:B------:R-:W-:-:S02]  /*26130*/  LOP3.LUT R107, R206, R167, RZ, 0x3c, !PT ;  /* 0x000000a7ce6b7212 */ /* 0x000fc400078e3cff */
[----:B------:R-:W4:Y:S04]  /*26140*/  LDL.LU.64 R166, [R1+0x5e0] ;  /* 0x0005e00001a67983 */ /* 0x000f280000300a00 */
[----:B------:R-:W4:Y:S04]  /*26150*/  LDL.LU R211, [R1+0x434] ;  /* 0x0004340001d37983 */ /* 0x000f280000300800 */
[----:B------:R-:W4:Y:S01]  /*26160*/  LDL.LU R185, [R1+0x85c] ;  /* 0x00085c0001b97983 */ /* 0x000f220000300800 */
[----:B0-----:R-:W-:-:S03]  /*26170*/  IMAD.MOV.U32 R6, RZ, RZ, R162 ;  /* 0x000000ffff067224 */ /* 0x001fc600078e00a2 */
[----:B------:R-:W4:Y:S01]  /*26180*/  LDL.LU R234, [R1+0x81c] ;  /* 0x00081c0001ea7983 */ /* 0x000f220000300800 */
[----:B------:R-:W-:Y:S02]  /*26190*/  IMAD.MOV.U32 R7, RZ, RZ, R125 ;  /* 0x000000ffff077224 */ /* 0x000fe400078e007d */
[----:B------:R-:W-:Y:S01]  /*261a0*/  IMAD.MOV.U32 R4, RZ, RZ, R46 ;  /* 0x000000ffff047224 */ /* 0x000fe200078e002e */
[----:B------:R-:W4:Y:S01]  /*261b0*/  LDL.LU R203, [R1+0x930] ;  /* 0x0009300001cb7983 */ /* 0x000f220000300800 */
[----:B------:R-:W-:Y:S02]  /*261c0*/  IMAD.MOV.U32 R5, RZ, RZ, R179 ;  /* 0x000000ffff057224 */ /* 0x000fe400078e00b3 */
[----:B------:R-:W-:Y:S01]  /*261d0*/  IMAD.IADD R132, R93, 0x1, R132 ;  /* 0x000000015d847824 */ /* 0x000fe200078e0284 */
[----:B------:R-:W4:Y:S04]  /*261e0*/  LDL.LU R169, [R1+0x7c0] ;  /* 0x0007c00001a97983 */ /* 0x000f280000300800 */
[----:B------:R0:W-:Y:S01]  /*261f0*/  STL.128 [R1+0x320], R4 ;  /* 0x0003200401007387 */ /* 0x0001e20000100c00 */
[----:B------:R-:W-:-:S02]  /*26200*/  LOP3.LUT R36, R124, R36, RZ, 0x3c, !PT ;  /* 0x000000247c247212 */ /* 0x000fc400078e3cff */
[----:B------:R-:W-:Y:S01]  /*26210*/  SHF.L.W.U32.HI R127, R12, 0x10, R139 ;  /* 0x000000100c7f7819 */ /* 0x000fe20000010e8b */
[----:B------:R-:W4:Y:S01]  /*26220*/  LDL.LU R170, [R1+0x588] ;  /* 0x0005880001aa7983 */ /* 0x000f220000300800 */
[----:B------:R-:W-:Y:S02]  /*26230*/  LOP3.LUT R22, R246, R102, RZ, 0x3c, !PT ;  /* 0x00000066f6167212 */ /* 0x000fe400078e3cff */
[----:B------:R-:W-:Y:S01]  /*26240*/  LOP3.LUT R116, R116, 0xfffffffe, RZ, 0xc0, !PT ;  /* 0xfffffffe74747812 */ /* 0x000fe200078ec0ff */
[----:B------:R-:W4:Y:S01]  /*26250*/  LDL.64 R120, [R1+0x4c0] ;  /* 0x0004c00001787983 */ /* 0x000f220000100a00 */
[----:B------:R-:W-:-:S03]  /*26260*/  LOP3.LUT R115, R115, 0x1, RZ, 0xc0, !PT ;  /* 0x0000000173737812 */ /* 0x000fc600078ec0ff */
[----:B------:R-:W4:Y:S01]  /*26270*/  LDL.LU R206, [R1+0x888] ;  /* 0x0008880001ce7983 */ /* 0x000f220000300800 */
[----:B0-----:R-:W-:-:S03]  /*26280*/  IMAD.MOV.U32 R6, RZ, RZ, R87 ;  /* 0x000000ffff067224 */ /* 0x001fc600078e0057 */
[----:B------:R-:W4:Y:S01]  /*26290*/  LDL.LU R205, [R1+0x580] ;  /* 0x0005800001cd7983 */ /* 0x000f220000300800 */
[----:B------:R-:W-:Y:S02]  /*262a0*/  IMAD.MOV.U32 R7, RZ, RZ, R168 ;  /* 0x000000ffff077224 */ /* 0x000fe400078e00a8 */
[----:B------:R-:W-:Y:S01]  /*262b0*/  IMAD.MOV.U32 R4, RZ, RZ, R48 ;  /* 0x000000ffff047224 */ /* 0x000fe200078e0030 */
[----:B------:R-:W-:Y:S01]  /*262c0*/  LOP3.LUT R252, R252, 0x1, RZ, 0xc0, !PT ;  /* 0x00000001fcfc7812 */ /* 0x000fe200078ec0ff */
[----:B------:R-:W-:Y:S01]  /*262d0*/  IMAD.MOV.U32 R5, RZ, RZ, R186 ;  /* 0x000000ffff057224 */ /* 0x000fe200078e00ba */
[----:B------:R-:W-:Y:S01]  /*262e0*/  LOP3.LUT R58, R58, UR9, R108, 0x96, !PT ;  /* 0x000000093a3a7c12 */ /* 0x000fe2000f8e966c */
[----:B------:R-:W4:Y:S04]  /*262f0*/  LDL.LU.64 R8, [R1+0xda8] ;  /* 0x000da80001087983 */ /* 0x000f280000300a00 */
[----:B------:R3:W-:Y:S01]  /*26300*/  STL.128 [R1+0x390], R4 ;  /* 0x0003900401007387 */ /* 0x0007e20000100c00 */
[----:B------:R-:W-:-:S02]  /*26310*/  LOP3.LUT R28, R34, R28, RZ, 0x3c, !PT ;  /* 0x0000001c221c7212 */ /* 0x000fc400078e3cff */
[----:B------:R-:W-:Y:S01]  /*26320*/  LOP3.LUT R13, R44, R11, RZ, 0x3c, !PT ;  /* 0x0000000b2c0d7212 */ /* 0x000fe200078e3cff */
[----:B------:R-:W4:Y:S01]  /*26330*/  LDL.LU.64 R104, [R1+0xda0] ;  /* 0x000da00001687983 */ /* 0x000f220000300a00 */
[----:B--2---:R-:W-:Y:S01]  /*26340*/  LOP3.LUT R156, R158, R156, RZ, 0x3c, !PT ;  /* 0x0000009c9e9c7212 */ /* 0x004fe200078e3cff */
[----:B---3--:R-:W-:Y:S02]  /*26350*/  IMAD.MOV.U32 R6, RZ, RZ, R249 ;  /* 0x000000ffff067224 */ /* 0x008fe400078e00f9 */
[----:B------:R-:W2:Y:S01]  /*26360*/  LDL.64 R158, [R1+0x4e8] ;  /* 0x0004e800019e7983 */ /* 0x000ea20000100a00 */
[----:B------:R-:W-:Y:S02]  /*26370*/  IMAD.MOV.U32 R7, RZ, RZ, R119 ;  /* 0x000000ffff077224 */ /* 0x000fe400078e0077 */
[----:B------:R-:W-:Y:S01]  /*26380*/  IMAD.MOV.U32 R4, RZ, RZ, R50 ;  /* 0x000000ffff047224 */ /* 0x000fe200078e0032 */
[----:B------:R-:W3:Y:S01]  /*26390*/  LDL.LU R249, [R1+0x800] ;  /* 0x0008000001f97983 */ /* 0x000ee20000300800 */
[----:B------:R-:W-:Y:S01]  /*263a0*/  IMAD.MOV.U32 R5, RZ, RZ, R134 ;  /* 0x000000ffff057224 */ /* 0x000fe200078e0086 */
[----:B-----5:R-:W-:-:S04]  /*263b0*/  LOP3.LUT R144, R142, R144, RZ, 0x3c, !PT ;  /* 0x000000908e907212 */ /* 0x020fc800078e3cff */
[----:B------:R0:W-:Y:S04]  /*263c0*/  STL.128 [R1+0x60], R4 ;  /* 0x0000600401007387 */ /* 0x0001e80000100c00 */
[----:B------:R-:W5:Y:S04]  /*263d0*/  LDL R142, [R1+0x4e4] ;  /* 0x0004e400018e7983 */ /* 0x000f680000100800 */
[----:B------:R-:W5:Y:S04]  /*263e0*/  LDL.LU R143, [R1+0x47c] ;  /* 0x00047c00018f7983 */ /* 0x000f680000300800 */
[----:B----4-:R-:W5:Y:S01]  /*263f0*/  LDL.LU R167, [R1+0x89c] ;  /* 0x00089c0001a77983 */ /* 0x010f620000300800 */
[----:B0-----:R-:W-:Y:S01]  /*26400*/  IMAD.MOV.U32 R4, RZ, RZ, R118 ;  /* 0x000000ffff047224 */ /* 0x001fe200078e0076 */
[----:B------:R-:W-:Y:S01]  /*26410*/  LOP3.LUT R46, R185, R211, RZ, 0x3c, !PT ;  /* 0x000000d3b92e7212 */ /* 0x000fe200078e3cff */
[----:B------:R-:W-:Y:S01]  /*26420*/  IMAD.MOV.U32 R5, RZ, RZ, R165 ;  /* 0x000000ffff057224 */ /* 0x000fe200078e00a5 */
[----:B------:R-:W-:Y:S01]  /*26430*/  LOP3.LUT R114, R166, R114, RZ, 0x3c, !PT ;  /* 0x00000072a6727212 */ /* 0x000fe200078e3cff */
[----:B------:R-:W-:Y:S01]  /*26440*/  IMAD.MOV.U32 R6, RZ, RZ, R133 ;  /* 0x000000ffff067224 */ /* 0x000fe200078e0085 */
[----:B------:R-:W4:Y:S01]  /*26450*/  LDL.LU R211, [R1+0x914] ;  /* 0x0009140001d37983 */ /* 0x000f220000300800 */
[----:B------:R-:W-:Y:S01]  /*26460*/  IMAD.MOV.U32 R7, RZ, RZ, R94 ;  /* 0x000000ffff077224 */ /* 0x000fe200078e005e */
[----:B------:R-:W-:-:S02]  /*26470*/  LOP3.LUT R212, R234, R212, RZ, 0x3c, !PT ;  /* 0x000000d4ead47212 */ /* 0x000fc400078e3cff */
[----:B------:R-:W4:Y:S04]  /*26480*/  LDL.LU R185, [R1+0x854] ;  /* 0x0008540001b97983 */ /* 0x000f280000300800 */
[----:B------:R0:W-:Y:S01]  /*26490*/  STL.128 [R1+0x360], R4 ;  /* 0x0003600401007387 */ /* 0x0001e20000100c00 */
[----:B------:R-:W-:-:S03]  /*264a0*/  LOP3.LUT R213, R203, R213, RZ, 0x3c, !PT ;  /* 0x000000d5cbd57212 */ /* 0x000fc600078e3cff */
[----:B------:R-:W4:Y:S04]  /*264b0*/  LDL.LU R166, [R1+0x7f0] ;  /* 0x0007f00001a67983 */ /* 0x000f280000300800 */
[----:B------:R-:W4:Y:S04]  /*264c0*/  LDL.LU R234, [R1+0x430] ;  /* 0x0004300001ea7983 */ /* 0x000f280000300800 */
[----:B------:R-:W4:Y:S01]  /*264d0*/  LDL.LU R203, [R1+0x73c] ;  /* 0x00073c0001cb7983 */ /* 0x000f220000300800 */
[----:B0-----:R-:W-:Y:S02]  /*264e0*/  LOP3.LUT R4, R235, R103, RZ, 0x3c, !PT ;  /* 0x00000067eb047212 */ /* 0x001fe400078e3cff */
[----:B------:R-:W-:Y:S01]  /*264f0*/  LOP3.LUT R124, R190, R147, RZ, 0x3c, !PT ;  /* 0x00000093be7c7212 */ /* 0x000fe200078e3cff */
[----:B------:R-:W5:Y:S01]  /*26500*/  LDL.LU R235, [R1+0x804] ;  /* 0x0008040001eb7983 */ /* 0x000f620000300800 */
[----:B------:R-:W-:-:S03]  /*26510*/  LOP3.LUT R87, R208, R16, RZ, 0x3c, !PT ;  /* 0x00000010d0577212 */ /* 0x000fc600078e3cff */
[----:B------:R-:W4:Y:S01]  /*26520*/  LDL.LU.64 R208, [R1+0x4d8] ;  /* 0x0004d80001d07983 */ /* 0x000f220000300a00 */
[----:B------:R-:W-:Y:S02]  /*26530*/  LOP3.LUT R48, R92, R135, RZ, 0x3c, !PT ;  /* 0x000000875c307212 */ /* 0x000fe400078e3cff */
[----:B------:R-:W-:Y:S01]  /*26540*/  LOP3.LUT R65, R132, R65, RZ, 0x3c, !PT ;  /* 0x0000004184417212 */ /* 0x000fe200078e3cff */
[----:B------:R-:W4:Y:S01]  /*26550*/  LDL.LU.64 R146, [R1+0x5f8] ;  /* 0x0005f80001927983 */ /* 0x000f220000300a00 */
[----:B------:R-:W-:Y:S01]  /*26560*/  SHF.L.W.U32.HI R12, R139, 0x10, R12 ;  /* 0x000000108b0c7819 */ /* 0x000fe20000010e0c */
[----:B------:R-:W-:Y:S02]  /*26570*/  IMAD.SHL.U32 R93, R32, 0x2, RZ ;  /* 0x00000002205d7824 */ /* 0x000fe400078e00ff */
[----:B------:R-:W-:Y:S01]  /*26580*/  IMAD.WIDE.U32 R128, R103, R116, R128 ;  /* 0x0000007467807225 */ /* 0x000fe200078e0080 */
[----:B------:R-:W-:Y:S01]  /*26590*/  LOP3.LUT R68, R169, R68, RZ, 0x3c, !PT ;  /* 0x00000044a9447212 */ /* 0x000fe200078e3cff */
[----:B------:R-:W4:Y:S01]  /*265a0*/  LDL.LU R190, [R1+0x6f4] ;  /* 0x0006f40001be7983 */ /* 0x000f220000300800 */
[----:B------:R-:W-:-:S02]  /*265b0*/  LOP3.LUT R37, R170, R37, RZ, 0x3c, !PT ;  /* 0x00000025aa257212 */ /* 0x000fc400078e3cff */
[----:B------:R-:W-:Y:S01]  /*265c0*/  LOP3.LUT R177, R206, R177, RZ, 0x3c, !PT ;  /* 0x000000b1ceb17212 */ /* 0x000fe200078e3cff */
[----:B------:R-:W4:Y:S04]  /*265d0*/  LDL.LU.64 R108, [R1+0xdb8] ;  /* 0x000db800016c7983 */ /* 0x000f280000300a00 */
[----:B--2---:R-:W2:Y:S01]  /*265e0*/  LDL.LU R159, [R1+0x668] ;  /* 0x00066800019f7983 */ /* 0x004ea20000300800 */
[----:B---3--:R-:W-:Y:S02]  /*265f0*/  LOP3.LUT R29, R249, R29, RZ, 0x3c, !PT ;  /* 0x0000001df91d7212 */ /* 0x008fe400078e3cff */
[----:B------:R-:W-:Y:S01]  /*26600*/  LOP3.LUT R138, R158, R138, RZ, 0x3c, !PT ;  /* 0x0000008a9e8a7212 */ /* 0x000fe200078e3cff */
[----:B------:R-:W3:Y:S01]  /*26610*/  LDL.LU R249, [R1+0x868] ;  /* 0x0008680001f97983 */ /* 0x000ee20000300800 */
[----:B-----5:R-:W-:-:S03]  /*26620*/  LOP3.LUT R188, R235, R188, RZ, 0x3c, !PT ;  /* 0x000000bcebbc7212 */ /* 0x020fc600078e3cff */
[----:B------:R-:W5:Y:S04]  /*26630*/  LDL.LU R158, [R1+0x818] ;  /* 0x00081800019e7983 */ /* 0x000f680000300800 */
[----:B------:R-:W2:Y:S01]  /*26640*/  LDL.LU R235, [R1+0x938] ;  /* 0x0009380001eb7983 */ /* 0x000ea20000300800 */
[----:B------:R-:W-:Y:S02]  /*26650*/  SHF.L.W.U32.HI R16, R65, 0x8, R48 ;  /* 0x0000000841107819 */ /* 0x000fe40000010e30 */
[----:B------:R-:W-:Y:S01]  /*26660*/  SHF.L.W.U32.HI R48, R48, 0x8, R65 ;  /* 0x0000000830307819 */ /* 0x000fe20000010e41 */
[----:B----4-:R-:W4:Y:S01]  /*26670*/  LDL.LU R209, [R1+0x8a0] ;  /* 0x0008a00001d17983 */ /* 0x010f220000300800 */
[----:B------:R-:W-:Y:S02]  /*26680*/  SHF.L.U64.HI R65, R32, 0x1, R101 ;  /* 0x0000000120417819 */ /* 0x000fe40000010265 */
[----:B------:R-:W-:-:S02]  /*26690*/  IADD3 R102, P4, PT, R12, R32, RZ ;  /* 0x000000200c667210 */ /* 0x000fc40007f9e0ff */
[----:B------:R-:W-:Y:S01]  /*266a0*/  LOP3.LUT R94, R167, R143, RZ, 0x3c, !PT ;  /* 0x0000008fa75e7212 */ /* 0x000fe200078e3cff */
[----:B------:R-:W-:Y:S01]  /*266b0*/  IMAD R115, R103, R115, R129 ;  /* 0x0000007367737224 */ /* 0x000fe200078e0281 */
[----:B------:R-:W-:Y:S01]  /*266c0*/  LOP3.LUT R32, R149, R142, RZ, 0x3c, !PT ;  /* 0x0000008e95207212 */ /* 0x000fe200078e3cff */
[----:B------:R-:W4:Y:S04]  /*266d0*/  LDL.LU R169, [R1+0x744] ;  /* 0x0007440001a97983 */ /* 0x000f280000300800 */
[----:B------:R-:W4:Y:S04]  /*266e0*/  LDL.64 R148, [R1+0x528] ;  /* 0x0005280001947983 */ /* 0x000f280000100a00 */
[----:B------:R-:W4:Y:S01]  /*266f0*/  LDL.LU.64 R142, [R1+0x530] ;  /* 0x00053000018e7983 */ /* 0x000f220000300a00 */
[----:B------:R-:W-:Y:S01]  /*26700*/  LOP3.LUT R195, R211, R195, RZ, 0x3c, !PT ;  /* 0x000000c3d3c37212 */ /* 0x000fe200078e3cff */
[----:B------:R-:W-:Y:S01]  /*26710*/  IMAD.X R103, R127, 0x1, R101, P4 ;  /* 0x000000017f677824 */ /* 0x000fe200020e0665 */
[----:B------:R-:W-:Y:S01]  /*26720*/  LOP3.LUT R6, R185, R127, RZ, 0x3c, !PT ;  /* 0x0000007fb9067212 */ /* 0x000fe200078e3cff */
[----:B------:R-:W4:Y:S01]  /*26730*/  LDL.LU R211, [R1+0x5cc] ;  /* 0x0005cc0001d37983 */ /* 0x000f220000300800 */
[----:B------:R-:W-:-:S02]  /*26740*/  LOP3.LUT R191, R166, R191, RZ, 0x3c, !PT ;  /* 0x000000bfa6bf7212 */ /* 0x000fc400078e3cff */
[----:B------:R-:W-:Y:S01]  /*26750*/  LOP3.LUT R101, R203, R234, RZ, 0x3c, !PT ;  /* 0x000000eacb657212 */ /* 0x000fe200078e3cff */
[----:B------:R-:W4:Y:S04]  /*26760*/  LDL.LU R185, [R1+0x7e0] ;  /* 0x0007e00001b97983 */ /* 0x000f280000300800 */
[----:B------:R-:W4:Y:S04]  /*26770*/  LDL.LU.64 R166, [R1+0x400] ;  /* 0x0004000001a67983 */ /* 0x000f280000300a00 */
[----:B------:R-:W4:Y:S01]  /*26780*/  LDL.LU R234, [R1+0x894] ;  /* 0x0008940001ea7983 */ /* 0x000f220000300800 */
[----:B------:R-:W-:-:S03]  /*26790*/  LOP3.LUT R70, R208, R70, RZ, 0x3c, !PT ;  /* 0x00000046d0467212 */ /* 0x000fc600078e3cff */
[----:B------:R-:W4:Y:S01]  /*267a0*/  LDL.LU R208, [R1+0x664] ;  /* 0x0006640001d07983 */ /* 0x000f220000300800 */
[----:B------:R-:W-:-:S03]  /*267b0*/  LOP3.LUT R50, R146, R128, RZ, 0x3c, !PT ;  /* 0x0000008092327212 */ /* 0x000fc600078e3cff */
[----:B------:R-:W4:Y:S04]  /*267c0*/  LDL.LU.64 R146, [R1+0x510] ;  /* 0x0005100001927983 */ /* 0x000f280000300a00 */
[----:B------:R-:W4:Y:S04]  /*267d0*/  LDL.LU R170, [R1+0x7e8] ;  /* 0x0007e80001aa7983 */ /* 0x000f280000300800 */
[----:B------:R-:W4:Y:S01]  /*267e0*/  LDL.LU R203, [R1+0x7ec] ;  /* 0x0007ec0001cb7983 */ /* 0x000f220000300800 */
[----:B------:R-:W-:-:S03]  /*267f0*/  IMAD.MOV.U32 R5, RZ, RZ, R124 ;  /* 0x000000ffff057224 */ /* 0x000fc600078e007c */
[----:B------:R-:W4:Y:S01]  /*26800*/  LDL.LU R206, [R1+0x828] ;  /* 0x0008280001ce7983 */ /* 0x000f220000300800 */
[----:B------:R-:W-:Y:S02]  /*26810*/  LOP3.LUT R71, R205, R71, RZ, 0x3c, !PT ;  /* 0x00000047cd477212 */ /* 0x000fe400078e3cff */
[----:B------:R-:W-:Y:S01]  /*26820*/  LOP3.LUT R93, R93, 0xfffffffe, RZ, 0xc0, !PT ;  /* 0xfffffffe5d5d7812 */ /* 0x000fe200078ec0ff */
[----:B------:R-:W4:Y:S04]  /*26830*/  LDL R205, [R1+0x55c] ;  /* 0x00055c0001cd7983 */ /* 0x000f280000100800 */
[----:B------:R-:W4:Y:S01]  /*26840*/  LDL.64 R134, [R1+0x540] ;  /* 0x0005400001867983 */ /* 0x000f220000100a00 */
[----:B---3--:R-:W-:-:S03]  /*26850*/  LOP3.LUT R215, R249, R215, RZ, 0x3c, !PT ;  /* 0x000000d7f9d77212 */ /* 0x008fc600078e3cff */
[----:B------:R-:W3:Y:S01]  /*26860*/  LDL.LU R249, [R1+0x7dc] ;  /* 0x0007dc0001f97983 */ /* 0x000ee20000300800 */
[----:B--2---:R-:W-:-:S03]  /*26870*/  LOP3.LUT R216, R235, R216, RZ, 0x3c, !PT ;  /* 0x000000d8ebd87212 */ /* 0x004fc600078e3cff */
[----:B------:R-:W2:Y:S01]  /*26880*/  LDL.LU R235, [R1+0x8b0] ;  /* 0x0008b00001eb7983 */ /* 0x000ea20000300800 */
[----:B------:R-:W-:Y:S02]  /*26890*/  LOP3.LUT R51, R159, R51, RZ, 0x3c, !PT ;  /* 0x000000339f337212 */ /* 0x000fe400078e3cff */
[----:B-----5:R-:W-:Y:S01]  /*268a0*/  LOP3.LUT R183, R158, R183, RZ, 0x3c, !PT ;  /* 0x000000b79eb77212 */ /* 0x020fe200078e3cff */
[----:B------:R-:W5:Y:S04]  /*268b0*/  LDL R159, [R1+0x464] ;  /* 0x00046400019f7983 */ /* 0x000f680000100800 */
[----:B------:R-:W5:Y:S04]  /*268c0*/  LDL.LU R158, [R1+0x870] ;  /* 0x00087000019e7983 */ /* 0x000f680000300800 */
[----:B----4-:R-:W5:Y:S04]  /*268d0*/  LDL.LU R149, [R1+0x7d4] ;  /* 0x0007d40001957983 */ /* 0x010f680000300800 */
[----:B------:R-:W4:Y:S01]  /*268e0*/  LDL.LU R143, [R1+0x8ac] ;  /* 0x0008ac00018f7983 */ /* 0x000f220000300800 */
[----:B------:R-:W-:-:S03]  /*268f0*/  LOP3.LUT R118, R185, R211, RZ, 0x3c, !PT ;  /* 0x000000d3b9767212 */ /* 0x000fc600078e3cff */
[----:B------:R-:W4:Y:S04]  /*26900*/  LDL.LU R185, [R1+0x910] ;  /* 0x0009100001b97983 */ /* 0x000f280000300800 */
[----:B------:R-:W4:Y:S01]  /*26910*/  LDL.LU R167, [R1+0x95c] ;  /* 0x00095c0001a77983 */ /* 0x000f220000300800 */
[----:B------:R-:W-:-:S03]  /*26920*/  LOP3.LUT R74, R234, R74, RZ, 0x3c, !PT ;  /* 0x0000004aea4a7212 */ /* 0x000fc600078e3cff */
[----:B------:R-:W4:Y:S04]  /*26930*/  LDL.LU R234, [R1+0x820] ;  /* 0x0008200001ea7983 */ /* 0x000f280000300800 */
[----:B------:R-:W4:Y:S01]  /*26940*/  LDL.LU R211, [R1+0x90c] ;  /* 0x00090c0001d37983 */ /* 0x000f220000300800 */
[----:B---3--:R-:W-:-:S03]  /*26950*/  LOP3.LUT R72, R249, R72, RZ, 0x3c, !PT ;  /* 0x00000048f9487212 */ /* 0x008fc600078e3cff */
[----:B------:R-:W3:Y:S01]  /*26960*/  LDL.LU R249, [R1+0x5ac] ;  /* 0x0005ac0001f97983 */ /* 0x000ee20000300800 */
[----:B--2---:R-:W-:-:S03]  /*26970*/  LOP3.LUT R174, R235, R174, RZ, 0x3c, !PT ;  /* 0x000000aeebae7212 */ /* 0x004fc600078e3cff */
[----:B------:R-:W2:Y:S01]  /*26980*/  LDL.LU R235, [R1+0x5b8] ;  /* 0x0005b80001eb7983 */ /* 0x000ea20000300800 */
[----:B------:R-:W-:Y:S02]  /*26990*/  LOP3.LUT R7, R208, R12, RZ, 0x3c, !PT ;  /* 0x0000000cd0077212 */ /* 0x000fe400078e3cff */
[----:B------:R-:W-:Y:S01]  /*269a0*/  LOP3.LUT R119, R209, R25, RZ, 0x3c, !PT ;  /* 0x00000019d1777212 */ /* 0x000fe200078e3cff */
[----:B------:R-:W2:Y:S01]  /*269b0*/  LDL.LU R208, [R1+0x7a0] ;  /* 0x0007a00001d07983 */ /* 0x000ea20000300800 */
[----:B------:R-:W-:Y:S02]  /*269c0*/  LOP3.LUT R7, R7, R6, RZ, 0x3c, !PT ;  /* 0x0000000607077212 */ /* 0x000fe400078e3cff */
[----:B------:R-:W-:Y:S01]  /*269d0*/  LOP3.LUT R150, R142, R150, RZ, 0x3c, !PT ;  /* 0x000000968e967212 */ /* 0x000fe200078e3cff */
[----:B------:R-:W2:Y:S01]  /*269e0*/  LDL.LU R209, [R1+0x934] ;  /* 0x0009340001d17983 */ /* 0x000ea20000300800 */
[----:B------:R-:W-:-:S03]  /*269f0*/  LOP3.LUT R6, R7, R6, RZ, 0x3c, !PT ;  /* 0x0000000607067212 */ /* 0x000fc600078e3cff */
[----:B------:R-:W2:Y:S01]  /*26a00*/  LDL.LU R142, [R1+0x720] ;  /* 0x00072000018e7983 */ /* 0x000ea20000300800 */
[----:B------:R-:W-:-:S05]  /*26a10*/  LOP3.LUT R7, R7, R6, RZ, 0x3c, !PT ;  /* 0x0000000607077212 */ /* 0x000fca00078e3cff */
        /* <DEDUP_REMOVED lines=8> */
[----:B------:R-:W-:Y:S01]  /*26aa0*/  IMAD.MOV.U32 R6, RZ, RZ, R144 ;  /* 0x000000ffff067224 */ /* 0x000fe200078e0090 */
[----:B------:R-:W-:Y:S01]  /*26ab0*/  LOP3.LUT R116, R169, R73, RZ, 0x3c, !PT ;  /* 0x00000049a9747212 */ /* 0x000fe200078e3cff */
[----:B------:R-:W-:Y:S01]  /*26ac0*/  IMAD.MOV.U32 R7, RZ, RZ, R119 ;  /* 0x000000ffff077224 */ /* 0x000fe200078e0077 */
[----:B------:R-:W-:Y:S02]  /*26ad0*/  LOP3.LUT R25, R146, R120, RZ, 0x3c, !PT ;  /* 0x0000007892197212 */ /* 0x000fe400078e3cff */
[----:B------:R-:W-:-:S02]  /*26ae0*/  LOP3.LUT R84, R166, R84, RZ, 0x3c, !PT ;  /* 0x00000054a6547212 */ /* 0x000fc400078e3cff */
[----:B------:R-:W-:Y:S01]  /*26af0*/  LOP3.LUT R176, R203, R176, RZ, 0x3c, !PT ;  /* 0x000000b0cbb07212 */ /* 0x000fe200078e3cff */
[----:B------:R0:W-:Y:S01]  /*26b00*/  STL.128 [R1+0x290], R4 ;  /* 0x0002900401007387 */ /* 0x0001e20000100c00 */
[----:B------:R-:W-:Y:S02]  /*26b10*/  LOP3.LUT R120, R115, R77, RZ, 0x3c, !PT ;  /* 0x0000004d73787212 */ /* 0x000fe400078e3cff */
[----:B-----5:R-:W-:Y:S01]  /*26b20*/  LOP3.LUT R73, R149, R159, RZ, 0x3c, !PT ;  /* 0x0000009f95497212 */ /* 0x020fe200078e3cff */
[----:B------:R-:W5:Y:S01]  /*26b30*/  LDL.LU R166, [R1+0x92c] ;  /* 0x00092c0001a67983 */ /* 0x000f620000300800 */
[----:B----4-:R-:W-:Y:S02]  /*26b40*/  LOP3.LUT R124, R143, R220, RZ, 0x3c, !PT ;  /* 0x000000dc8f7c7212 */ /* 0x010fe400078e3cff */
[----:B------:R-:W-:Y:S01]  /*26b50*/  LOP3.LUT R173, R158, R173, RZ, 0x3c, !PT ;  /* 0x000000ad9ead7212 */ /* 0x000fe200078e3cff */
[----:B------:R-:W4:Y:S01]  /*26b60*/  LDL.LU R149, [R1+0x4f4] ;  /* 0x0004f40001957983 */ /* 0x000f220000300800 */
[----:B------:R-:W-:-:S02]  /*26b70*/  LOP3.LUT R125, R167, R221, RZ, 0x3c, !PT ;  /* 0x000000dda77d7212 */ /* 0x000fc400078e3cff */
[----:B------:R-:W-:Y:S01]  /*26b80*/  LOP3.LUT R198, R185, R198, RZ, 0x3c, !PT ;  /* 0x000000c6b9c67212 */ /* 0x000fe200078e3cff */
[----:B------:R-:W4:Y:S01]  /*26b90*/  LDL.LU R143, [R1+0x6e0] ;  /* 0x0006e000018f7983 */ /* 0x000f220000300800 */
[----:B0-----:R-:W-:Y:S01]  /*26ba0*/  IMAD.MOV.U32 R4, RZ, RZ, R240 ;  /* 0x000000ffff047224 */ /* 0x001fe200078e00f0 */
[----:B------:R-:W-:Y:S01]  /*26bb0*/  LOP3.LUT R193, R234, R193, RZ, 0x3c, !PT ;  /* 0x000000c1eac17212 */ /* 0x000fe200078e3cff */
[----:B------:R-:W-:Y:S01]  /*26bc0*/  IMAD.MOV.U32 R5, RZ, RZ, R75 ;  /* 0x000000ffff057224 */ /* 0x000fe200078e004b */
[----:B------:R-:W-:Y:S01]  /*26bd0*/  LOP3.LUT R178, R211, R178, RZ, 0x3c, !PT ;  /* 0x000000b2d3b27212 */ /* 0x000fe200078e3cff */
[----:B------:R-:W-:Y:S01]  /*26be0*/  IMAD.MOV.U32 R6, RZ, RZ, R80 ;  /* 0x000000ffff067224 */ /* 0x000fe200078e0050 */
[----:B------:R-:W5:Y:S01]  /*26bf0*/  LDL.LU R203, [R1+0x754] ;  /* 0x0007540001cb7983 */ /* 0x000f620000300800 */
[----:B------:R-:W-:Y:S01]  /*26c00*/  IMAD.MOV.U32 R7, RZ, RZ, R118 ;  /* 0x000000ffff077224 */ /* 0x000fe200078e0076 */
[----:B------:R-:W-:Y:S02]  /*26c10*/  LOP3.LUT R115, R170, R115, RZ, 0x3c, !PT ;  /* 0x00000073aa737212 */ /* 0x000fe400078e3cff */
[----:B------:R-:W5:Y:S04]  /*26c20*/  LDL.LU R167, [R1+0x750] ;  /* 0x0007500001a77983 */ /* 0x000f680000300800 */
[----:B------:R0:W-:Y:S04]  /*26c30*/  STL.128 [R1+0xa0], R4 ;  /* 0x0000a00401007387 */ /* 0x0001e80000100c00 */
[----:B------:R-:W5:Y:S04]  /*26c40*/  LDL.LU R185, [R1+0x7b4] ;  /* 0x0007b40001b97983 */ /* 0x000f680000300800 */
[----:B------:R-:W5:Y:S04]  /*26c50*/  LDL.LU R211, [R1+0x920] ;  /* 0x0009200001d37983 */ /* 0x000f680000300800 */
[----:B------:R-:W5:Y:S01]  /*26c60*/  LDL.LU.64 R158, [R1+0x600] ;  /* 0x00060000019e7983 */ /* 0x000f620000300a00 */
[----:B0-----:R-:W-:Y:S01]  /*26c70*/  IMAD.MOV.U32 R4, RZ, RZ, R36 ;  /* 0x000000ffff047224 */ /* 0x001fe200078e0024 */
[----:B------:R-:W-:Y:S01]  /*26c80*/  LOP3.LUT R88, R128, R88, RZ, 0x3c, !PT ;  /* 0x0000005880587212 */ /* 0x000fe200078e3cff */
[----:B------:R-:W-:Y:S01]  /*26c90*/  IMAD.MOV.U32 R5, RZ, RZ, R81 ;  /* 0x000000ffff057224 */ /* 0x000fe200078e0051 */
[----:B------:R-:W-:Y:S01]  /*26ca0*/  LOP3.LUT R214, R206, R214, RZ, 0x3c, !PT ;  /* 0x000000d6ced67212 */ /* 0x000fe200078e3cff */
[----:B------:R-:W-:Y:S01]  /*26cb0*/  IMAD.MOV.U32 R6, RZ, RZ, R70 ;  /* 0x000000ffff067224 */ /* 0x000fe200078e0046 */
[----:B------:R-:W5:Y:S01]  /*26cc0*/  LDL.LU R169, [R1+0x678] ;  /* 0x0006780001a97983 */ /* 0x000f620000300800 */
[----:B------:R-:W-:-:S02]  /*26cd0*/  IMAD.MOV.U32 R7, RZ, RZ, R101 ;  /* 0x000000ffff077224 */ /* 0x000fc400078e0065 */
[----:B------:R-:W-:Y:S01]  /*26ce0*/  IMAD.WIDE.U32 R102, R12, R93, R102 ;  /* 0x0000005d0c667225 */ /* 0x000fe200078e0066 */
[----:B------:R-:W-:Y:S01]  /*26cf0*/  IADD3 R36, P4, PT, R48, R42, RZ ;  /* 0x0000002a30247210 */ /* 0x000fe20007f9e0ff */
[----:B------:R-:W5:Y:S04]  /*26d00*/  LDL.LU R206, [R1+0x8c8] ;  /* 0x0008c80001ce7983 */ /* 0x000f680000300800 */
[----:B------:R0:W-:Y:S04]  /*26d10*/  STL.128 [R1+0xd0], R4 ;  /* 0x0000d00401007387 */ /* 0x0001e80000100c00 */
[----:B------:R-:W5:Y:S01]  /*26d20*/  LDL.LU R170, [R1+0x808] ;  /* 0x0008080001aa7983 */ /* 0x000f620000300800 */
[----:B------:R-:W-:-:S02]  /*26d30*/  LOP3.LUT R98, R205, R98, RZ, 0x3c, !PT ;  /* 0x00000062cd627212 */ /* 0x000fc400078e3cff */
[----:B------:R-:W-:Y:S01]  /*26d40*/  SHF.L.W.U32.HI R87, R88, 0x1, R120 ;  /* 0x0000000158577819 */ /* 0x000fe20000010e78 */
[----:B------:R-:W5:Y:S01]  /*26d50*/  LDL.LU R205, [R1+0x714] ;  /* 0x0007140001cd7983 */ /* 0x000f620000300800 */
[----:B------:R-:W-:Y:S02]  /*26d60*/  LOP3.LUT R110, R148, R110, RZ, 0x3c, !PT ;  /* 0x0000006e946e7212 */ /* 0x000fe400078e3cff */
[----:B------:R-:W-:Y:S01]  /*26d70*/  LOP3.LUT R153, R190, R153, RZ, 0x3c, !PT ;  /* 0x00000099be997212 */ /* 0x000fe200078e3cff */
[----:B------:R-:W5:Y:S01]  /*26d80*/  LDL.LU.64 R106, [R1+0x5e8] ;  /* 0x0005e800016a7983 */ /* 0x000f620000300a00 */
[----:B0-----:R-:W-:-:S03]  /*26d90*/  IMAD.MOV.U32 R6, RZ, RZ, R212 ;  /* 0x000000ffff067224 */ /* 0x001fc600078e00d4 */
[----:B------:R-:W5:Y:S01]  /*26da0*/  LDL.LU.64 R146, [R1+0x5d8] ;  /* 0x0005d80001927983 */ /* 0x000f620000300a00 */
[----:B------:R-:W-:Y:S02]  /*26db0*/  IMAD.MOV.U32 R7, RZ, RZ, R213 ;  /* 0x000000ffff077224 */ /* 0x000fe400078e00d5 */
[----:B------:R-:W-:Y:S01]  /*26dc0*/  IMAD.MOV.U32 R4, RZ, RZ, R215 ;  /* 0x000000ffff047224 */ /* 0x000fe200078e00d7 */
[----:B------:R-:W5:Y:S01]  /*26dd0*/  LDL.64 R128, [R1+0x548] ;  /* 0x0005480001807983 */ /* 0x000f620000100a00 */
        /* <DEDUP_REMOVED lines=15> */
[----:B---3--:R-:W-:Y:S02]  /*26ed0*/  LOP3.LUT R4, R249, R30, RZ, 0x3c, !PT ;  /* 0x0000001ef9047212 */ /* 0x008fe400078e3cff */
[----:B------:R-:W3:Y:S04]  /*26ee0*/  LDL.LU R249, [R1+0x5bc] ;  /* 0x0005bc0001f97983 */ /* 0x000ee80000300800 */
[----:B------:R2:W-:Y:S02]  /*26ef0*/  STL.128 [R1+0x350], R4 ;  /* 0x0003500401007387 */ /* 0x0005e40000100c00 */
[----:B--2---:R-:W-:-:S02]  /*26f00*/  IMAD.MOV.U32 R6, RZ, RZ, R235 ;  /* 0x000000ffff067224 */ /* 0x004fc400078e00eb */
[----:B------:R-:W2:Y:S01]  /*26f10*/  LDL.LU.64 R234, [R1+0x6b0] ;  /* 0x0006b00001ea7983 */ /* 0x000ea20000300a00 */
[----:B------:R-:W-:Y:S02]  /*26f20*/  LOP3.LUT R201, R209, R201, RZ, 0x3c, !PT ;  /* 0x000000c9d1c97212 */ /* 0x000fe400078e3cff */
[----:B------:R-:W-:Y:S02]  /*26f30*/  LOP3.LUT R77, R208, R142, RZ, 0x3c, !PT ;  /* 0x0000008ed04d7212 */ /* 0x000fe400078e3cff */
[----:B------:R-:W3:Y:S01]  /*26f40*/  LDL.64 R208, [R1+0x6a8] ;  /* 0x0006a80001d07983 */ /* 0x000ee20000100a00 */
[----:B------:R-:W-:Y:S01]  /*26f50*/  LOP3.LUT R50, R65, 0x1, RZ, 0xc0, !PT ;  /* 0x0000000141327812 */ /* 0x000fe200078ec0ff */
[----:B------:R-:W-:-:S04]  /*26f60*/  IMAD.SHL.U32 R43, R42, 0x2, RZ ;  /* 0x000000022a2b7824 */ /* 0x000fc800078e00ff */
[----:B------:R-:W-:Y:S01]  /*26f70*/  IMAD R50, R12, R50, R103 ;  /* 0x000000320c327224 */ /* 0x000fe200078e0267 */
[----:B------:R-:W-:Y:S01]  /*26f80*/  LOP3.LUT R4, R43, 0xfffffffe, RZ, 0xc0, !PT ;  /* 0xfffffffe2b047812 */ /* 0x000fe200078ec0ff */
[----:B------:R-:W-:Y:S02]  /*26f90*/  IMAD.X R37, R16, 0x1, R41, P4 ;  /* 0x0000000110257824 */ /* 0x000fe400020e0629 */
[----:B------:R-:W-:Y:S02]  /*26fa0*/  IMAD.MOV.U32 R7, RZ, RZ, R96 ;  /* 0x000000ffff077224 */ /* 0x000fe400078e0060 */
[----:B------:R-:W-:-:S04]  /*26fb0*/  IMAD.WIDE.U32 R36, R48, R4, R36 ;  /* 0x0000000430247225 */ /* 0x000fc800078e0024 */
[----:B------:R-:W-:Y:S02]  /*26fc0*/  IMAD.MOV.U32 R4, RZ, RZ, R25 ;  /* 0x000000ffff047224 */ /* 0x000fe400078e0019 */
[----:B------:R-:W-:-:S05]  /*26fd0*/  IMAD.MOV.U32 R5, RZ, RZ, R77 ;  /* 0x000000ffff057224 */ /* 0x000fca00078e004d */
[----:B------:R0:W-:Y:S02]  /*26fe0*/  STL.128 [R1], R4 ;  /* 0x0000000401007387 */ /* 0x0001e40000100c00 */
[----:B0-----:R-:W-:Y:S01]  /*26ff0*/  IMAD.MOV.U32 R5, RZ, RZ, R47 ;  /* 0x000000ffff057224 */ /* 0x001fe200078e002f */
[----:B----4-:R-:W-:Y:S02]  /*27000*/  LOP3.LUT R12, R143, R149, RZ, 0x3c, !PT ;  /* 0x000000958f0c7212 */ /* 0x010fe400078e3cff */
[----:B------:R-:W4:Y:S01]  /*27010*/  LDL.LU R149, [R1+0x7b0] ;  /* 0x0007b00001957983 */ /* 0x000f220000300800 */
[----:B-----5:R-:W-:-:S03]  /*27020*/  LOP3.LUT R218, R166, R218, RZ, 0x3c, !PT ;  /* 0x000000daa6da7212 */ /* 0x020fc600078e3cff */
[----:B------:R-:W5:Y:S01]  /*27030*/  LDL.LU R166, [R1+0x91c] ;  /* 0x00091c0001a67983 */ /* 0x000f620000300800 */
[----:B------:R-:W-:Y:S02]  /*27040*/  LOP3.LUT R210, R167, R210, RZ, 0x3c, !PT ;  /* 0x000000d2a7d27212 */ /* 0x000fe400078e3cff */
[----:B------:R-:W-:Y:S01]  /*27050*/  LOP3.LUT R189, R203, R189, RZ, 0x3c, !PT ;  /* 0x000000bdcbbd7212 */ /* 0x000fe200078e3cff */
[----:B------:R-:W5:Y:S04]  /*27060*/  LDL.LU R167, [R1+0x80c] ;  /* 0x00080c0001a77983 */ /* 0x000f680000300800 */
[----:B------:R-:W5:Y:S01]  /*27070*/  LDL.LU R203, [R1+0x79c] ;  /* 0x00079c0001cb7983 */ /* 0x000f620000300800 */
[----:B------:R-:W-:-:S03]  /*27080*/  LOP3.LUT R21, R185, R21, RZ, 0x3c, !PT ;  /* 0x00000015b9157212 */ /* 0x000fc600078e3cff */
[----:B------:R-:W5:Y:S01]  /*27090*/  LDL.LU R185, [R1+0x8f4] ;  /* 0x0008f40001b97983 */ /* 0x000f620000300800 */
[----:B------:R-:W-:-:S03]  /*270a0*/  LOP3.LUT R87, R211, R87, RZ, 0x3c, !PT ;  /* 0x00000057d3577212 */ /* 0x000fc600078e3cff */
[----:B------:R-:W5:Y:S04]  /*270b0*/  LDL.LU R211, [R1+0x7a4] ;  /* 0x0007a40001d37983 */ /* 0x000f680000300800 */
[----:B------:R-:W5:Y:S01]  /*270c0*/  LDL.LU R159, [R1+0x7cc] ;  /* 0x0007cc00019f7983 */ /* 0x000f620000300800 */
[----:B--2---:R-:W-:-:S03]  /*270d0*/  LOP3.LUT R86, R86, UR10, R234, 0x96, !PT ;  /* 0x0000000a56567c12 */ /* 0x004fc6000f8e96ea */
[----:B------:R-:W2:Y:S04]  /*270e0*/  LDL.LU R235, [R1+0x7fc] ;  /* 0x0007fc0001eb7983 */ /* 0x000ea80000300800 */
[----:B------:R-:W2:Y:S01]  /*270f0*/  LDL.LU R234, [R1+0x8f8] ;  /* 0x0008f80001ea7983 */ /* 0x000ea20000300800 */
[----:B---3--:R-:W-:-:S03]  /*27100*/  LOP3.LUT R47, R249, R55, RZ, 0x3c, !PT ;  /* 0x00000037f92f7212 */ /* 0x008fc600078e3cff */
[----:B------:R-:W3:Y:S01]  /*27110*/  LDL.LU R249, [R1+0x78c] ;  /* 0x00078c0001f97983 */ /* 0x000ee20000300800 */
[----:B------:R-:W-:-:S03]  /*27120*/  LOP3.LUT R43, R158, R102, RZ, 0x3c, !PT ;  /* 0x000000669e2b7212 */ /* 0x000fc600078e3cff */
[----:B------:R-:W3:Y:S04]  /*27130*/  LDL.LU R209, [R1+0x8f0] ;  /* 0x0008f00001d17983 */ /* 0x000ee80000300800 */
[----:B------:R-:W3:Y:S01]  /*27140*/  LDL.LU R158, [R1+0x918] ;  /* 0x00091800019e7983 */ /* 0x000ee20000300800 */
[----:B------:R-:W-:-:S03]  /*27150*/  LOP3.LUT R226, R226, UR8, R208, 0x96, !PT ;  /* 0x00000008e2e27c12 */ /* 0x000fc6000f8e96d0 */
[----:B------:R-:W3:Y:S01]  /*27160*/  LDL.LU R208, [R1+0x94c] ;  /* 0x00094c0001d07983 */ /* 0x000ee20000300800 */
[----:B------:R-:W-:Y:S02]  /*27170*/  IMAD.MOV.U32 R4, RZ, RZ, R244 ;  /* 0x000000ffff047224 */ /* 0x000fe400078e00f4 */
[----:B------:R-:W-:Y:S01]  /*27180*/  IMAD.MOV.U32 R6, RZ, RZ, R110 ;  /* 0x000000ffff067224 */ /* 0x000fe200078e006e */
[----:B------:R-:W-:Y:S01]  /*27190*/  SHF.L.U64.HI R25, R42, 0x1, R41 ;  /* 0x000000012a197819 */ /* 0x000fe20000010229 */
[----:B------:R-:W-:Y:S01]  /*271a0*/  IMAD.MOV.U32 R7, RZ, RZ, R73 ;  /* 0x000000ffff077224 */ /* 0x000fe200078e0049 */
[----:B------:R-:W-:Y:S01]  /*271b0*/  SHF.L.W.U32.HI R88, R120, 0x1, R88 ;  /* 0x0000000178587819 */ /* 0x000fe20000010e58 */
[----:B------:R-:W-:Y:S01]  /*271c0*/  IMAD R30, R30, R252, R35 ;  /* 0x000000fc1e1e7224 */ /* 0x000fe200078e0223 */
[----:B------:R-:W-:Y:S01]  /*271d0*/  LOP3.LUT R20, R102, R20, RZ, 0x3c, !PT ;  /* 0x0000001466147212 */ /* 0x000fe200078e3cff */
[----:B------:R-:W3:Y:S04]  /*271e0*/  LDL.LU.64 R142, [R1+0x550] ;  /* 0x00055000018e7983 */ /* 0x000ee80000300a00 */
[----:B------:R0:W-:Y:S01]  /*271f0*/  STL.128 [R1+0xc0], R4 ;  /* 0x0000c00401007387 */ /* 0x0001e20000100c00 */
[----:B------:R-:W-:-:S02]  /*27200*/  LOP3.LUT R25, R25, 0x1, RZ, 0xc0, !PT ;  /* 0x0000000119197812 */ /* 0x000fc400078ec0ff */
[----:B------:R-:W-:Y:S02]  /*27210*/  LOP3.LUT R217, R206, R217, RZ, 0x3c, !PT ;  /* 0x000000d9ced97212 */ /* 0x000fe400078e3cff */
[----:B------:R-:W3:Y:S01]  /*27220*/  LDL.LU R206, [R1+0x908] ;  /* 0x0009080001ce7983 */ /* 0x000ee20000300800 */
[----:B0-----:R-:W-:Y:S02]  /*27230*/  IMAD.MOV.U32 R4, RZ, RZ, R248 ;  /* 0x000000ffff047224 */ /* 0x001fe400078e00f8 */
[----:B------:R-:W-:Y:S02]  /*27240*/  IMAD.MOV.U32 R5, RZ, RZ, R60 ;  /* 0x000000ffff057224 */ /* 0x000fe400078e003c */
[----:B------:R-:W-:Y:S02]  /*27250*/  IMAD.MOV.U32 R6, RZ, RZ, R150 ;  /* 0x000000ffff067224 */ /* 0x000fe400078e0096 */
[----:B------:R-:W-:-:S05]  /*27260*/  IMAD.MOV.U32 R7, RZ, RZ, R72 ;  /* 0x000000ffff077224 */ /* 0x000fca00078e0048 */
[----:B------:R0:W-:Y:S02]  /*27270*/  STL.128 [R1+0x210], R4 ;  /* 0x0002100401007387 */ /* 0x0001e40000100c00 */
[----:B0-----:R-:W-:Y:S02]  /*27280*/  IMAD.MOV.U32 R6, RZ, RZ, R163 ;  /* 0x000000ffff067224 */ /* 0x001fe400078e00a3 */
[----:B------:R-:W-:Y:S01]  /*27290*/  IMAD.MOV.U32 R7, RZ, RZ, R39 ;  /* 0x000000ffff077224 */ /* 0x000fe200078e0027 */
[----:B----4-:R-:W-:Y:S02]  /*272a0*/  LOP3.LUT R197, R149, R197, RZ, 0x3c, !PT ;  /* 0x000000c595c57212 */ /* 0x010fe400078e3cff */
[----:B------:R-:W4:Y:S01]  /*272b0*/  LDL.LU R149, [R1+0x574] ;  /* 0x0005740001957983 */ /* 0x000f220000300800 */
[----:B------:R-:W-:Y:S02]  /*272c0*/  IMAD.MOV.U32 R4, RZ, RZ, R47 ;  /* 0x000000ffff047224 */ /* 0x000fe400078e002f */
[----:B------:R-:W-:Y:S01]  /*272d0*/  IMAD.MOV.U32 R5, RZ, RZ, R174 ;  /* 0x000000ffff057224 */ /* 0x000fe200078e00ae */
[----:B------:R-:W-:-:S02]  /*272e0*/  LOP3.LUT R39, R50, R33, RZ, 0x3c, !PT ;  /* 0x0000002132277212 */ /* 0x000fc400078e3cff */
[----:B-----5:R-:W-:Y:S02]  /*272f0*/  LOP3.LUT R88, R166, R88, RZ, 0x3c, !PT ;  /* 0x00000058a6587212 */ /* 0x020fe400078e3cff */
[----:B------:R0:W-:Y:S01]  /*27300*/  STL.128 [R1+0x340], R4 ;  /* 0x0003400401007387 */ /* 0x0001e20000100c00 */
[----:B------:R-:W-:-:S03]  /*27310*/  LOP3.LUT R35, R167, R194, RZ, 0x3c, !PT ;  /* 0x000000c2a7237212 */ /* 0x000fc600078e3cff */
[----:B------:R-:W5:Y:S04]  /*27320*/  LDL.LU R166, [R1+0x568] ;  /* 0x0005680001a67983 */ /* 0x000f680000300800 */
[----:B------:R-:W4:Y:S01]  /*27330*/  LDL.LU R167, [R1+0x58c] ;  /* 0x00058c0001a77983 */ /* 0x000f220000300800 */
[----:B------:R-:W-:-:S03]  /*27340*/  LOP3.LUT R207, R185, R207, RZ, 0x3c, !PT ;  /* 0x000000cfb9cf7212 */ /* 0x000fc600078e3cff */
[----:B------:R-:W4:Y:S01]  /*27350*/  LDL.LU R185, [R1+0x420] ;  /* 0x0004200001b97983 */ /* 0x000f220000300800 */
[----:B0-----:R-:W-:Y:S01]  /*27360*/  IMAD R4, R48, R25, R37 ;  /* 0x0000001930047224 */ /* 0x001fe200078e0225 */
[----:B------:R-:W-:Y:S02]  /*27370*/  SHF.L.W.U32.HI R37, R20, 0x1, R39 ;  /* 0x0000000114257819 */ /* 0x000fe40000010e27 */
[----:B------:R-:W-:Y:S02]  /*27380*/  SHF.L.W.U32.HI R39, R39, 0x1, R20 ;  /* 0x0000000127277819 */ /* 0x000fe40000010e14 */
[----:B------:R-:W-:Y:S02]  /*27390*/  LOP3.LUT R20, R203, R53, RZ, 0x3c, !PT ;  /* 0x00000035cb147212 */ /* 0x000fe400078e3cff */
[----:B------:R-:W-:Y:S01]  /*273a0*/  LOP3.LUT R33, R211, R4, RZ, 0x3c, !PT ;  /* 0x00000004d3217212 */ /* 0x000fe200078e3cff */
[----:B------:R-:W4:Y:S04]  /*273b0*/  LDL.LU R203, [R1+0x494] ;  /* 0x0004940001cb7983 */ /* 0x000f280000300800 */
[----:B------:R-:W4:Y:S01]  /*273c0*/  LDL R211, [R1+0x46c] ;  /* 0x00046c0001d37983 */ /* 0x000f220000100800 */
[----:B--2---:R-:W-:-:S03]  /*273d0*/  LOP3.LUT R224, R234, R224, RZ, 0x3c, !PT ;  /* 0x000000e0eae07212 */ /* 0x004fc600078e3cff */
[----:B------:R-:W2:Y:S01]  /*273e0*/  LDL.LU R234, [R1+0x428] ;  /* 0x0004280001ea7983 */ /* 0x000ea20000300800 */
[----:B------:R-:W-:Y:S02]  /*273f0*/  LOP3.LUT R67, R235, R67, RZ, 0x3c, !PT ;  /* 0x00000043eb437212 */ /* 0x000fe400078e3cff */
[----:B---3--:R-:W-:Y:S01]  /*27400*/  LOP3.LUT R53, R249, R49, RZ, 0x3c, !PT ;  /* 0x00000031f9357212 */ /* 0x008fe200078e3cff */
[----:B------:R-:W3:Y:S04]  /*27410*/  LDL.LU R235, [R1+0x7bc] ;  /* 0x0007bc0001eb7983 */ /* 0x000ee80000300800 */
[----:B------:R-:W2:Y:S01]  /*27420*/  LDL.LU R249, [R1+0x7d8] ;  /* 0x0007d80001f97983 */ /* 0x000ea20000300800 */
[----:B------:R-:W-:Y:S01]  /*27430*/  LOP3.LUT R42, R4, R42, R99, 0x96, !PT ;  /* 0x0000002a042a7212 */ /* 0x000fe200078e9663 */
[----:B------:R-:W-:Y:S01]  /*27440*/  IMAD.MOV.U32 R6, RZ, RZ, R58 ;  /* 0x000000ffff067224 */ /* 0x000fe200078e003a */
[----:B------:R-:W-:Y:S01]  /*27450*/  LOP3.LUT R5, R169, UR13, R209, 0x96, !PT ;  /* 0x0000000da9057c12 */ /* 0x000fe2000f8e96d1 */
[----:B------:R-:W-:Y:S01]  /*27460*/  IMAD.MOV.U32 R7, RZ, RZ, R56 ;  /* 0x000000ffff077224 */ /* 0x000fe200078e0038 */
[----:B------:R-:W-:Y:S01]  /*27470*/  LOP3.LUT R231, R170, R231, RZ, 0x3c, !PT ;  /* 0x000000e7aae77212 */ /* 0x000fe200078e3cff */
[----:B------:R-:W-:Y:S01]  /*27480*/  IMAD.MOV.U32 R4, RZ, RZ, R226 ;  /* 0x000000ffff047224 */ /* 0x000fe200078e00e2 */
[----:B------:R-:W-:Y:S01]  /*27490*/  LOP3.LUT R233, R158, R233, RZ, 0x3c, !PT ;  /* 0x000000e99ee97212 */ /* 0x000fe200078e3cff */
[----:B------:R-:W3:Y:S01]  /*274a0*/  LDL.LU.64 R170, [R1+0x448] ;  /* 0x0004480001aa7983 */ /* 0x000ee20000300a00 */
[----:B------:R-:W-:-:S03]  /*274b0*/  LOP3.LUT R228, R205, R228, RZ, 0x3c, !PT ;  /* 0x000000e4cde47212 */ /* 0x000fc600078e3cff */
[----:B------:R0:W-:Y:S01]  /*274c0*/  STL.128 [R1+0x20], R4 ;  /* 0x0000200401007387 */ /* 0x0001e20000100c00 */
[----:B------:R-:W-:Y:S02]  /*274d0*/  LOP3.LUT R230, R208, R230, RZ, 0x3c, !PT ;  /* 0x000000e6d0e67212 */ /* 0x000fe400078e3cff */
[----:B------:R-:W-:Y:S01]  /*274e0*/  LOP3.LUT R50, R159, R50, RZ, 0x3c, !PT ;  /* 0x000000329f327212 */ /* 0x000fe200078e3cff */
[----:B------:R-:W3:Y:S01]  /*274f0*/  LDL.LU R208, [R1+0x40c] ;  /* 0x00040c0001d07983 */ /* 0x000ee20000300800 */
[----:B------:R-:W-:-:S03]  /*27500*/  LOP3.LUT R25, R142, R34, RZ, 0x3c, !PT ;  /* 0x000000228e197212 */ /* 0x000fc600078e3cff */
[----:B------:R-:W3:Y:S04]  /*27510*/  LDL.64 R158, [R1+0x440] ;  /* 0x00044000019e7983 */ /* 0x000ee80000100a00 */
[----:B------:R-:W3:Y:S01]  /*27520*/  LDL.LU.64 R142, [R1+0x558] ;  /* 0x00055800018e7983 */ /* 0x000ee20000300a00 */
[----:B0-----:R-:W-:Y:S01]  /*27530*/  IMAD.MOV.U32 R6, RZ, RZ, R191 ;  /* 0x000000ffff067224 */ /* 0x001fe200078e00bf */
[----:B------:R-:W-:Y:S01]  /*27540*/  LOP3.LUT R41, R36, R41, R204, 0x96, !PT ;  /* 0x0000002924297212 */ /* 0x000fe200078e96cc */
[----:B------:R-:W-:Y:S01]  /*27550*/  IMAD.MOV.U32 R7, RZ, RZ, R195 ;  /* 0x000000ffff077224 */ /* 0x000fe200078e00c3 */
[----:B------:R-:W-:Y:S01]  /*27560*/  LOP3.LUT R160, R146, R160, RZ, 0x3c, !PT ;  /* 0x000000a092a07212 */ /* 0x000fe200078e3cff */
[----:B------:R-:W-:Y:S01]  /*27570*/  IMAD.MOV.U32 R4, RZ, RZ, R231 ;  /* 0x000000ffff047224 */ /* 0x000fe200078e00e7 */
[----:B------:R-:W-:Y:S01]  /*27580*/  LOP3.LUT R232, R45, R232, RZ, 0x3c, !PT ;  /* 0x000000e82de87212 */ /* 0x000fe200078e3cff */
[----:B------:R-:W-:Y:S01]  /*27590*/  IMAD.MOV.U32 R5, RZ, RZ, R233 ;  /* 0x000000ffff057224 */ /* 0x000fe200078e00e9 */
[----:B------:R-:W3:Y:S04]  /*275a0*/  LDL.LU R205, [R1+0x924] ;  /* 0x0009240001cd7983 */ /* 0x000ee80000300800 */
[----:B------:R0:W-:Y:S01]  /*275b0*/  STL.128 [R1+0x110], R4 ;  /* 0x0001100401007387 */ /* 0x0001e20000100c00 */
[----:B-----5:R-:W-:Y:S01]  /*275c0*/  LOP3.LUT R34, R166, UR11, R206, 0x96, !PT ;  /* 0x0000000ba6227c12 */ /* 0x020fe2000f8e96ce */
[----:B0-----:R-:W-:-:S02]  /*275d0*/  IMAD.MOV.U32 R6, RZ, RZ, R153 ;  /* 0x000000ffff067224 */ /* 0x001fc400078e0099 */
[----:B------:R-:W5:Y:S01]  /*275e0*/  LDL.LU R166, [R1+0x904] ;  /* 0x0009040001a67983 */ /* 0x000f620000300800 */
[----:B------:R-:W-:Y:S02]  /*275f0*/  IMAD.MOV.U32 R7, RZ, RZ, R201 ;  /* 0x000000ffff077224 */ /* 0x000fe400078e00c9 */
[----:B------:R-:W-:Y:S01]  /*27600*/  IMAD.MOV.U32 R4, RZ, RZ, R228 ;  /* 0x000000ffff047224 */ /* 0x000fe200078e00e4 */
[----:B------:R-:W5:Y:S01]  /*27610*/  LDL.LU R206, [R1+0x900] ;  /* 0x0009000001ce7983 */ /* 0x000f620000300800 */
[----:B------:R-:W-:Y:S01]  /*27620*/  IMAD.MOV.U32 R5, RZ, RZ, R230 ;  /* 0x000000ffff057224 */ /* 0x000fe200078e00e6 */
[----:B----4-:R-:W-:-:S04]  /*27630*/  LOP3.LUT R49, R30, R211, RZ, 0x3c, !PT ;  /* 0x000000d31e317212 */ /* 0x010fc800078e3cff */
[----:B------:R0:W-:Y:S01]  /*27640*/  STL.128 [R1+0x1a0], R4 ;  /* 0x0001a00401007387 */ /* 0x0001e20000100c00 */
[----:B--2---:R-:W-:Y:S01]  /*27650*/  LOP3.LUT R47, R249, R187, RZ, 0x3c, !PT ;  /* 0x000000bbf92f7212 */ /* 0x004fe200078e3cff */
[----:B0-----:R-:W-:Y:S01]  /*27660*/  IMAD.MOV.U32 R6, RZ, RZ, R19 ;  /* 0x000000ffff067224 */ /* 0x001fe200078e0013 */
[----:B------:R-:W-:Y:S01]  /*27670*/  LOP3.LUT R19, R149, R164, RZ, 0x3c, !PT ;  /* 0x000000a495137212 */ /* 0x000fe200078e3cff */
[----:B------:R-:W-:Y:S01]  /*27680*/  IMAD.MOV.U32 R7, RZ, RZ, R83 ;  /* 0x000000ffff077224 */ /* 0x000fe200078e0053 */
[----:B------:R-:W2:Y:S01]  /*27690*/  LDL.LU R249, [R1+0x4ac] ;  /* 0x0004ac0001f97983 */ /* 0x000ea20000300800 */
[----:B------:R-:W-:Y:S02]  /*276a0*/  IMAD.MOV.U32 R4, RZ, RZ, R43 ;  /* 0x000000ffff047224 */ /* 0x000fe400078e002b */
[----:B------:R-:W-:Y:S01]  /*276b0*/  IMAD.MOV.U32 R5, RZ, RZ, R50 ;  /* 0x000000ffff057224 */ /* 0x000fe200078e0032 */
[----:B---3--:R-:W-:Y:S01]  /*276c0*/  LOP3.LUT R30, R235, R30, RZ, 0x3c, !PT ;  /* 0x0000001eeb1e7212 */ /* 0x008fe200078e3cff */
[----:B------:R-:W3:Y:S04]  /*276d0*/  LDL.LU R211, [R1+0x54c] ;  /* 0x00054c0001d37983 */ /* 0x000ee80000300800 */
[----:B------:R0:W-:Y:S01]  /*276e0*/  STL.128 [R1+0x2f0], R4 ;  /* 0x0002f00401007387 */ /* 0x0001e20000100c00 */
[----:B------:R-:W-:-:S03]  /*276f0*/  LOP3.LUT R43, R167, R57, RZ, 0x3c, !PT ;  /* 0x00000039a72b7212 */ /* 0x000fc600078e3cff */
[----:B------:R-:W4:Y:S01]  /*27700*/  LDL.LU R235, [R1+0x544] ;  /* 0x0005440001eb7983 */ /* 0x000f220000300800 */
[----:B------:R-:W-:-:S03]  /*27710*/  LOP3.LUT R36, R106, R36, RZ, 0x3c, !PT ;  /* 0x000000246a247212 */ /* 0x000fc600078e3cff */
[----:B------:R-:W3:Y:S04]  /*27720*/  LDL.LU R159, [R1+0x7e4] ;  /* 0x0007e400019f7983 */ /* 0x000ee80000300800 */
[----:B------:R-:W3:Y:S01]  /*27730*/  LDL.LU R167, [R1+0x928] ;  /* 0x0009280001a77983 */ /* 0x000ee20000300800 */
[----:B0-----:R-:W-:-:S03]  /*27740*/  IMAD.MOV.U32 R4, RZ, RZ, R69 ;  /* 0x000000ffff047224 */ /* 0x001fc600078e0045 */
[----:B------:R-:W3:Y:S01]  /*27750*/  LDL.LU R143, [R1+0x798] ;  /* 0x00079800018f7983 */ /* 0x000ee20000300800 */
[----:B------:R-:W-:Y:S02]  /*27760*/  IMAD.MOV.U32 R5, RZ, RZ, R54 ;  /* 0x000000ffff057224 */ /* 0x000fe400078e0036 */
[----:B------:R-:W-:Y:S01]  /*27770*/  IMAD.MOV.U32 R6, RZ, RZ, R19 ;  /* 0x000000ffff067224 */ /* 0x000fe200078e0013 */
[----:B------:R-:W3:Y:S01]  /*27780*/  LDL.LU.64 R146, [R1+0x618] ;  /* 0x0006180001927983 */ /* 0x000ee20000300a00 */
[----:B------:R-:W-:Y:S01]  /*27790*/  IMAD.MOV.U32 R7, RZ, RZ, R197 ;  /* 0x000000ffff077224 */ /* 0x000fe200078e00c5 */
[----:B------:R-:W-:Y:S02]  /*277a0*/  LOP3.LUT R19, R185, 0x1, RZ, 0xc0, !PT ;  /* 0x00000001b9137812 */ /* 0x000fe400078ec0ff */
[----:B------:R-:W4:Y:S04]  /*277b0*/  LDL.LU R185, [R1+0x49c] ;  /* 0x00049c0001b97983 */ /* 0x000f280000300800 */
[----:B------:R0:W-:Y:S04]  /*277c0*/  STL.128 [R1+0x380], R4 ;  /* 0x0003800401007387 */ /* 0x0001e80000100c00 */
[----:B------:R-:W3:Y:S01]  /*277d0*/  LDL.LU R149, [R1+0x4c4] ;  /* 0x0004c40001957983 */ /* 0x000ee20000300800 */
[----:B0-----:R-:W-:Y:S01]  /*277e0*/  IMAD.MOV.U32 R5, RZ, RZ, R35 ;  /* 0x000000ffff057224 */ /* 0x001fe200078e0023 */
[----:B------:R-:W-:-:S02]  /*277f0*/  LOP3.LUT R35, R234, 0x1, RZ, 0xc0, !PT ;  /* 0x00000001ea237812 */ /* 0x000fc400078ec0ff */
[----:B------:R-:W3:Y:S01]  /*27800*/  LDL.LU R234, [R1+0x42c] ;  /* 0x00042c0001ea7983 */ /* 0x000ee20000300800 */
[----:B------:R-:W-:Y:S01]  /*27810*/  IMAD.MOV.U32 R4, RZ, RZ, R43 ;  /* 0x000000ffff047224 */ /* 0x000fe200078e002b */
[----:B------:R-:W-:Y:S02]  /*27820*/  LOP3.LUT R43, R203, R40, RZ, 0x3c, !PT ;  /* 0x00000028cb2b7212 */ /* 0x000fe400078e3cff */
[----:B------:R-:W3:Y:S01]  /*27830*/  LDL.LU R203, [R1+0x41c] ;  /* 0x00041c0001cb7983 */ /* 0x000ee20000300800 */
[----:B------:R-:W-:Y:S02]  /*27840*/  IMAD.MOV.U32 R6, RZ, RZ, R71 ;  /* 0x000000ffff067224 */ /* 0x000fe400078e0047 */
[----:B------:R-:W-:-:S05]  /*27850*/  IMAD.MOV.U32 R7, RZ, RZ, R188 ;  /* 0x000000ffff077224 */ /* 0x000fca00078e00bc */
[----:B------:R0:W-:Y:S02]  /*27860*/  STL.128 [R1+0x3c0], R4 ;  /* 0x0003c00401007387 */ /* 0x0001e40000100c00 */
[----:B0-----:R-:W-:Y:S02]  /*27870*/  IMAD.MOV.U32 R6, RZ, RZ, R22 ;  /* 0x000000ffff067224 */ /* 0x001fe400078e0016 */
[----:B------:R-:W-:Y:S02]  /*27880*/  IMAD.MOV.U32 R7, RZ, RZ, R32 ;  /* 0x000000ffff077224 */ /* 0x000fe400078e0020 */
[----:B------:R-:W-:Y:S02]  /*27890*/  IMAD.MOV.U32 R4, RZ, RZ, R86 ;  /* 0x000000ffff047224 */ /* 0x000fe400078e0056 */
[----:B------:R-:W-:-:S05]  /*278a0*/  IMAD.MOV.U32 R5, RZ, RZ, R34 ;  /* 0x000000ffff057224 */ /* 0x000fca00078e0022 */
[----:B------:R0:W-:Y:S01]  /*278b0*/  STL.128 [R1+0x30], R4 ;  /* 0x0000300401007387 */ /* 0x0001e20000100c00 */
[----:B-----5:R-:W-:Y:S01]  /*278c0*/  LOP3.LUT R37, R166, R37, RZ, 0x3c, !PT ;  /* 0x00000025a6257212 */ /* 0x020fe200078e3cff */
[----:B------:R-:W-:Y:S02]  /*278d0*/  IMAD R55, R55, R35, R113 ;  /* 0x0000002337377224 */ /* 0x000fe400078e0271 */
[----:B------:R-:W5:Y:S01]  /*278e0*/  LDL.LU R166, [R1+0x8ec] ;  /* 0x0008ec0001a67983 */ /* 0x000f620000300800 */
[----:B0-----:R-:W-:Y:S02]  /*278f0*/  IMAD.MOV.U32 R4, RZ, RZ, R130 ;  /* 0x000000ffff047224 */ /* 0x001fe400078e0082 */
[----:B------:R-:W-:Y:S02]  /*27900*/  IMAD.MOV.U32 R5, RZ, RZ, R23 ;  /* 0x000000ffff057224 */ /* 0x000fe400078e0017 */
[----:B------:R-:W-:Y:S02]  /*27910*/  IMAD.MOV.U32 R6, RZ, RZ, R36 ;  /* 0x000000ffff067224 */ /* 0x000fe400078e0024 */
[----:B------:R-:W-:-:S05]  /*27920*/  IMAD.MOV.U32 R7, RZ, RZ, R33 ;  /* 0x000000ffff077224 */ /* 0x000fca00078e0021 */
[----:B------:R0:W-:Y:S01]  /*27930*/  STL.128 [R1+0xe0], R4 ;  /* 0x0000e00401007387 */ /* 0x0001e20000100c00 */
[----:B------:R-:W-:Y:S02]  /*27940*/  SHF.L.W.U32.HI R35, R42, 0x10, R41 ;  /* 0x000000102a237819 */ /* 0x000fe40000010e29 */
[----:B------:R-:W-:Y:S02]  /*27950*/  SHF.L.W.U32.HI R41, R41, 0x10, R42 ;  /* 0x0000001029297819 */ /* 0x000fe40000010e2a */
[----:B------:R-:W-:Y:S02]  /*27960*/  LOP3.LUT R42, R206, R39, RZ, 0x3c, !PT ;  /* 0x00000027ce2a7212 */ /* 0x000fe400078e3cff */
[----:B------:R-:W5:Y:S01]  /*27970*/  LDL.LU R206, [R1+0x7ac] ;  /* 0x0007ac0001ce7983 */ /* 0x000f620000300800 */
[----:B0-----:R-:W-:Y:S02]  /*27980*/  IMAD.MOV.U32 R4, RZ, RZ, R178 ;  /* 0x000000ffff047224 */ /* 0x001fe400078e00b2 */
[----:B------:R-:W-:-:S02]  /*27990*/  IMAD.MOV.U32 R5, RZ, RZ, R198 ;  /* 0x000000ffff057224 */ /* 0x000fc400078e00c6 */
[----:B------:R-:W-:Y:S02]  /*279a0*/  IMAD.MOV.U32 R6, RZ, RZ, R207 ;  /* 0x000000ffff067224 */ /* 0x000fe400078e00cf */
[----:B------:R-:W-:-:S05]  /*279b0*/  IMAD.MOV.U32 R7, RZ, RZ, R224 ;  /* 0x000000ffff077224 */ /* 0x000fca00078e00e0 */
[----:B------:R0:W-:Y:S01]  /*279c0*/  STL.128 [R1+0x1e0], R4 ;  /* 0x0001e00401007387 */ /* 0x0001e20000100c00 */
[----:B--2---:R-:W-:-:S03]  /*279d0*/  LOP3.LUT R192, R249, R0, RZ, 0x3c, !PT ;  /* 0x00000000f9c07212 */ /* 0x004fc600078e3cff */
[----:B------:R-:W2:Y:S01]  /*279e0*/  LDL.LU R249, [R1+0x8a4] ;  /* 0x0008a40001f97983 */ /* 0x000ea20000300800 */
[----:B----4-:R-:W-:Y:S02]  /*279f0*/  LOP3.LUT R22, R185, R18, RZ, 0x3c, !PT ;  /* 0x00000012b9167212 */ /* 0x010fe400078e3cff */
[----:B---3--:R-:W-:-:S03]  /*27a00*/  LOP3.LUT R23, R234, 0x1, RZ, 0xc0, !PT ;  /* 0x00000001ea177812 */ /* 0x008fc600078ec0ff */
[----:B0-----:R-:W-:Y:S01]  /*27a10*/  IMAD.MOV.U32 R6, RZ, RZ, R22 ;  /* 0x000000ffff067224 */ /* 0x001fe200078e0016 */
[----:B------:R-:W3:Y:S01]  /*27a20*/  LDL.LU R234, [R1+0x780] ;  /* 0x0007800001ea7983 */ /* 0x000ee20000300800 */
[----:B------:R-:W-:Y:S01]  /*27a30*/  LOP3.LUT R22, R203, 0x1, RZ, 0xc0, !PT ;  /* 0x00000001cb167812 */ /* 0x000fe200078ec0ff */
[----:B------:R-:W-:Y:S02]  /*27a40*/  IMAD R23, R0, R23, R91 ;  /* 0x0000001700177224 */ /* 0x000fe400078e025b */
[----:B------:R-:W4:Y:S01]  /*27a50*/  LDL.LU R203, [R1+0x4ec] ;  /* 0x0004ec0001cb7983 */ /* 0x000f220000300800 */
[----:B------:R-:W-:-:S03]  /*27a60*/  LOP3.LUT R0, R235, R111, RZ, 0x3c, !PT ;  /* 0x0000006feb007212 */ /* 0x000fc600078e3cff */
[----:B------:R-:W2:Y:S01]  /*27a70*/  LDL.LU R235, [R1+0x4b4] ;  /* 0x0004b40001eb7983 */ /* 0x000ea20000300800 */
[----:B------:R-:W-:Y:S01]  /*27a80*/  IMAD R111, R111, R22, R27 ;  /* 0x000000166f6f7224 */ /* 0x000fe200078e021b */
[----:B------:R-:W-:Y:S02]  /*27a90*/  LOP3.LUT R27, R208, 0xfffffffe, RZ, 0xc0, !PT ;  /* 0xfffffffed01b7812 */ /* 0x000fe400078ec0ff */
[----:B------:R-:W2:Y:S01]  /*27aa0*/  LDL.LU R208, [R1+0x418] ;  /* 0x0004180001d07983 */ /* 0x000ea20000300800 */
[----:B------:R-:W-:Y:S01]  /*27ab0*/  SHF.L.W.U32.HI R11, R232, 0x8, R13 ;  /* 0x00000008e80b7819 */ /* 0x000fe20000010e0d */
[----:B------:R-:W-:Y:S01]  /*27ac0*/  IMAD R40, R40, R19, R109 ;  /* 0x0000001328287224 */ /* 0x000fe200078e026d */
[----:B------:R-:W-:Y:S01]  /*27ad0*/  SHF.L.W.U32.HI R13, R13, 0x8, R232 ;  /* 0x000000080d0d7819 */ /* 0x000fe20000010ee8 */
[----:B------:R-:W-:Y:S01]  /*27ae0*/  IMAD.MOV.U32 R4, RZ, RZ, R43 ;  /* 0x000000ffff047224 */ /* 0x000fe200078e002b */
[----:B------:R-:W-:Y:S01]  /*27af0*/  LOP3.LUT R19, R158, R108, RZ, 0x3c, !PT ;  /* 0x0000006c9e137212 */ /* 0x000fe200078e3cff */
[----:B------:R-:W-:Y:S01]  /*27b00*/  IMAD.SHL.U32 R232, R38, 0x2, RZ ;  /* 0x0000000226e87824 */ /* 0x000fe200078e00ff */
[----:B------:R-:W-:-:S02]  /*27b10*/  LOP3.LUT R43, R159, R82, RZ, 0x3c, !PT ;  /* 0x000000529f2b7212 */ /* 0x000fc400078e3cff */
[----:B------:R-:W-:Y:S01]  /*27b20*/  LOP3.LUT R54, R142, R112, RZ, 0x3c, !PT ;  /* 0x000000708e367212 */ /* 0x000fe200078e3cff */
[----:B------:R-:W2:Y:S01]  /*27b30*/  LDL.LU.64 R158, [R1+0x518] ;  /* 0x00051800019e7983 */ /* 0x000ea20000300a00 */
[----:B------:R-:W-:Y:S02]  /*27b40*/  LOP3.LUT R33, R167, R180, RZ, 0x3c, !PT ;  /* 0x000000b4a7217212 */ /* 0x000fe400078e3cff */
[----:B------:R-:W-:Y:S02]  /*27b50*/  IADD3 R38, P2, PT, R85, R38, RZ ;  /* 0x0000002655267210 */ /* 0x000fe40007f5e0ff */
[----:B------:R-:W-:Y:S01]  /*27b60*/  LOP3.LUT R184, R143, R184, RZ, 0x3c, !PT ;  /* 0x000000b88fb87212 */ /* 0x000fe200078e3cff */
[----:B------:R-:W-:Y:S01]  /*27b70*/  IMAD.MOV.U32 R113, RZ, RZ, R67 ;  /* 0x000000ffff717224 */ /* 0x000fe200078e0043 */
[----:B------:R-:W2:Y:S01]  /*27b80*/  LDL.LU.64 R142, [R1+0x520] ;  /* 0x00052000018e7983 */ /* 0x000ea20000300a00 */
[----:B------:R-:W-:Y:S01]  /*27b90*/  LOP3.LUT R67, R40, R211, RZ, 0x3c, !PT ;  /* 0x000000d328437212 */ /* 0x000fe200078e3cff */
[----:B------:R-:W-:Y:S01]  /*27ba0*/  IMAD.X R39, R82, 0x1, R149, P2 ;  /* 0x0000000152277824 */ /* 0x000fe200010e0695 */
[----:B------:R-:W-:Y:S01]  /*27bb0*/  LOP3.LUT R154, R146, R154, RZ, 0x3c, !PT ;  /* 0x0000009a929a7212 */ /* 0x000fe200078e3cff */
[----:B------:R-:W2:Y:S04]  /*27bc0*/  LDL.LU R185, [R1+0x8e8] ;  /* 0x0008e80001b97983 */ /* 0x000ea80000300800 */
[----:B------:R-:W2:Y:S01]  /*27bd0*/  LDL.LU.64 R146, [R1+0x4f8] ;  /* 0x0004f80001927983 */ /* 0x000ea20000300a00 */
[----:B-----5:R-:W-:-:S03]  /*27be0*/  LOP3.LUT R182, R166, R182, RZ, 0x3c, !PT ;  /* 0x000000b6a6b67212 */ /* 0x020fc600078e3cff */
[----:B------:R-:W5:Y:S04]  /*27bf0*/  LDL.LU R149, [R1+0x408] ;  /* 0x0004080001957983 */ /* 0x000f680000300800 */
[----:B------:R-:W5:Y:S04]  /*27c00*/  LDL.64 R166, [R1+0x538] ;  /* 0x0005380001a67983 */ /* 0x000f680000100a00 */
[----:B------:R-:W5:Y:S01]  /*27c10*/  LDL.LU R211, [R1+0x814] ;  /* 0x0008140001d37983 */ /* 0x000f620000300800 */
[----:B------:R-:W-:-:S03]  /*27c20*/  LOP3.LUT R181, R206, R181, RZ, 0x3c, !PT ;  /* 0x000000b5ceb57212 */ /* 0x000fc600078e3cff */
[----:B------:R-:W5:Y:S01]  /*27c30*/  LDL.LU R206, [R1+0x4a0] ;  /* 0x0004a00001ce7983 */ /* 0x000f620000300800 */
[----:B---3--:R-:W-:-:S03]  /*27c40*/  LOP3.LUT R40, R234, R40, RZ, 0x3c, !PT ;  /* 0x00000028ea287212 */ /* 0x008fc600078e3cff */
[----:B------:R-:W3:Y:S01]  /*27c50*/  LDL.LU R234, [R1+0x7a8] ;  /* 0x0007a80001ea7983 */ /* 0x000ee20000300800 */
[----:B----4-:R-:W-:Y:S02]  /*27c60*/  LOP3.LUT R50, R55, R203, RZ, 0x3c, !PT ;  /* 0x000000cb37327212 */ /* 0x010fe400078e3cff */
[----:B--2---:R-:W-:Y:S01]  /*27c70*/  LOP3.LUT R55, R249, R55, RZ, 0x3c, !PT ;  /* 0x00000037f9377212 */ /* 0x004fe200078e3cff */
[----:B------:R-:W2:Y:S01]  /*27c80*/  LDL.LU R203, [R1+0x7c8] ;  /* 0x0007c80001cb7983 */ /* 0x000ea20000300800 */
[----:B------:R-:W-:-:S03]  /*27c90*/  LOP3.LUT R34, R235, R85, RZ, 0x3c, !PT ;  /* 0x00000055eb227212 */ /* 0x000fc600078e3cff */
[----:B------:R-:W4:Y:S04]  /*27ca0*/  LDL.LU R249, [R1+0x8fc] ;  /* 0x0008fc0001f97983 */ /* 0x000f280000300800 */
[----:B------:R-:W3:Y:S01]  /*27cb0*/  LDL.LU R235, [R1+0x64c] ;  /* 0x00064c0001eb7983 */ /* 0x000ee20000300800 */
[C---:B------:R-:W-:Y:S01]  /*27cc0*/  IADD3 R122, P3, PT, R57.reuse, R122, RZ ;  /* 0x0000007a397a7210 */ /* 0x040fe20007f7e0ff */
[----:B------:R-:W-:Y:S02]  /*27cd0*/  IMAD.MOV.U32 R5, RZ, RZ, R176 ;  /* 0x000000ffff057224 */ /* 0x000fe400078e00b0 */
[----:B------:R-:W-:Y:S02]  /*27ce0*/  IMAD.MOV.U32 R7, RZ, RZ, R47 ;  /* 0x000000ffff077224 */ /* 0x000fe400078e002f */
[----:B------:R-:W-:Y:S01]  /*27cf0*/  IMAD.MOV.U32 R127, RZ, RZ, R123 ;  /* 0x000000ffff7f7224 */ /* 0x000fe200078e007b */
[----:B------:R-:W-:Y:S01]  /*27d00*/  LOP3.LUT R199, R112, R199, RZ, 0x3c, !PT ;  /* 0x000000c770c77212 */ /* 0x000fe200078e3cff */
[----:B------:R-:W-:Y:S01]  /*27d10*/  IMAD.X R123, R194, 0x1, R241, P3 ;  /* 0x00000001c27b7824 */ /* 0x000fe200018e06f1 */
[----:B------:R0:W-:Y:S01]  /*27d20*/  STL.128 [R1+0x330], R4 ;  /* 0x0003300401007387 */ /* 0x0001e20000100c00 */
[----:B------:R-:W-:Y:S01]  /*27d30*/  IMAD.WIDE.U32 R122, R57, R27, R122 ;  /* 0x0000001b397a7225 */ /* 0x000fe200078e007a */
[----:B------:R-:W-:-:S02]  /*27d40*/  SHF.L.U64.HI R27, R62, 0x1, R63 ;  /* 0x000000013e1b7819 */ /* 0x000fc4000001023f */
[----:B------:R-:W3:Y:S02]  /*27d50*/  LDL.LU R159, [R1+0x644] ;  /* 0x00064400019f7983 */ /* 0x000ee40000300800 */
[----:B------:R-:W-:Y:S01]  /*27d60*/  LOP3.LUT R27, R27, 0x1, RZ, 0xc0, !PT ;  /* 0x000000011b1b7812 */ /* 0x000fe200078ec0ff */
[----:B------:R-:W-:Y:S01]  /*27d70*/  IMAD.X R65, R89, 0x1, R200, P1 ;  /* 0x0000000159417824 */ /* 0x000fe200008e06c8 */
[----:B------:R-:W-:Y:S01]  /*27d80*/  LOP3.LUT R108, R108, R225, RZ, 0x3c, !PT ;  /* 0x000000e16c6c7212 */ /* 0x000fe200078e3cff */
[----:B------:R-:W3:Y:S01]  /*27d90*/  LDL.LU R200, [R1+0x958] ;  /* 0x0009580001c87983 */ /* 0x000ee20000300800 */
[----:B------:R-:W-:Y:S02]  /*27da0*/  LOP3.LUT R32, R205, R175, RZ, 0x3c, !PT ;  /* 0x000000afcd207212 */ /* 0x000fe400078e3cff */
[----:B------:R-:W-:Y:S02]  /*27db0*/  IADD3 R100, P0, PT, R18, R100, RZ ;  /* 0x0000006412647210 */ /* 0x000fe40007f1e0ff */
[----:B------:R-:W-:Y:S01]  /*27dc0*/  LOP3.LUT R237, R237, 0xfffffffe, RZ, 0xc0, !PT ;  /* 0xfffffffeeded7812 */ /* 0x000fe200078ec0ff */
[----:B0-----:R-:W-:Y:S01]  /*27dd0*/  IMAD.MOV.U32 R4, RZ, RZ, R88 ;  /* 0x000000ffff047224 */ /* 0x001fe200078e0058 */
[----:B------:R-:W-:Y:S01]  /*27de0*/  LOP3.LUT R22, R146, R26, RZ, 0x3c, !PT ;  /* 0x0000001a92167212 */ /* 0x000fe200078e3cff */
[----:B------:R-:W-:Y:S01]  /*27df0*/  IMAD.MOV.U32 R5, RZ, RZ, R87 ;  /* 0x000000ffff057224 */ /* 0x000fe200078e0057 */
[----:B------:R-:W-:Y:S01]  /*27e00*/  LOP3.LUT R232, R232, 0xfffffffe, RZ, 0xc0, !PT ;  /* 0xfffffffee8e87812 */ /* 0x000fe200078ec0ff */
[----:B------:R-:W-:Y:S01]  /*27e10*/  IMAD.MOV.U32 R6, RZ, RZ, R42 ;  /* 0x000000ffff067224 */ /* 0x000fe200078e002a */
[----:B------:R-:W3:Y:S01]  /*27e20*/  LDL.LU R143, [R1+0x6d0] ;  /* 0x0006d000018f7983 */ /* 0x000ee20000300800 */
[----:B------:R-:W-:-:S02]  /*27e30*/  IMAD.MOV.U32 R7, RZ, RZ, R37 ;  /* 0x000000ffff077224 */ /* 0x000fc400078e0025 */
[----:B------:R-:W-:Y:S01]  /*27e40*/  IMAD R15, R61, R27, R15 ;  /* 0x0000001b3d0f7224 */ /* 0x000fe200078e020f */
[----:B------:R-:W-:Y:S01]  /*27e50*/  SHF.L.W.U32.HI R47, R28, 0x1, R49 ;  /* 0x000000011c2f7819 */ /* 0x000fe20000010e31 */
[----:B------:R-:W3:Y:S04]  /*27e60*/  LDL.LU R205, [R1+0x794] ;  /* 0x0007940001cd7983 */ /* 0x000ee80000300800 */
[----:B------:R0:W-:Y:S01]  /*27e70*/  STL.128 [R1+0x170], R4 ;  /* 0x0001700401007387 */ /* 0x0001e20000100c00 */
[----:B------:R-:W-:Y:S02]  /*27e80*/  LOP3.LUT R27, R158, R14, RZ, 0x3c, !PT ;  /* 0x0000000e9e1b7212 */ /* 0x000fe400078e3cff */
[----:B-----5:R-:W-:Y:S02]  /*27e90*/  LOP3.LUT R158, R166, R122, RZ, 0x3c, !PT ;  /* 0x0000007aa69e7212 */ /* 0x020fe400078e3cff */
[----:B------:R-:W-:Y:S01]  /*27ea0*/  LOP3.LUT R63, R14, R63, R245, 0x96, !PT ;  /* 0x0000003f0e3f7212 */ /* 0x000fe200078e96f5 */
[----:B------:R-:W5:Y:S01]  /*27eb0*/  LDL.LU.64 R166, [R1+0x458] ;  /* 0x0004580001a67983 */ /* 0x000f620000300a00 */
[----:B------:R-:W-:Y:S01]  /*27ec0*/  SHF.L.W.U32.HI R49, R49, 0x1, R28 ;  /* 0x0000000131317819 */ /* 0x000fe20000010e1c */
[----:B------:R-:W-:-:S02]  /*27ed0*/  IMAD.X R101, R187, 0x1, R251, P0 ;  /* 0x00000001bb657824 */ /* 0x000fc400000e06fb */
[----:B------:R-:W-:Y:S01]  /*27ee0*/  IMAD.SHL.U32 R36, R92, 0x2, RZ ;  /* 0x000000025c247824 */ /* 0x000fe200078e00ff */
[----:B------:R-:W-:Y:S01]  /*27ef0*/  LOP3.LUT R222, R222, 0x1, RZ, 0xc0, !PT ;  /* 0x00000001dede7812 */ /* 0x000fe200078ec0ff */
[----:B------:R-:W-:Y:S01]  /*27f00*/  IMAD.MOV.U32 R112, RZ, RZ, R154 ;  /* 0x000000ffff707224 */ /* 0x000fe200078e009a */
[----:B------:R-:W-:Y:S02]  /*27f10*/  LOP3.LUT R66, R128, R66, RZ, 0x3c, !PT ;  /* 0x0000004280427212 */ /* 0x000fe400078e3cff */
[----:B------:R-:W-:Y:S01]  /*27f20*/  LOP3.LUT R52, R134, R52, RZ, 0x3c, !PT ;  /* 0x0000003486347212 */ /* 0x000fe200078e3cff */
[----:B0-----:R-:W-:Y:S01]  /*27f30*/  IMAD.MOV.U32 R7, RZ, RZ, R43 ;  /* 0x000000ffff077224 */ /* 0x001fe200078e002b */
[----:B------:R-:W-:Y:S02]  /*27f40*/  LOP3.LUT R43, R208, 0x1, RZ, 0xc0, !PT ;  /* 0x00000001d02b7812 */ /* 0x000fe400078ec0ff */
[----:B------:R-:W-:Y:S02]  /*27f50*/  LOP3.LUT R172, R172, 0xfffffffe, RZ, 0xc0, !PT ;  /* 0xfffffffeacac7812 */ /* 0x000fe400078ec0ff */
[----:B------:R-:W-:Y:S01]  /*27f60*/  LOP3.LUT R161, R161, 0x1, RZ, 0xc0, !PT ;  /* 0x00000001a1a17812 */ /* 0x000fe200078ec0ff */
[----:B------:R-:W-:Y:S01]  /*27f70*/  IMAD R164, R164, R43, R3 ;  /* 0x0000002ba4a47224 */ /* 0x000fe200078e0203 */
[----:B------:R-:W-:Y:S01]  /*27f80*/  LOP3.LUT R3, R142, R2, RZ, 0x3c, !PT ;  /* 0x000000028e037212 */ /* 0x000fe200078e3cff */
[----:B------:R-:W-:Y:S01]  /*27f90*/  IMAD.MOV.U32 R153, RZ, RZ, R76 ;  /* 0x000000ffff997224 */ /* 0x000fe200078e004c */
[----:B------:R-:W5:Y:S01]  /*27fa0*/  LDL.LU R142, [R1+0x444] ;  /* 0x00044400018e7983 */ /* 0x000f620000300800 */
[----:B------:R-:W-:-:S02]  /*27fb0*/  SHF.L.W.U32.HI R14, R199, 0x1, R50 ;  /* 0x00000001c70e7819 */ /* 0x000fc40000010e32 */
[----:B------:R-:W-:Y:S01]  /*27fc0*/  SHF.L.W.U32.HI R43, R108, 0x1, R67 ;  /* 0x000000016c2b7819 */ /* 0x000fe20000010e43 */
[----:B------:R-:W-:Y:S01]  /*27fd0*/  IMAD.MOV.U32 R188, RZ, RZ, R0 ;  /* 0x000000ffffbc7224 */ /* 0x000fe200078e0000 */
[----:B------:R-:W-:Y:S01]  /*27fe0*/  SHF.L.W.U32.HI R42, R67, 0x1, R108 ;  /* 0x00000001432a7819 */ /* 0x000fe20000010e6c */
[----:B------:R-:W5:Y:S01]  /*27ff0*/  LDL.LU.64 R146, [R1+0x5c0] ;  /* 0x0005c00001927983 */ /* 0x000f620000300a00 */
[----:B------:R-:W-:Y:S02]  /*28000*/  SHF.L.W.U32.HI R199, R50, 0x1, R199 ;  /* 0x0000000132c77819 */ /* 0x000fe40000010ec7 */
[----:B--2---:R-:W-:Y:S02]  /*28010*/  LOP3.LUT R49, R203, R49, RZ, 0x3c, !PT ;  /* 0x00000031cb317212 */ /* 0x004fe400078e3cff */
[----:B------:R-:W-:Y:S01]  /*28020*/  LOP3.LUT R37, R149, 0x1, RZ, 0xc0, !PT ;  /* 0x0000000195257812 */ /* 0x000fe200078ec0ff */
[----:B------:R-:W2:Y:S01]  /*28030*/  LDL.LU R203, [R1+0x77c] ;  /* 0x00077c0001cb7983 */ /* 0x000ea20000300800 */
[----:B----4-:R-:W-:-:S03]  /*28040*/  LOP3.LUT R50, R249, R47, RZ, 0x3c, !PT ;  /* 0x0000002ff9327212 */ /* 0x010fc600078e3cff */
[----:B------:R-:W4:Y:S01]  /*28050*/  LDL.LU R249, [R1+0x76c] ;  /* 0x00076c0001f97983 */ /* 0x000f220000300800 */
[----:B---3--:R-:W-:-:S03]  /*28060*/  LOP3.LUT R67, R23, R235, RZ, 0x3c, !PT ;  /* 0x000000eb17437212 */ /* 0x008fc600078e3cff */
[----:B------:R-:W3:Y:S01]  /*28070*/  LDL.LU R235, [R1+0x75c] ;  /* 0x00075c0001eb7983 */ /* 0x000ee20000300800 */
[----:B------:R-:W-:Y:S02]  /*28080*/  IMAD.MOV.U32 R4, RZ, RZ, R192 ;  /* 0x000000ffff047224 */ /* 0x000fe400078e00c0 */
[----:B------:R-:W-:Y:S01]  /*28090*/  IMAD.MOV.U32 R5, RZ, RZ, R193 ;  /* 0x000000ffff057224 */ /* 0x000fe200078e00c1 */
[----:B------:R-:W-:Y:S01]  /*280a0*/  LOP3.LUT R26, R26, R79, RZ, 0x3c, !PT ;  /* 0x0000004f1a1a7212 */ /* 0x000fe200078e3cff */
[----:B------:R-:W-:Y:S02]  /*280b0*/  IMAD.MOV.U32 R6, RZ, RZ, R34 ;  /* 0x000000ffff067224 */ /* 0x000fe400078e0022 */
[----:B------:R-:W-:Y:S01]  /*280c0*/  IMAD.WIDE.U32 R100, R18, R237, R100 ;  /* 0x000000ed12647225 */ /* 0x000fe200078e0064 */
[----:B------:R-:W-:Y:S01]  /*280d0*/  LOP3.LUT R34, R2, R206, RZ, 0x3c, !PT ;  /* 0x000000ce02227212 */ /* 0x000fe200078e3cff */
[----:B------:R-:W4:Y:S02]  /*280e0*/  LDL.LU R208, [R1+0x72c] ;  /* 0x00072c0001d07983 */ /* 0x000f240000300800 */
[----:B------:R-:W-:Y:S01]  /*280f0*/  IMAD R57, R57, R37, R123 ;  /* 0x0000002539397224 */ /* 0x000fe200078e027b */
[----:B------:R-:W-:Y:S01]  /*28100*/  LOP3.LUT R37, R211, R89, RZ, 0x3c, !PT ;  /* 0x00000059d3257212 */ /* 0x000fe200078e3cff */
[----:B------:R0:W-:Y:S04]  /*28110*/  STL.128 [R1+0x3a0], R4 ;  /* 0x0003a00401007387 */ /* 0x0001e80000100c00 */
[----:B------:R-:W4:Y:S01]  /*28120*/  LDL.LU R211, [R1+0x8a8] ;  /* 0x0008a80001d37983 */ /* 0x000f220000300800 */
[----:B------:R-:W-:-:S03]  /*28130*/  LOP3.LUT R213, R200, R14, RZ, 0x3c, !PT ;  /* 0x0000000ec8d57212 */ /* 0x000fc600078e3cff */
[----:B------:R-:W4:Y:S01]  /*28140*/  LDL.LU R200, [R1+0x8e4] ;  /* 0x0008e40001c87983 */ /* 0x000f220000300800 */
[----:B------:R-:W-:Y:S01]  /*28150*/  LOP3.LUT R155, R205, R23, RZ, 0x3c, !PT ;  /* 0x00000017cd9b7212 */ /* 0x000fe200078e3cff */
[----:B------:R-:W-:Y:S01]  /*28160*/  IMAD.WIDE.U32 R38, R85, R232, R38 ;  /* 0x000000e855267225 */ /* 0x000fe200078e0026 */
[----:B0-----:R-:W-:Y:S01]  /*28170*/  LOP3.LUT R5, R234, R35, RZ, 0x3c, !PT ;  /* 0x00000023ea057212 */ /* 0x001fe200078e3cff */
[----:B------:R-:W4:Y:S01]  /*28180*/  LDL.LU R149, [R1+0x758] ;  /* 0x0007580001957983 */ /* 0x000f220000300800 */
[----:B------:R-:W-:-:S03]  /*28190*/  LOP3.LUT R4, R159, R41, RZ, 0x3c, !PT ;  /* 0x000000299f047212 */ /* 0x000fc600078e3cff */
[----:B------:R-:W4:Y:S01]  /*281a0*/  LDL.LU R234, [R1+0x4a4] ;  /* 0x0004a40001ea7983 */ /* 0x000f220000300800 */
[----:B-----5:R-:W-:Y:S02]  /*281b0*/  LOP3.LUT R2, R166, R100, RZ, 0x3c, !PT ;  /* 0x00000064a6027212 */ /* 0x020fe400078e3cff */
[----:B------:R-:W-:Y:S01]  /*281c0*/  LOP3.LUT R47, R111, R142, RZ, 0x3c, !PT ;  /* 0x0000008e6f2f7212 */ /* 0x000fe200078e3cff */
[----:B------:R-:W5:Y:S03]  /*281d0*/  LDL.LU.64 R166, [R1+0x468] ;  /* 0x0004680001a67983 */ /* 0x000f660000300a00 */
[----:B------:R-:W-:Y:S02]  /*281e0*/  SHF.L.W.U32.HI R23, R26, 0x1, R47 ;  /* 0x000000011a177819 */ /* 0x000fe40000010e2f */
[----:B---3--:R-:W-:Y:S02]  /*281f0*/  LOP3.LUT R77, R235, R164, RZ, 0x3c, !PT ;  /* 0x000000a4eb4d7212 */ /* 0x008fe400078e3cff */
[----:B------:R-:W-:Y:S01]  /*28200*/  SHF.L.U64.HI R28, R92, 0x1, R132 ;  /* 0x000000015c1c7819 */ /* 0x000fe20000010284 */
[----:B------:R-:W3:Y:S01]  /*28210*/  LDL.LU R235, [R1+0x764] ;  /* 0x0007640001eb7983 */ /* 0x000ee20000300800 */
[----:B------:R-:W-:-:S02]  /*28220*/  SHF.L.W.U32.HI R26, R47, 0x1, R26 ;  /* 0x000000012f1a7819 */ /* 0x000fc40000010e1a */
[----:B--2---:R-:W-:Y:S02]  /*28230*/  LOP3.LUT R159, R203, R57, RZ, 0x3c, !PT ;  /* 0x00000039cb9f7212 */ /* 0x004fe400078e3cff */
[----:B------:R-:W-:Y:S01]  /*28240*/  LOP3.LUT R154, R170, R90, RZ, 0x3c, !PT ;  /* 0x0000005aaa9a7212 */ /* 0x000fe200078e3cff */
[----:B------:R-:W2:Y:S01]  /*28250*/  LDL.LU R203, [R1+0x53c] ;  /* 0x00053c0001cb7983 */ /* 0x000ea20000300800 */
[----:B----4-:R-:W-:-:S03]  /*28260*/  LOP3.LUT R47, R164, R249, RZ, 0x3c, !PT ;  /* 0x000000f9a42f7212 */ /* 0x010fc600078e3cff */
[----:B------:R-:W4:Y:S01]  /*28270*/  LDL.LU R249, [R1+0x8bc] ;  /* 0x0008bc0001f97983 */ /* 0x000f220000300800 */
[----:B------:R-:W-:Y:S02]  /*28280*/  IADD3 R92, P0, PT, R41, R92, RZ ;  /* 0x0000005c295c7210 */ /* 0x000fe40007f1e0ff */
[----:B------:R-:W-:Y:S01]  /*28290*/  LOP3.LUT R90, R90, R239, RZ, 0x3c, !PT ;  /* 0x000000ef5a5a7212 */ /* 0x000fe200078e3cff */
[----:B------:R-:W-:Y:S01]  /*282a0*/  IMAD.MOV.U32 R6, RZ, RZ, R51 ;  /* 0x000000ffff067224 */ /* 0x000fe200078e0033 */
[----:B------:R-:W-:Y:S01]  /*282b0*/  LOP3.LUT R212, R211, R199, RZ, 0x3c, !PT ;  /* 0x000000c7d3d47212 */ /* 0x000fe200078e3cff */
[----:B------:R-:W-:Y:S01]  /*282c0*/  IMAD.X R93, R35, 0x1, R132, P0 ;  /* 0x00000001235d7824 */ /* 0x000fe200000e0684 */
[----:B------:R-:W-:Y:S01]  /*282d0*/  LOP3.LUT R35, R236, 0x1, RZ, 0xc0, !PT ;  /* 0x00000001ec237812 */ /* 0x000fe200078ec0ff */
[----:B------:R-:W3:Y:S01]  /*282e0*/  LDL.LU R211, [R1+0x6d4] ;  /* 0x0006d40001d37983 */ /* 0x000ee20000300800 */
[----:B------:R-:W-:Y:S02]  /*282f0*/  LOP3.LUT R122, R122, R17, RZ, 0x3c, !PT ;  /* 0x000000117a7a7212 */ /* 0x000fe400078e3cff */
[----:B------:R-:W-:Y:S01]  /*28300*/  SHF.L.W.U32.HI R17, R90, 0x1, R67 ;  /* 0x000000015a117819 */ /* 0x000fe20000010e43 */
[----:B------:R-:W-:Y:S01]  /*28310*/  IMAD R35, R18, R35, R101 ;  /* 0x0000002312237224 */ /* 0x000fe200078e0265 */
[----:B------:R-:W3:Y:S01]  /*28320*/  LDL.LU R206, [R1+0x8e0] ;  /* 0x0008e00001ce7983 */ /* 0x000ee20000300800 */
[----:B------:R-:W-:Y:S01]  /*28330*/  IMAD R85, R85, R222, R39 ;  /* 0x000000de55557224 */ /* 0x000fe200078e0227 */
[----:B------:R-:W-:Y:S01]  /*28340*/  LOP3.LUT R91, R200, R17, RZ, 0x3c, !PT ;  /* 0x00000011c85b7212 */ /* 0x000fe200078e3cff */
[----:B------:R-:W-:Y:S01]  /*28350*/  IMAD.MOV.U32 R7, RZ, RZ, R177 ;  /* 0x000000ffff077224 */ /* 0x000fe200078e00b1 */
[----:B------:R-:W-:Y:S01]  /*28360*/  LOP3.LUT R111, R208, R111, RZ, 0x3c, !PT ;  /* 0x0000006fd06f7212 */ /* 0x000fe200078e3cff */
[----:B------:R-:W-:Y:S01]  /*28370*/  STL.128 [R1+0x2c0], R52 ;  /* 0x0002c03401007387 */ /* 0x000fe20000100c00 */
[----:B------:R-:W-:-:S02]  /*28380*/  LOP3.LUT R62, R15, R62, R59, 0x96, !PT ;  /* 0x0000003e0f3e7212 */ /* 0x000fc400078e963b */
[----:B------:R-:W-:Y:S01]  /*28390*/  LOP3.LUT R42, R143, R42, RZ, 0x3c, !PT ;  /* 0x0000002a8f2a7212 */ /* 0x000fe200078e3cff */
[----:B------:R-:W3:Y:S01]  /*283a0*/  LDL.LU R142, [R1+0x8cc] ;  /* 0x0008cc00018e7983 */ /* 0x000ee20000300800 */
[----:B------:R-:W-:Y:S01]  /*283b0*/  LOP3.LUT R36, R36, 0xfffffffe, RZ, 0xc0, !PT ;  /* 0xfffffffe24247812 */ /* 0x000fe200078ec0ff */
[----:B------:R-:W-:Y:S01]  /*283c0*/  IMAD.WIDE.U32 R64, R95, R172, R64 ;  /* 0x000000ac5f407225 */ /* 0x000fe200078e0040 */
[----:B------:R-:W-:Y:S01]  /*283d0*/  LOP3.LUT R185, R185, R202, RZ, 0x3c, !PT ;  /* 0x000000cab9b97212 */ /* 0x000fe200078e3cff */
[----:B------:R-:W3:Y:S01]  /*283e0*/  LDL.LU R200, [R1+0x734] ;  /* 0x0007340001c87983 */ /* 0x000ee20000300800 */
[----:B------:R-:W-:-:S03]  /*283f0*/  LOP3.LUT R51, R57, R234, RZ, 0x3c, !PT ;  /* 0x000000ea39337212 */ /* 0x000fc600078e3cff */
[----:B------:R-:W3:Y:S01]  /*28400*/  LDL.LU R234, [R1+0x728] ;  /* 0x0007280001ea7983 */ /* 0x000ee20000300800 */
[----:B------:R-:W-:Y:S02]  /*28410*/  IMAD.MOV.U32 R76, RZ, RZ, R3 ;  /* 0x000000ffff4c7224 */ /* 0x000fe400078e0003 */
[----:B------:R-:W-:Y:S01]  /*28420*/  IMAD.MOV.U32 R79, RZ, RZ, R78 ;  /* 0x000000ffff4f7224 */ /* 0x000fe200078e004e */
[----:B------:R-:W3:Y:S01]  /*28430*/  LDL.LU R205, [R1+0x74c] ;  /* 0x00074c0001cd7983 */ /* 0x000ee20000300800 */
[----:B-----5:R-:W-:-:S03]  /*28440*/  LOP3.LUT R72, R166, R38, RZ, 0x3c, !PT ;  /* 0x00000026a6487212 */ /* 0x020fc600078e3cff */
[----:B------:R-:W5:Y:S04]  /*28450*/  LDL.LU.64 R170, [R1+0x460] ;  /* 0x0004600001aa7983 */ /* 0x000f680000300a00 */
[----:B------:R-:W5:Y:S01]  /*28460*/  LDL.LU.64 R166, [R1+0x450] ;  /* 0x0004500001a67983 */ /* 0x000f620000300a00 */
[----:B--2---:R-:W-:Y:S02]  /*28470*/  LOP3.LUT R17, R35, R203, RZ, 0x3c, !PT ;  /* 0x000000cb23117212 */ /* 0x004fe400078e3cff */
[----:B----4-:R-:W-:Y:S01]  /*28480*/  LOP3.LUT R39, R249, R23, RZ, 0x3c, !PT ;  /* 0x00000017f9277212 */ /* 0x010fe200078e3cff */
[----:B------:R0:W-:Y:S01]  /*28490*/  STL.128 [R1+0x3e0], R4 ;  /* 0x0003e00401007387 */ /* 0x0001e20000100c00 */
[----:B---3--:R-:W-:-:S03]  /*284a0*/  LOP3.LUT R35, R235, R35, RZ, 0x3c, !PT ;  /* 0x00000023eb237212 */ /* 0x008fc600078e3cff */
[----:B------:R-:W2:Y:S04]  /*284b0*/  LDL.LU R249, [R1+0x4bc] ;  /* 0x0004bc0001f97983 */ /* 0x000ea80000300800 */
[----:B------:R-:W3:Y:S01]  /*284c0*/  LDL.LU R235, [R1+0x748] ;  /* 0x0007480001eb7983 */ /* 0x000ee20000300800 */
[----:B------:R-:W-:Y:S01]  /*284d0*/  IMAD.SHL.U32 R18, R8, 0x2, RZ ;  /* 0x0000000208127824 */ /* 0x000fe200078e00ff */
[----:B------:R-:W-:Y:S02]  /*284e0*/  IADD3 R14, P0, PT, R13, R8, RZ ;  /* 0x000000080d0e7210 */ /* 0x000fe40007f1e0ff */
[----:B------:R-:W-:Y:S01]  /*284f0*/  SHF.L.W.U32.HI R90, R67, 0x1, R90 ;  /* 0x00000001435a7819 */ /* 0x000fe20000010e5a */
[----:B------:R-:W4:Y:S01]  /*28500*/  LDL.LU R143, [R1+0x694] ;  /* 0x00069400018f7983 */ /* 0x000f220000300800 */
[----:B0-----:R-:W-:Y:S01]  /*28510*/  IMAD.MOV.U32 R6, RZ, RZ, R181 ;  /* 0x000000ffff067224 */ /* 0x001fe200078e00b5 */
[----:B------:R-:W-:Y:S01]  /*28520*/  LOP3.LUT R52, R149, R15, RZ, 0x3c, !PT ;  /* 0x0000000f95347212 */ /* 0x000fe200078e3cff */
[----:B------:R-:W-:Y:S01]  /*28530*/  IMAD.MOV.U32 R7, RZ, RZ, R182 ;  /* 0x000000ffff077224 */ /* 0x000fe200078e00b6 */
[----:B------:R-:W4:Y:S01]  /*28540*/  LDL.LU R203, [R1+0x770] ;  /* 0x0007700001cb7983 */ /* 0x000f220000300800 */
[----:B------:R-:W-:-:S02]  /*28550*/  IMAD.MOV.U32 R4, RZ, RZ, R49 ;  /* 0x000000ffff047224 */ /* 0x000fc400078e0031 */
[----:B------:R-:W-:Y:S01]  /*28560*/  IMAD.MOV.U32 R5, RZ, RZ, R50 ;  /* 0x000000ffff057224 */ /* 0x000fe200078e0032 */
[----:B------:R-:W-:Y:S01]  /*28570*/  LOP3.LUT R18, R18, 0xfffffffe, RZ, 0xc0, !PT ;  /* 0xfffffffe12127812 */ /* 0x000fe200078ec0ff */
[----:B------:R-:W4:Y:S04]  /*28580*/  LDL.LU R208, [R1+0x774] ;  /* 0x0007740001d07983 */ /* 0x000f280000300800 */
[----:B------:R0:W-:Y:S01]  /*28590*/  STL.128 [R1+0x1d0], R4 ;  /* 0x0001d00401007387 */ /* 0x0001e20000100c00 */
[----:B------:R-:W-:Y:S01]  /*285a0*/  IMAD.X R15, R11, 0x1, R9, P0 ;  /* 0x000000010b0f7824 */ /* 0x000fe200000e0609 */
[----:B------:R-:W-:Y:S02]  /*285b0*/  LOP3.LUT R90, R211, R90, RZ, 0x3c, !PT ;  /* 0x0000005ad35a7212 */ /* 0x000fe400078e3cff */
[----:B------:R-:W4:Y:S01]  /*285c0*/  LDL.LU R211, [R1+0x768] ;  /* 0x0007680001d37983 */ /* 0x000f220000300800 */
[----:B------:R-:W-:Y:S01]  /*285d0*/  LOP3.LUT R26, R234, R26, RZ, 0x3c, !PT ;  /* 0x0000001aea1a7212 */ /* 0x000fe200078e3cff */
[----:B------:R-:W-:-:S02]  /*285e0*/  IMAD.WIDE.U32 R92, R41, R36, R92 ;  /* 0x00000024295c7225 */ /* 0x000fc400078e005c */
[----:B------:R-:W4:Y:S01]  /*285f0*/  LDL.LU R234, [R1+0x5a4] ;  /* 0x0005a40001ea7983 */ /* 0x000f220000300800 */
[----:B------:R-:W-:Y:S02]  /*28600*/  LOP3.LUT R28, R28, 0x1, RZ, 0xc0, !PT ;  /* 0x000000011c1c7812 */ /* 0x000fe400078ec0ff */
[----:B------:R-:W-:Y:S01]  /*28610*/  LOP3.LUT R43, R206, R43, RZ, 0x3c, !PT ;  /* 0x0000002bce2b7212 */ /* 0x000fe200078e3cff */
[----:B------:R-:W4:Y:S01]  /*28620*/  LDL.LU R149, [R1+0x8dc] ;  /* 0x0008dc0001957983 */ /* 0x000f220000300800 */
[----:B0-----:R-:W-:-:S03]  /*28630*/  IMAD.MOV.U32 R4, RZ, RZ, R66 ;  /* 0x000000ffff047224 */ /* 0x001fc600078e0042 */
[----:B------:R-:W4:Y:S01]  /*28640*/  LDL.LU R206, [R1+0x6ac] ;  /* 0x0006ac0001ce7983 */ /* 0x000f220000300800 */
[----:B------:R-:W-:Y:S02]  /*28650*/  IMAD.MOV.U32 R5, RZ, RZ, R20 ;  /* 0x000000ffff057224 */ /* 0x000fe400078e0014 */
[----:B------:R-:W-:Y:S02]  /*28660*/  IMAD.MOV.U32 R6, RZ, RZ, R22 ;  /* 0x000000ffff067224 */ /* 0x000fe400078e0016 */
[----:B------:R-:W-:Y:S01]  /*28670*/  IMAD.MOV.U32 R7, RZ, RZ, R111 ;  /* 0x000000ffff077224 */ /* 0x000fe200078e006f */
[----:B-----5:R-:W5:Y:S04]  /*28680*/  LDL.LU R167, [R1+0x738] ;  /* 0x0007380001a77983 */ /* 0x020f680000300800 */
[----:B------:R0:W-:Y:S01]  /*28690*/  STL.128 [R1+0x250], R4 ;  /* 0x0002500401007387 */ /* 0x0001e20000100c00 */
[----:B------:R-:W-:Y:S01]  /*286a0*/  IMAD.WIDE.U32 R14, R13, R18, R14 ;  /* 0x000000120d0e7225 */ /* 0x000fe200078e000e */
[----:B------:R-:W-:-:S03]  /*286b0*/  SHF.L.W.U32.HI R18, R62, 0x10, R63 ;  /* 0x000000103e127819 */ /* 0x000fc60000010e3f */
[----:B0-----:R-:W-:Y:S01]  /*286c0*/  IMAD.MOV.U32 R6, RZ, RZ, R10 ;  /* 0x000000ffff067224 */ /* 0x001fe200078e000a */
[----:B------:R-:W-:-:S04]  /*286d0*/  SHF.L.U64.HI R10, R8, 0x1, R9 ;  /* 0x00000001080a7819 */ /* 0x000fc80000010209 */
[----:B------:R-:W-:-:S05]  /*286e0*/  LOP3.LUT R10, R10, 0x1, RZ, 0xc0, !PT ;  /* 0x000000010a0a7812 */ /* 0x000fca00078ec0ff */
[----:B------:R-:W-:Y:S01]  /*286f0*/  IMAD R15, R13, R10, R15 ;  /* 0x0000000a0d0f7224 */ /* 0x000fe200078e020f */
[----:B--2---:R-:W-:Y:S02]  /*28700*/  LOP3.LUT R10, R249, R95, RZ, 0x3c, !PT ;  /* 0x0000005ff90a7212 */ /* 0x004fe400078e3cff */
[----:B------:R-:W2:Y:S01]  /*28710*/  LDL.LU R249, [R1+0x52c] ;  /* 0x00052c0001f97983 */ /* 0x000ea20000300800 */
[----:B---3--:R-:W-:-:S03]  /*28720*/  LOP3.LUT R191, R235, R18, RZ, 0x3c, !PT ;  /* 0x00000012ebbf7212 */ /* 0x008fc600078e3cff */
[----:B------:R-:W3:Y:S01]  /*28730*/  LDL.LU R235, [R1+0x8d4] ;  /* 0x0008d40001eb7983 */ /* 0x000ee20000300800 */
[----:B------:R-:W-:Y:S01]  /*28740*/  LOP3.LUT R9, R14, R9, R229, 0x96, !PT ;  /* 0x000000090e097212 */ /* 0x000fe200078e96e5 */
[----:B------:R-:W-:Y:S01]  /*28750*/  IMAD.MOV.U32 R7, RZ, RZ, R46 ;  /* 0x000000ffff077224 */ /* 0x000fe200078e002e */
[----:B------:R-:W-:Y:S01]  /*28760*/  LOP3.LUT R20, R166, R14, RZ, 0x3c, !PT ;  /* 0x0000000ea6147212 */ /* 0x000fe200078e3cff */
[----:B------:R-:W-:Y:S01]  /*28770*/  IMAD.MOV.U32 R4, RZ, RZ, R27 ;  /* 0x000000ffff047224 */ /* 0x000fe200078e001b */
[----:B------:R-:W3:Y:S01]  /*28780*/  LDL.LU R229, [R1+0xd9c] ;  /* 0x000d9c0001e57983 */ /* 0x000ee20000300800 */
[----:B------:R-:W-:Y:S01]  /*28790*/  IMAD.MOV.U32 R5, RZ, RZ, R52 ;  /* 0x000000ffff057224 */ /* 0x000fe200078e0034 */
[----:B------:R-:W-:Y:S02]  /*287a0*/  SHF.L.W.U32.HI R22, R34, 0x1, R47 ;  /* 0x0000000122167819 */ /* 0x000fe40000010e2f */
[----:B------:R-:W3:Y:S01]  /*287b0*/  LDL.LU R166, [R1+0x8d0] ;  /* 0x0008d00001a67983 */ /* 0x000ee20000300800 */
[----:B------:R-:W-:Y:S01]  /*287c0*/  IMAD R41, R41, R28, R93 ;  /* 0x0000001c29297224 */ /* 0x000fe200078e025d */
[----:B------:R-:W-:Y:S01]  /*287d0*/  LOP3.LUT R100, R100, R223, RZ, 0x3c, !PT ;  /* 0x000000df64647212 */ /* 0x000fe200078e3cff */
[----:B------:R-:W-:Y:S01]  /*287e0*/  IMAD R95, R95, R161, R65 ;  /* 0x000000a15f5f7224 */ /* 0x000fe200078e0241 */
[----:B------:R-:W-:Y:S01]  /*287f0*/  SHF.L.W.U32.HI R34, R47, 0x1, R34 ;  /* 0x000000012f227819 */ /* 0x000fe20000010e22 */
[----:B------:R0:W-:Y:S01]  /*28800*/  STL.128 [R1+0x50], R4 ;  /* 0x0000500401007387 */ /* 0x0001e20000100c00 */
[----:B------:R-:W-:-:S02]  /*28810*/  SHF.L.W.U32.HI R47, R122, 0x1, R51 ;  /* 0x000000017a2f7819 */ /* 0x000fc40000010e33 */
[----:B------:R-:W-:Y:S02]  /*28820*/  SHF.L.W.U32.HI R49, R51, 0x1, R122 ;  /* 0x0000000133317819 */ /* 0x000fe40000010e7a */
[----:B------:R-:W-:Y:S02]  /*28830*/  LOP3.LUT R219, R142, R22, RZ, 0x3c, !PT ;  /* 0x000000168edb7212 */ /* 0x000fe400078e3cff */
[----:B------:R-:W-:Y:S02]  /*28840*/  LOP3.LUT R38, R38, R247, RZ, 0x3c, !PT ;  /* 0x000000f726267212 */ /* 0x000fe400078e3cff */
[----:B----4-:R-:W-:Y:S02]  /*28850*/  LOP3.LUT R73, R211, R85, RZ, 0x3c, !PT ;  /* 0x00000055d3497212 */ /* 0x010fe400078e3cff */
[----:B------:R-:W-:Y:S01]  /*28860*/  LOP3.LUT R22, R15, R8, R31, 0x96, !PT ;  /* 0x000000080f167212 */ /* 0x000fe200078e961f */
[----:B------:R-:W4:Y:S01]  /*28870*/  LDL.LU R211, [R1+0x6bc] ;  /* 0x0006bc0001d37983 */ /* 0x000f220000300800 */
[----:B------:R-:W-:-:S02]  /*28880*/  LOP3.LUT R163, R200, R41, RZ, 0x3c, !PT ;  /* 0x00000029c8a37212 */ /* 0x000fc400078e3cff */
[----:B0-----:R-:W-:Y:S01]  /*28890*/  LOP3.LUT R7, R85, R143, RZ, 0x3c, !PT ;  /* 0x0000008f55077212 */ /* 0x001fe200078e3cff */
[----:B------:R-:W4:Y:S01]  /*288a0*/  LDL.LU R200, [R1+0x6c0] ;  /* 0x0006c00001c87983 */ /* 0x000f220000300800 */
[----:B------:R-:W-:Y:S02]  /*288b0*/  SHF.L.W.U32.HI R4, R100, 0x1, R17 ;  /* 0x0000000164047819 */ /* 0x000fe40000010e11 */
[----:B------:R-:W-:Y:S01]  /*288c0*/  SHF.L.W.U32.HI R100, R17, 0x1, R100 ;  /* 0x0000000111647819 */ /* 0x000fe20000010e64 */
[----:B------:R-:W4:Y:S01]  /*288d0*/  LDL.LU.64 R142, [R1+0x4e0] ;  /* 0x0004e000018e7983 */ /* 0x000f220000300a00 */
[----:B------:R-:W-:Y:S02]  /*288e0*/  SHF.L.W.U32.HI R63, R63, 0x10, R62 ;  /* 0x000000103f3f7819 */ /* 0x000fe40000010e3e */
[----:B------:R-:W-:Y:S02]  /*288f0*/  SHF.L.W.U32.HI R17, R38, 0x1, R7 ;  /* 0x0000000126117819 */ /* 0x000fe40000010e07 */
[----:B-----5:R-:W-:-:S02]  /*28900*/  LOP3.LUT R51, R167, R15, RZ, 0x3c, !PT ;  /* 0x0000000fa7337212 */ /* 0x020fc400078e3cff */
[----:B------:R-:W-:Y:S02]  /*28910*/  LOP3.LUT R15, R41, R16, RZ, 0x3c, !PT ;  /* 0x00000010290f7212 */ /* 0x000fe400078e3cff */
[----:B------:R-:W-:Y:S02]  /*28920*/  LOP3.LUT R16, R95, R234, RZ, 0x3c, !PT ;  /* 0x000000ea5f107212 */ /* 0x000fe400078e3cff */
[----:B------:R-:W5:Y:S01]  /*28930*/  LDL.LU R234, [R1+0x8d8] ;  /* 0x0008d80001ea7983 */ /* 0x000f620000300800 */
[----:B------:R-:W-:-:S03]  /*28940*/  LOP3.LUT R41, R203, R95, RZ, 0x3c, !PT ;  /* 0x0000005fcb297212 */ /* 0x000fc600078e3cff */
[----:B------:R-:W5:Y:S01]  /*28950*/  LDL.LU R203, [R1+0x8c0] ;  /* 0x0008c00001cb7983 */ /* 0x000f620000300800 */
[----:B--2---:R-:W-:-:S03]  /*28960*/  LOP3.LUT R190, R249, R63, RZ, 0x3c, !PT ;  /* 0x0000003ff9be7212 */ /* 0x004fc600078e3cff */
[----:B------:R-:W2:Y:S01]  /*28970*/  LDL.LU R249, [R1+0x8c4] ;  /* 0x0008c40001f97983 */ /* 0x000ea20000300800 */
[----:B---3--:R-:W-:-:S03]  /*28980*/  LOP3.LUT R17, R235, R17, RZ, 0x3c, !PT ;  /* 0x00000011eb117212 */ /* 0x008fc600078e3cff */
[----:B------:R-:W3:Y:S01]  /*28990*/  LDL.LU R235, [R1+0x730] ;  /* 0x0007300001eb7983 */ /* 0x000ee20000300800 */
[----:B------:R-:W-:Y:S02]  /*289a0*/  LOP3.LUT R49, R208, R49, RZ, 0x3c, !PT ;  /* 0x00000031d0317212 */ /* 0x000fe400078e3cff */
[----:B------:R-:W-:Y:S01]  /*289b0*/  LOP3.LUT R100, R206, R100, RZ, 0x3c, !PT ;  /* 0x00000064ce647212 */ /* 0x000fe200078e3cff */
[----:B------:R-:W-:Y:S01]  /*289c0*/  IMAD.MOV.U32 R78, RZ, RZ, R24 ;  /* 0x000000ffff4e7224 */ /* 0x000fe200078e0018 */
[----:B------:R-:W-:Y:S01]  /*289d0*/  LOP3.LUT R3, R64, R229, RZ, 0x3c, !PT ;  /* 0x000000e540037212 */ /* 0x000fe200078e3cff */
[----:B------:R-:W3:Y:S01]  /*289e0*/  LDL.LU R206, [R1+0x48c] ;  /* 0x00048c0001ce7983 */ /* 0x000ee20000300800 */
[----:B------:R-:W-:Y:S01]  /*289f0*/  SHF.L.W.U32.HI R38, R7, 0x1, R38 ;  /* 0x0000000107267819 */ /* 0x000fe20000010e26 */
[----:B------:R-:W-:Y:S01]  /*28a00*/  IMAD.MOV.U32 R6, RZ, RZ, R184 ;  /* 0x000000ffff067224 */ /* 0x000fe200078e00b8 */
[----:B------:R-:W-:Y:S01]  /*28a10*/  LOP3.LUT R101, R166, R4, RZ, 0x3c, !PT ;  /* 0x00000004a6657212 */ /* 0x000fe200078e3cff */
[----:B------:R-:W-:Y:S01]  /*28a20*/  IMAD.MOV.U32 R7, RZ, RZ, R185 ;  /* 0x000000ffff077224 */ /* 0x000fe200078e00b9 */
[----:B------:R-:W-:Y:S01]  /*28a30*/  LOP3.LUT R5, R149, R47, RZ, 0x3c, !PT ;  /* 0x0000002f95057212 */ /* 0x000fe200078e3cff */
[----:B------:R-:W-:Y:S01]  /*28a40*/  IMAD.MOV.U32 R4, RZ, RZ, R49 ;  /* 0x000000ffff047224 */ /* 0x000fe200078e0031 */
[C---:B------:R-:W-:Y:S01]  /*28a50*/  SHF.L.U64.HI R24, R104.reuse, 0x1, R105 ;  /* 0x0000000168187819 */ /* 0x040fe20000010269 */
[----:B------:R-:W-:Y:S01]  /*28a60*/  IMAD.SHL.U32 R23, R104, 0x2, RZ ;  /* 0x0000000268177824 */ /* 0x000fe200078e00ff */
[----:B------:R-:W-:Y:S01]  /*28a70*/  IADD3 R104, P0, PT, R63, R104, RZ ;  /* 0x000000683f687210 */ /* 0x000fe20007f1e0ff */
[----:B------:R-:W3:Y:S01]  /*28a80*/  LDL.LU.64 R166, [R1+0x438] ;  /* 0x0004380001a67983 */ /* 0x000ee20000300a00 */
[----:B------:R-:W-:-:S02]  /*28a90*/  LOP3.LUT R48, R92, R48, RZ, 0x3c, !PT ;  /* 0x000000305c307212 */ /* 0x000fc400078e3cff */
[----:B------:R-:W-:Y:S01]  /*28aa0*/  SHF.L.W.U32.HI R0, R3, 0x1, R16 ;  /* 0x0000000103007819 */ /* 0x000fe20000010e10 */
[----:B------:R0:W-:Y:S01]  /*28ab0*/  STL.128 [R1+0x140], R4 ;  /* 0x0001400401007387 */ /* 0x0001e20000100c00 */
[----:B------:R-:W-:Y:S01]  /*28ac0*/  SHF.L.W.U32.HI R3, R16, 0x1, R3 ;  /* 0x0000000110037819 */ /* 0x000fe20000010e03 */
[----:B------:R-:W-:Y:S01]  /*28ad0*/  IMAD.X R105, R18, 0x1, R105, P0 ;  /* 0x0000000112697824 */ /* 0x000fe200000e0669 */
[----:B----4-:R-:W-:Y:S01]  /*28ae0*/  LOP3.LUT R16, R211, R38, RZ, 0x3c, !PT ;  /* 0x00000026d3107212 */ /* 0x010fe200078e3cff */
[----:B------:R-:W-:Y:S01]  /*28af0*/  IMAD.MOV.U32 R49, RZ, RZ, R12 ;  /* 0x000000ffff317224 */ /* 0x000fe200078e000c */
[----:B------:R-:W4:Y:S01]  /*28b00*/  LDL.LU R211, [R1+0x724] ;  /* 0x0007240001d37983 */ /* 0x000f220000300800 */
[----:B------:R-:W-:Y:S02]  /*28b10*/  SHF.L.W.U32.HI R8, R22, 0x10, R9 ;  /* 0x0000001016087819 */ /* 0x000fe40000010e09 */
[----:B------:R-:W-:Y:S01]  /*28b20*/  LOP3.LUT R12, R200, R3, RZ, 0x3c, !PT ;  /* 0x00000003c80c7212 */ /* 0x000fe200078e3cff */
[----:B------:R-:W-:Y:S01]  /*28b30*/  IMAD.MOV.U32 R50, RZ, RZ, R20 ;  /* 0x000000ffff327224 */ /* 0x000fe200078e0014 */
[----:B------:R-:W4:Y:S01]  /*28b40*/  LDL.LU R200, [R1+0x71c] ;  /* 0x00071c0001c87983 */ /* 0x000f220000300800 */
[----:B------:R-:W-:Y:S01]  /*28b50*/  IMAD.MOV.U32 R161, RZ, RZ, R21 ;  /* 0x000000ffffa17224 */ /* 0x000fe200078e0015 */
[----:B0-----:R-:W-:-:S02]  /*28b60*/  LOP3.LUT R6, R23, 0xfffffffe, RZ, 0xc0, !PT ;  /* 0xfffffffe17067812 */ /* 0x001fc400078ec0ff */
[----:B------:R-:W-:Y:S02]  /*28b70*/  SHF.L.W.U32.HI R4, R48, 0x1, R15 ;  /* 0x0000000130047819 */ /* 0x000fe40000010e0f */
[----:B------:R-:W-:Y:S01]  /*28b80*/  SHF.L.W.U32.HI R5, R15, 0x1, R48 ;  /* 0x000000010f057819 */ /* 0x000fe20000010e30 */
[----:B------:R-:W-:Y:S01]  /*28b90*/  IMAD.WIDE.U32 R20, R63, R6, R104 ;  /* 0x000000063f147225 */ /* 0x000fe200078e0068 */
[----:B-----5:R-:W-:Y:S02]  /*28ba0*/  LOP3.LUT R15, R234, R0, RZ, 0x3c, !PT ;  /* 0x00000000ea0f7212 */ /* 0x020fe400078e3cff */
[----:B------:R-:W5:Y:S01]  /*28bb0*/  LDL.LU R234, [R1+0x8b8] ;  /* 0x0008b80001ea7983 */ /* 0x000f620000300800 */
[----:B------:R-:W-:-:S03]  /*28bc0*/  LOP3.LUT R6, R203, R5, RZ, 0x3c, !PT ;  /* 0x00000005cb067212 */ /* 0x000fc600078e3cff */
[----:B------:R-:W5:Y:S01]  /*28bd0*/  LDL.LU R203, [R1+0x718] ;  /* 0x0007180001cb7983 */ /* 0x000f620000300800 */
[----:B--2---:R-:W-:-:S03]  /*28be0*/  LOP3.LUT R7, R249, R4, RZ, 0x3c, !PT ;  /* 0x00000004f9077212 */ /* 0x004fc600078e3cff */
[----:B------:R-:W2:Y:S01]  /*28bf0*/  LDL.LU R249, [R1+0x684] ;  /* 0x0006840001f97983 */ /* 0x000ea20000300800 */
[----:B---3--:R-:W-:-:S03]  /*28c00*/  LOP3.LUT R3, R235, R8, RZ, 0x3c, !PT ;  /* 0x00000008eb037212 */ /* 0x008fc600078e3cff */
[----:B------:R-:W3:Y:S01]  /*28c10*/  LDL.LU R235, [R1+0x8b4] ;  /* 0x0008b40001eb7983 */ /* 0x000ee20000300800 */
[----:B------:R-:W-:Y:S01]  /*28c20*/  IMAD.MOV.U32 R48, RZ, RZ, R98 ;  /* 0x000000ffff307224 */ /* 0x000fe200078e0062 */
[----:B------:R-:W-:Y:S02]  /*28c30*/  LOP3.LUT R14, R170, R64, RZ, 0x3c, !PT ;  /* 0x00000040aa0e7212 */ /* 0x000fe400078e3cff */
[----:B------:R-:W-:Y:S02]  /*28c40*/  LOP3.LUT R0, R24, 0x1, RZ, 0xc0, !PT ;  /* 0x0000000118007812 */ /* 0x000fe400078ec0ff */
[----:B------:R0:W-:Y:S01]  /*28c50*/  STL.128 [R1+0xb0], R48 ;  /* 0x0000b03001007387 */ /* 0x0001e20000100c00 */
[----:B------:R-:W-:Y:S02]  /*28c60*/  SHF.L.W.U32.HI R9, R9, 0x10, R22 ;  /* 0x0000001009097819 */ /* 0x000fe40000010e16 */
[----:B------:R-:W-:Y:S01]  /*28c70*/  SHF.L.U64.HI R18, R44, 0x1, R45 ;  /* 0x000000012c127819 */ /* 0x000fe2000001022d */
[----:B------:R-:W-:Y:S01]  /*28c80*/  IMAD R5, R63, R0, R21 ;  /* 0x000000003f057224 */ /* 0x000fe200078e0215 */
[----:B------:R-:W-:Y:S01]  /*28c90*/  LOP3.LUT R4, R142, R20, RZ, 0x3c, !PT ;  /* 0x000000148e047212 */ /* 0x000fe200078e3cff */
[----:B------:R-:W-:Y:S01]  /*28ca0*/  IMAD.MOV.U32 R22, RZ, RZ, R32 ;  /* 0x000000ffff167224 */ /* 0x000fe200078e0020 */
[----:B------:R-:W-:Y:S01]  /*28cb0*/  LOP3.LUT R61, R20, R61, RZ, 0x3c, !PT ;  /* 0x0000003d143d7212 */ /* 0x000fe200078e3cff */
[----:B------:R-:W-:-:S02]  /*28cc0*/  IMAD.MOV.U32 R23, RZ, RZ, R33 ;  /* 0x000000ffff177224 */ /* 0x000fc400078e0021 */
[----:B------:R-:W-:Y:S02]  /*28cd0*/  IMAD.MOV.U32 R20, RZ, RZ, R6 ;  /* 0x000000ffff147224 */ /* 0x000fe400078e0006 */
[----:B0-----:R-:W-:Y:S02]  /*28ce0*/  IMAD.MOV.U32 R49, RZ, RZ, R43 ;  /* 0x000000ffff317224 */ /* 0x001fe400078e002b */
[----:B------:R-:W-:Y:S02]  /*28cf0*/  IMAD.MOV.U32 R43, RZ, RZ, R40 ;  /* 0x000000ffff2b7224 */ /* 0x000fe400078e0028 */
[----:B------:R-:W-:Y:S02]  /*28d00*/  IMAD.MOV.U32 R40, RZ, RZ, R14 ;  /* 0x000000ffff287224 */ /* 0x000fe400078e000e */
[----:B------:R-:W-:Y:S01]  /*28d10*/  IMAD.SHL.U32 R14, R44, 0x2, RZ ;  /* 0x000000022c0e7824 */ /* 0x000fe200078e00ff */
[----:B------:R-:W-:Y:S01]  /*28d20*/  IADD3 R44, P0, PT, R9, R44, RZ ;  /* 0x0000002c092c7210 */ /* 0x000fe20007f1e0ff */
[----:B------:R-:W-:-:S03]  /*28d30*/  IMAD.MOV.U32 R21, RZ, RZ, R7 ;  /* 0x000000ffff157224 */ /* 0x000fc600078e0007 */
[----:B------:R-:W-:Y:S01]  /*28d40*/  LOP3.LUT R6, R14, 0xfffffffe, RZ, 0xc0, !PT ;  /* 0xfffffffe0e067812 */ /* 0x000fe200078ec0ff */
[----:B------:R-:W-:Y:S01]  /*28d50*/  IMAD.X R45, R8, 0x1, R45, P0 ;  /* 0x00000001082d7824 */ /* 0x000fe200000e062d */
[----:B------:R0:W-:Y:S01]  /*28d60*/  STL.128 [R1+0x160], R20 ;  /* 0x0001601401007387 */ /* 0x0001e20000100c00 */
[----:B------:R-:W-:Y:S02]  /*28d70*/  LOP3.LUT R0, R206, R9, RZ, 0x3c, !PT ;  /* 0x00000009ce007212 */ /* 0x000fe400078e3cff */
[----:B------:R-:W-:Y:S01]  /*28d80*/  IMAD.WIDE.U32 R6, R9, R6, R44 ;  /* 0x0000000609067225 */ /* 0x000fe200078e002c */
[----:B------:R-:W-:-:S03]  /*28d90*/  LOP3.LUT R196, R5, R196, RZ, 0x3c, !PT ;  /* 0x000000c405c47212 */ /* 0x000fc600078e3cff */
[----:B0-----:R-:W-:Y:S01]  /*28da0*/  IMAD.MOV.U32 R22, RZ, RZ, R10 ;  /* 0x000000ffff167224 */ /* 0x001fe200078e000a */
[----:B------:R-:W-:Y:S01]  /*28db0*/  LOP3.LUT R10, R18, 0x1, RZ, 0xc0, !PT ;  /* 0x00000001120a7812 */ /* 0x000fe200078ec0ff */
[----:B------:R-:W-:Y:S01]  /*28dc0*/  IMAD.MOV.U32 R20, RZ, RZ, R0 ;  /* 0x000000ffff147224 */ /* 0x000fe200078e0000 */
[----:B------:R-:W-:Y:S01]  /*28dd0*/  SHF.L.W.U32.HI R0, R61, 0x1, R196 ;  /* 0x000000013d007819 */ /* 0x000fe20000010ec4 */
[----:B------:R-:W-:Y:S02]  /*28de0*/  IMAD.MOV.U32 R21, RZ, RZ, R3 ;  /* 0x000000ffff157224 */ /* 0x000fe400078e0003 */
[----:B------:R-:W-:Y:S01]  /*28df0*/  IMAD R10, R9, R10, R7 ;  /* 0x0000000a090a7224 */ /* 0x000fe200078e0207 */
[----:B------:R-:W-:Y:S01]  /*28e00*/  SHF.L.W.U32.HI R3, R196, 0x1, R61 ;  /* 0x00000001c4037819 */ /* 0x000fe20000010e3d */
[----:B------:R-:W-:Y:S01]  /*28e10*/  IMAD.MOV.U32 R28, RZ, RZ, R4 ;  /* 0x000000ffff1c7224 */ /* 0x000fe200078e0004 */
[----:B----4-:R-:W-:Y:S02]  /*28e20*/  LOP3.LUT R5, R211, R5, RZ, 0x3c, !PT ;  /* 0x00000005d3057212 */ /* 0x010fe400078e3cff */
[----:B------:R-:W-:-:S02]  /*28e30*/  LOP3.LUT R13, R6, R13, RZ, 0x3c, !PT ;  /* 0x0000000d060d7212 */ /* 0x000fc400078e3cff */
[----:B------:R-:W-:Y:S02]  /*28e40*/  LOP3.LUT R8, R10, R11, RZ, 0x3c, !PT ;  /* 0x0000000b0a087212 */ /* 0x000fe400078e3cff */
[----:B------:R-:W-:Y:S02]  /*28e50*/  LOP3.LUT R4, R166, R6, RZ, 0x3c, !PT ;  /* 0x00000006a6047212 */ /* 0x000fe400078e3cff */
[----:B------:R-:W-:Y:S02]  /*28e60*/  LOP3.LUT R6, R200, R3, RZ, 0x3c, !PT ;  /* 0x00000003c8067212 */ /* 0x000fe400078e3cff */
[----:B-----5:R-:W-:Y:S01]  /*28e70*/  LOP3.LUT R7, R234, R0, RZ, 0x3c, !PT ;  /* 0x00000000ea077212 */ /* 0x020fe200078e3cff */
[----:B------:R-:W-:Y:S01]  /*28e80*/  IMAD.MOV.U32 R157, RZ, RZ, R29 ;  /* 0x000000ffff9d7224 */ /* 0x000fe200078e001d */
[----:B------:R-:W-:Y:S01]  /*28e90*/  SHF.L.W.U32.HI R0, R13, 0x1, R8 ;  /* 0x000000010d007819 */ /* 0x000fe20000010e08 */
[----:B------:R-:W-:Y:S01]  /*28ea0*/  IMAD.MOV.U32 R29, RZ, RZ, R5 ;  /* 0x000000ffff1d7224 */ /* 0x000fe200078e0005 */
[----:B------:R-:W-:Y:S01]  /*28eb0*/  SHF.L.W.U32.HI R3, R8, 0x1, R13 ;  /* 0x0000000108037819 */ /* 0x000fe20000010e0d */
[----:B------:R-:W-:Y:S01]  /*28ec0*/  IMAD.MOV.U32 R48, RZ, RZ, R42 ;  /* 0x000000ffff307224 */ /* 0x000fe200078e002a */
[----:B------:R-:W-:Y:S01]  /*28ed0*/  LOP3.LUT R5, R203, R10, RZ, 0x3c, !PT ;  /* 0x0000000acb057212 */ /* 0x000fe200078e3cff */
[----:B------:R-:W-:-:S02]  /*28ee0*/  IMAD.MOV.U32 R42, RZ, RZ, R19 ;  /* 0x000000ffff2a7224 */ /* 0x000fc400078e0013 */
[----:B------:R-:W-:Y:S02]  /*28ef0*/  IMAD.MOV.U32 R8, RZ, RZ, R26 ;  /* 0x000000ffff087224 */ /* 0x000fe400078e001a */
[----:B------:R-:W-:Y:S02]  /*28f00*/  IMAD.MOV.U32 R9, RZ, RZ, R39 ;  /* 0x000000ffff097224 */ /* 0x000fe400078e0027 */
[----:B------:R-:W-:Y:S02]  /*28f10*/  IMAD.MOV.U32 R10, RZ, RZ, R6 ;  /* 0x000000ffff0a7224 */ /* 0x000fe400078e0006 */
[----:B------:R-:W-:Y:S01]  /*28f20*/  IMAD.MOV.U32 R11, RZ, RZ, R7 ;  /* 0x000000ffff0b7224 */ /* 0x000fe200078e0007 */
[----:B------:R0:W-:Y:S01]  /*28f30*/  STL.128 [R1+0x2b0], R40 ;  /* 0x0002b02801007387 */ /* 0x0001e20000100c00 */
[----:B------:R-:W-:Y:S01]  /*28f40*/  IMAD.MOV.U32 R215, RZ, RZ, R218 ;  /* 0x000000ffffd77224 */ /* 0x000fe200078e00da */
[----:B------:R-:W-:Y:S01]  /*28f50*/  LOP3.LUT R152, R242, R152, RZ, 0x3c, !PT ;  /* 0x00000098f2987212 */ /* 0x000fe200078e3cff */
[----:B------:R-:W-:Y:S01]  /*28f60*/  IMAD.MOV.U32 R75, RZ, RZ, R74 ;  /* 0x000000ffff4b7224 */ /* 0x000fe200078e004a */
[----:B------:R1:W-:Y:S01]  /*28f70*/  STL.128 [R1+0x150], R8 ;  /* 0x0001500801007387 */ /* 0x0003e20000100c00 */
[----:B------:R-:W-:Y:S01]  /*28f80*/  IMAD.MOV.U32 R31, RZ, RZ, R30 ;  /* 0x000000ffff1f7224 */ /* 0x000fe200078e001e */
[----:B------:R-:W-:Y:S01]  /*28f90*/  LOP3.LUT R162, R146, R92, RZ, 0x3c, !PT ;  /* 0x0000005c92a27212 */ /* 0x000fe200078e3cff */
[----:B------:R-:W-:Y:S01]  /*28fa0*/  IMAD.MOV.U32 R14, RZ, RZ, R12 ;  /* 0x000000ffff0e7224 */ /* 0x000fe200078e000c */
[----:B------:R-:W-:Y:S01]  /*28fb0*/  LOP3.LUT R218, R205, R34, RZ, 0x3c, !PT ;  /* 0x00000022cdda7212 */ /* 0x000fe200078e3cff */
[----:B------:R-:W-:-:S02]  /*28fc0*/  IMAD.MOV.U32 R115, RZ, RZ, R68 ;  /* 0x000000ffff737224 */ /* 0x000fc400078e0044 */
[----:B------:R-:W-:Y:S02]  /*28fd0*/  IMAD.MOV.U32 R216, RZ, RZ, R210 ;  /* 0x000000ffffd87224 */ /* 0x000fe400078e00d2 */
[----:B------:R-:W-:Y:S02]  /*28fe0*/  IMAD.MOV.U32 R74, RZ, RZ, R84 ;  /* 0x000000ffff4a7224 */ /* 0x000fe400078e0054 */
[----:B------:R-:W-:Y:S02]  /*28ff0*/  IMAD.MOV.U32 R50, RZ, RZ, R100 ;  /* 0x000000ffff327224 */ /* 0x000fe400078e0064 */
[----:B------:R-:W-:Y:S02]  /*29000*/  IMAD.MOV.U32 R51, RZ, RZ, R101 ;  /* 0x000000ffff337224 */ /* 0x000fe400078e0065 */
[----:B0-----:R-:W-:Y:S02]  /*29010*/  IMAD.MOV.U32 R40, RZ, RZ, R90 ;  /* 0x000000ffff287224 */ /* 0x001fe400078e005a */
[----:B------:R-:W-:-:S02]  /*29020*/  IMAD.MOV.U32 R41, RZ, RZ, R91 ;  /* 0x000000ffff297224 */ /* 0x000fc400078e005b */
[----:B------:R-:W-:Y:S02]  /*29030*/  IMAD.MOV.U32 R42, RZ, RZ, R16 ;  /* 0x000000ffff2a7224 */ /* 0x000fe400078e0010 */
[----:B------:R-:W-:Y:S02]  /*29040*/  IMAD.MOV.U32 R43, RZ, RZ, R17 ;  /* 0x000000ffff2b7224 */ /* 0x000fe400078e0011 */
[----:B------:R-:W-:Y:S02]  /*29050*/  IMAD.MOV.U32 R23, RZ, RZ, R37 ;  /* 0x000000ffff177224 */ /* 0x000fe400078e0025 */
[----:B------:R-:W-:Y:S02]  /*29060*/  IMAD.MOV.U32 R30, RZ, RZ, R25 ;  /* 0x000000ffff1e7224 */ /* 0x000fe400078e0019 */
[----:B-1----:R-:W-:Y:S02]  /*29070*/  IMAD.MOV.U32 R8, RZ, RZ, R2 ;  /* 0x000000ffff087224 */ /* 0x002fe400078e0002 */
[----:B------:R-:W-:-:S02]  /*29080*/  IMAD.MOV.U32 R9, RZ, RZ, R35 ;  /* 0x000000ffff097224 */ /* 0x000fc400078e0023 */
[----:B------:R-:W-:Y:S02]  /*29090*/  IMAD.MOV.U32 R10, RZ, RZ, R4 ;  /* 0x000000ffff0a7224 */ /* 0x000fe400078e0004 */
[----:B------:R-:W-:Y:S01]  /*290a0*/  IMAD.MOV.U32 R11, RZ, RZ, R5 ;  /* 0x000000ffff0b7224 */ /* 0x000fe200078e0005 */
[----:B------:R4:W-:Y:S04]  /*290b0*/  STL.128 [R1+0x190], R124 ;  /* 0x0001907c01007387 */ /* 0x0009e80000100c00 */
        /* <DEDUP_REMOVED lines=13> */
[----:B------:R4:W-:Y:S01]  /*29190*/  STL.128 [R1+0x230], R8 ;  /* 0x0002300801007387 */ /* 0x0009e20000100c00 */
[----:B--2---:R-:W-:-:S02]  /*291a0*/  LOP3.LUT R6, R249, R3, RZ, 0x3c, !PT ;  /* 0x00000003f9067212 */ /* 0x004fc400078e3cff */
[----:B---3--:R-:W-:-:S03]  /*291b0*/  LOP3.LUT R7, R235, R0, RZ, 0x3c, !PT ;  /* 0x00000000eb077212 */ /* 0x008fc600078e3cff */
[----:B------:R-:W-:Y:S02]  /*291c0*/  IMAD.MOV.U32 R12, RZ, RZ, R6 ;  /* 0x000000ffff0c7224 */ /* 0x000fe400078e0006 */
[----:B------:R-:W-:-:S05]  /*291d0*/  IMAD.MOV.U32 R13, RZ, RZ, R7 ;  /* 0x000000ffff0d7224 */ /* 0x000fca00078e0007 */
[----:B------:R4:W-:Y:S02]  /*291e0*/  STL.128 [R1+0x130], R12 ;  /* 0x0001300c01007387 */ /* 0x0009e40000100c00 */
.L_x_4:
[----:B------:R-:W-:-:S09]  /*291f0*/  ULEA UR4, UR57, UR50, 0x3 ;  /* 0x0000003239047291 */ /* 0x000fd2000f8e18ff */
[----:B------:R-:W5:Y:S01]  /*29200*/  LDL R2, [UR4] ;  /* 0x00000004ff027983 */ /* 0x000f620008100800 */
[----:B------:R-:W-:Y:S01]  /*29210*/  IMAD.MOV.U32 R3, RZ, RZ, RZ ;  /* 0x000000ffff037224 */ /* 0x000fe200078e00ff */
[----:B------:R-:W-:Y:S06]  /*29220*/  BRA `(.L_x_5) ;  /* 0x0000000000147947 */ /* 0x000fec0003800000 */
.L_x_3:
[----:B--2---:R-:W2:Y:S01]  /*29230*/  LDL.64 R4, [R1+0xd90] ;  /* 0x000d900001047983 */ /* 0x004ea20000100a00 */
[----:B------:R-:W-:-:S04]  /*29240*/  IMAD.U32 R2, RZ, RZ, UR32 ;  /* 0x00000020ff027e24 */ /* 0x000fc8000f8e00ff */
[----:B--2---:R-:W-:-:S06]  /*29250*/  IMAD.WIDE.U32 R2, R2, 0x400, R4 ;  /* 0x0000040002027825 */ /* 0x004fcc00078e0004 */
[----:B------:R2:W5:Y:S02]  /*29260*/  LDG.E R2, desc[UR38][R2.64] ;  /* 0x0000002602027981 */ /* 0x000564000c1e1900 */
[----:B--2---:R-:W-:-:S07]  /*29270*/  IMAD.MOV.U32 R3, RZ, RZ, RZ ;  /* 0x000000ffff037224 */ /* 0x004fce00078e00ff */
.L_x_5:
[----:B------:R-:W-:Y:S02]  /*29280*/  UISETP.NE.AND UP1, UPT, UR6, URZ, UPT ;  /* 0x000000ff0600728c */ /* 0x000fe4000bf25270 */
[----:B---3--:R-:W-:-:S07]  /*29290*/  USHF.R.U32.HI UR5, URZ, 0x2, UR33 ;  /* 0x00000002ff057899 */ /* 0x008fce0008011621 */
[----:B------:R-:W-:Y:S05]  /*292a0*/  BRA.U UP1, `(.L_x_6) ;  /* 0x00000001011c7547 */ /* 0x000fea000b800000 */
[----:B------:R-:W-:-:S11]  /*292b0*/  UISETP.NE.AND UP2, UPT, UR12, URZ, UPT ;  /* 0x000000ff0c00728c */ /* 0x000fd6000bf45270 */
[----:B------:R-:W-:Y:S02]  /*292c0*/  @UP2 UIMAD UR4, UR5, UR12, URZ ;  /* 0x0000000c050422a4 */ /* 0x000fe4000f8e02ff */
[----:B------:R-:W-:Y:S02]  /*292d0*/  @!UP2 UIADD3 UR54, UPT, UPT, UR34, -0x1, URZ ;  /* 0xffffffff2236a890 */ /* 0x000fe4000fffe0ff */
[----:B------:R-:W-:-:S03]  /*292e0*/  @UP2 UIADD3 UR54, UP3, UP4, UR4, -0x1, UR34 ;  /* 0xffffffff04362890 */ /* 0x000fc6000fc7e022 */
[----:B------:R-:W-:Y:S01]  /*292f0*/  @!UP2 UMOV UR4, URZ ;  /* 0x000000ff0004ac82 */ /* 0x000fe20008000000 */
[----:B------:R-:W-:Y:S01]  /*29300*/  @UP2 UIADD3.X UR4, UPT, UPT, URZ, -0x1, URZ, UP3, UP4 ;  /* 0xffffffffff042890 */ /* 0x000fe20009fe84ff */
[----:B------:R-:W-:Y:S11]  /*29310*/  BRA `(.L_x_7) ;  /* 0x00000000000c7947 */ /* 0x000ff60003800000 */
.L_x_6:
[----:B------:R-:W-:-:S04]  /*29320*/  UIADD3 UR4, UPT, UPT, -UR5, UR33, URZ ;  /* 0x0000002105047290 */ /* 0x000fc8000fffe1ff */
[----:B------:R-:W-:-:S04]  /*29330*/  UIADD3 UR54, UP2, UP3, UR4, -0x1, UR34 ;  /* 0xffffffff04367890 */ /* 0x000fc8000fb5e022 */
[----:B------:R-:W-:-:S12]  /*29340*/  UIADD3.X UR4, UPT, UPT, URZ, -0x1, URZ, UP2, UP3 ;  /* 0xffffffffff047890 */ /* 0x000fd800097e64ff */
.L_x_7:
[-C--:B--2--5:R-:W-:Y:S01]  /*29350*/  IMAD R7, R3, R2.reuse, RZ ;  /* 0x0000000203077224 */ /* 0x0a4fe200078e02ff */
[----:B------:R-:W-:Y:S01]  /*29360*/  UISETP.NE.AND UP2, UPT, UR12, 0x3, UPT ;  /* 0x000000030c00788c */ /* 0x000fe2000bf45270 */
[C---:B------:R-:W-:Y:S01]  /*29370*/  IMAD.WIDE.U32 R4, R2.reuse, R2, RZ ;  /* 0x0000000202047225 */ /* 0x040fe200078e00ff */
[----:B------:R-:W-:Y:S01]  /*29380*/  UIMAD UR5, UR5, UR12, UR5 ;  /* 0x0000000c050572a4 */ /* 0x000fe2000f8e0205 */
[----:B------:R-:W-:Y:S02]  /*29390*/  BSSY.RECONVERGENT B0, `(.L_x_8) ;  /* 0x0000027000007945 */ /* 0x000fe40003800200 */
[----:B------:R-:W-:Y:S01]  /*293a0*/  IMAD R4, R2, R3, R7 ;  /* 0x0000000302047224 */ /* 0x000fe200078e0207 */
[----:B------:R-:W-:Y:S01]  /*293b0*/  USEL UR5, UR5, URZ, UP2 ;  /* 0x000000ff05057287 */ /* 0x000fe20009000000 */
[----:B----4-:R-:W-:Y:S02]  /*293c0*/  IMAD.U32 R10, RZ, RZ, UR4 ;  /* 0x00000004ff0a7e24 */ /* 0x010fe4000f8e00ff */
[----:B------:R-:W-:Y:S01]  /*293d0*/  IMAD.IADD R4, R5, 0x1, R4 ;  /* 0x0000000105047824 */ /* 0x000fe200078e0204 */
[----:B------:R-:W-:-:S03]  /*293e0*/  USEL UR5, UR5, URZ, UP1 ;  /* 0x000000ff05057287 */ /* 0x000fc60008800000 */
[C---:B------:R-:W-:Y:S02]  /*293f0*/  IMAD R5, R4.reuse, UR4, RZ ;  /* 0x0000000404057c24 */ /* 0x040fe4000f8e02ff */
[----:B------:R-:W-:-:S04]  /*29400*/  IMAD.WIDE.U32 R2, R4, UR54, RZ ;  /* 0x0000003604027c25 */ /* 0x000fc8000f8e00ff */
[----:B-1----:R-:W-:Y:S02]  /*29410*/  IMAD.IADD R0, R3, 0x1, R5 ;  /* 0x0000000103007824 */ /* 0x002fe400078e0205 */
[----:B------:R-:W-:-:S03]  /*29420*/  IMAD.U32 R3, RZ, RZ, UR5 ;  /* 0x00000005ff037e24 */ /* 0x000fc6000f8e00ff */
[----:B------:R-:W-:-:S04]  /*29430*/  LOP3.LUT R0, RZ, R0, RZ, 0x33, !PT ;  /* 0x00000000ff007212 */ /* 0x000fc800078e33ff */
[----:B------:R-:W-:-:S04]  /*29440*/  IADD3 R8, P0, P1, R0, UR54, R3 ;  /* 0x0000003600087c10 */ /* 0x000fc8000f91e003 */
[----:B------:R-:W-:-:S04]  /*29450*/  IADD3.X R10, PT, PT, R10, -0x1, RZ, P0, P1 ;  /* 0xffffffff0a0a7810 */ /* 0x000fc800007e24ff */
[----:B------:R-:W-:-:S13]  /*29460*/  ISETP.NE.U32.AND P0, PT, R10, RZ, PT ;  /* 0x000000ff0a00720c */ /* 0x000fda0003f05070 */
[----:B------:R-:W-:Y:S05]  /*29470*/  @P0 BRA `(.L_x_9) ;  /* 0x0000000000500947 */ /* 0x000fea0003800000 */
[----:B------:R-:W1:Y:S01]  /*29480*/  I2F.U32.RP R0, UR33 ;  /* 0x0000002100007d06 */ /* 0x000e620008209000 */
[----:B------:R-:W-:-:S07]  /*29490*/  ISETP.NE.U32.AND P1, PT, RZ, UR33, PT ;  /* 0x00000021ff007c0c */ /* 0x000fce000bf25070 */
[----:B-1----:R-:W1:Y:S02]  /*294a0*/  MUFU.RCP R0, R0 ;  /* 0x0000000000007308 */ /* 0x002e640000001000 */
[----:B-1----:R-:W-:-:S06]  /*294b0*/  VIADD R2, R0, 0xffffffe ;  /* 0x0ffffffe00027836 */ /* 0x002fcc0000000000 */
[----:B------:R1:W2:Y:S02]  /*294c0*/  F2I.FTZ.U32.TRUNC.NTZ R3, R2 ;  /* 0x0000000200037305 */ /* 0x0002a4000021f000 */
[----:B-1----:R-:W-:Y:S02]  /*294d0*/  IMAD.MOV.U32 R2, RZ, RZ, RZ ;  /* 0x000000ffff027224 */ /* 0x002fe400078e00ff */
[----:B--2---:R-:W-:-:S04]  /*294e0*/  IMAD.MOV R5, RZ, RZ, -R3 ;  /* 0x000000ffff057224 */ /* 0x004fc800078e0a03 */
[----:B------:R-:W-:-:S04]  /*294f0*/  IMAD R5, R5, UR33, RZ ;  /* 0x0000002105057c24 */ /* 0x000fc8000f8e02ff */
[----:B------:R-:W-:-:S06]  /*29500*/  IMAD.HI.U32 R3, R3, R5, R2 ;  /* 0x0000000503037227 */ /* 0x000fcc00078e0002 */
[----:B------:R-:W-:-:S04]  /*29510*/  IMAD.HI.U32 R3, R3, R8, RZ ;  /* 0x0000000803037227 */ /* 0x000fc800078e00ff */
[----:B------:R-:W-:-:S04]  /*29520*/  IMAD.MOV R3, RZ, RZ, -R3 ;  /* 0x000000ffff037224 */ /* 0x000fc800078e0a03 */
[----:B------:R-:W-:Y:S02]  /*29530*/  IMAD R4, R3, UR33, R8 ;  /* 0x0000002103047c24 */ /* 0x000fe4000f8e0208 */
[----:B------:R-:W-:-:S03]  /*29540*/  IMAD.MOV.U32 R3, RZ, RZ, RZ ;  /* 0x000000ffff037224 */ /* 0x000fc600078e00ff */
[----:B------:R-:W-:-:S13]  /*29550*/  ISETP.GE.U32.AND P0, PT, R4, UR33, PT ;  /* 0x0000002104007c0c */ /* 0x000fda000bf06070 */
[----:B------:R-:W-:-:S05]  /*29560*/  @P0 VIADD R4, R4, -UR33 ;  /* 0x8000002104040c36 */ /* 0x000fca0008000000 */
[----:B------:R-:W-:-:S13]  /*29570*/  ISETP.GE.U32.AND P0, PT, R4, UR33, PT ;  /* 0x0000002104007c0c */ /* 0x000fda000bf06070 */
[----:B------:R-:W-:Y:S01]  /*29580*/  @P0 VIADD R4, R4, -UR33 ;  /* 0x8000002104040c36 */ /* 0x000fe20008000000 */
[----:B------:R-:W-:-:S05]  /*29590*/  @!P1 LOP3.LUT R4, RZ, UR33, RZ, 0x33, !PT ;  /* 0x00000021ff049c12 */ /* 0x000fca000f8e33ff */
[----:B------:R-:W-:Y:S01]  /*295a0*/  IMAD.MOV.U32 R2, RZ, RZ, R4 ;  /* 0x000000ffff027224 */ /* 0x000fe200078e0004 */
[----:B------:R-:W-:Y:S06]  /*295b0*/  BRA `(.L_x_10) ;  /* 0x0000000000107947 */ /* 0x000fec0003800000 */
.L_x_9:
[----:B------:R-:W-:-:S07]  /*295c0*/  MOV R6, 0x295e0 ;  /* 0x000295e000067802 */ /* 0x000fce0000000f00 */
[----:B0-----:R-:W-:Y:S05]  /*295d0*/  CALL.REL.NOINC `($__internal_0_$__cuda_sm20_rem_u64) ;  /* 0x0000023800d07944 */ /* 0x001fea0003c00000 */
[----:B------:R-:W-:Y:S02]  /*295e0*/  IMAD.MOV.U32 R2, RZ, RZ, R0 ;  /* 0x000000ffff027224 */ /* 0x000fe400078e0000 */
[----:B------:R-:W-:-:S07]  /*295f0*/  IMAD.MOV.U32 R3, RZ, RZ, R5 ;  /* 0x000000ffff037224 */ /* 0x000fce00078e0005 */
.L_x_10:
[----:B------:R-:W-:Y:S05]  /*29600*/  BSYNC.RECONVERGENT B0 ;  /* 0x0000000000007941 */ /* 0x000fea0003800200 */
.L_x_8:
[----:B------:R-:W2:Y:S01]  /*29610*/  LDL.64 R4, [R1+0xd90] ;  /* 0x000d900001047983 */ /* 0x000ea20000100a00 */
[----:B------:R-:W-:Y:S01]  /*29620*/  IMAD.U32 R36, RZ, RZ, UR32 ;  /* 0x00000020ff247e24 */ /* 0x000fe2000f8e00ff */
[----:B--2---:R-:W-:-:S03]  /*29630*/  LEA R34, P0, R2, R4, 0xa ;  /* 0x0000000402227211 */ /* 0x004fc600078050ff */
[----:B------:R-:W-:Y:S01]  /*29640*/  IMAD.WIDE.U32 R36, R36, 0x400, R4 ;  /* 0x0000040024247825 */ /* 0x000fe200078e0004 */
[----:B------:R-:W-:-:S04]  /*29650*/  LEA.HI.X R35, R2, R5, R3, 0xa, P0 ;  /* 0x0000000502237211 */ /* 0x000fc800000f5403 */
[----:B------:R-:W2:Y:S04]  /*29660*/  LDG.E.64 R44, desc[UR38][R36.64] ;  /* 0x00000026242c7981 */ /* 0x000ea8000c1e1b00 */
[----:B------:R-:W3:Y:S04]  /*29670*/  LDG.E.64 R96, desc[UR38][R34.64] ;  /* 0x0000002622607981 */ /* 0x000ee8000c1e1b00 */
[----:B------:R-:W4:Y:S04]  /*29680*/  LDG.E.64 R8, desc[UR38][R36.64+0x70] ;  /* 0x0000702624087981 */ /* 0x000f28000c1e1b00 */
        /* <DEDUP_REMOVED lines=72> */
[----:B--2---:R1:W-:Y:S01]  /*29b10*/  STL.64 [R1+0xfe8], R44 ;  /* 0x000fe82c01007387 */ /* 0x0043e20000100a00 */
[----:B---3--:R-:W-:-:S03]  /*29b20*/  LOP3.LUT R4, R96, R44, RZ, 0x3c, !PT ;  /* 0x0000002c60047212 */ /* 0x008fc600078e3cff */
[----:B------:R-:W2:Y:S01]  /*29b30*/  LDG.E.64 R208, desc[UR38][R36.64+0x1c8] ;  /* 0x0001c82624d07981 */ /* 0x000ea2000c1e1b00 */
[----:B------:R-:W-:-:S03]  /*29b40*/  LOP3.LUT R6, R97, R45, RZ, 0x3c, !PT ;  /* 0x0000002d61067212 */ /* 0x000fc600078e3cff */
[----:B----4-:R3:W-:Y:S04]  /*29b50*/  STL.64 [R1+0x940], R8 ;  /* 0x0009400801007387 */ /* 0x0107e80000100a00 */
[----:B-1----:R-:W4:Y:S01]  /*29b60*/  LDL.LU.64 R44, [R1+0x940] ;  /* 0x00094000012c7983 */ /* 0x002f220000300a00 */
[----:B------:R-:W-:Y:S01]  /*29b70*/  LOP3.LUT R7, R58, R66, RZ, 0x3c, !PT ;  /* 0x000000423a077212 */ /* 0x000fe200078e3cff */
[C---:B------:R-:W-:Y:S01]  /*29b80*/  IMAD.SHL.U32 R5, R4.reuse, 0x2, RZ ;  /* 0x0000000204057824 */ /* 0x040fe200078e00ff */
[----:B------:R-:W-:Y:S01]  /*29b90*/  LOP3.LUT R3, R59, R67, RZ, 0x3c, !PT ;  /* 0x000000433b037212 */ /* 0x000fe200078e3cff */
[----:B------:R-:W2:Y:S01]  /*29ba0*/  LDG.E.64 R202, desc[UR38][R36.64+0x1b0] ;  /* 0x0001b02624ca7981 */ /* 0x000ea2000c1e1b00 */
[----:B------:R-:W-:Y:S02]  /*29bb0*/  IADD3 R2, P0, PT, R7, R4, RZ ;  /* 0x0000000407027210 */ /* 0x000fe40007f1e0ff */
[--C-:B------:R-:W-:Y:S01]  /*29bc0*/  SHF.L.U64.HI R0, R4, 0x1, R6.reuse ;  /* 0x0000000104007819 */ /* 0x100fe20000010206 */
[----:B------:R-:W2:Y:S01]  /*29bd0*/  LDG.E.64 R206, desc[UR38][R36.64+0x1f8] ;  /* 0x0001f82624ce7981 */ /* 0x000ea2000c1e1b00 */
[----:B------:R-:W-:Y:S01]  /*29be0*/  LOP3.LUT R5, R5, 0xfffffffe, RZ, 0xc0, !PT ;  /* 0xfffffffe05057812 */ /* 0x000fe200078ec0ff */
[----:B------:R-:W-:Y:S01]  /*29bf0*/  IMAD.X R3, R3, 0x1, R6, P0 ;  /* 0x0000000103037824 */ /* 0x000fe200000e0606 */
[----:B------:R-:W-:Y:S01]  /*29c00*/  LOP3.LUT R0, R0, 0x1, RZ, 0xc0, !PT ;  /* 0x0000000100007812 */ /* 0x000fe200078ec0ff */
[----:B------:R-:W2:Y:S01]  /*29c10*/  LDG.E.64 R186, desc[UR38][R36.64+0x2e0] ;  /* 0x0002e02624ba7981 */ /* 0x000ea2000c1e1b00 */
[----:B------:R-:W-:Y:S01]  /*29c20*/  LOP3.LUT R10, R144, R46, RZ, 0x3c, !PT ;  /* 0x0000002e900a7212 */ /* 0x000fe200078e3cff */
[----:B------:R-:W-:-:S02]  /*29c30*/  IMAD.WIDE.U32 R2, R5, R7, R2 ;  /* 0x0000000705027225 */ /* 0x000fc400078e0002 */
[----:B------:R-:W2:Y:S01]  /*29c40*/  LDG.E.64 R192, desc[UR38][R34.64+0x2c0] ;  /* 0x0002c02622c07981 */ /* 0x000ea2000c1e1b00 */
[----:B------:R-:W-:Y:S01]  /*29c50*/  LOP3.LUT R11, R32, R38, RZ, 0x3c, !PT ;  /* 0x00000026200b7212 */ /* 0x000fe200078e3cff */
[----:B------:R-:W-:Y:S01]  /*29c60*/  IMAD R15, R0, R7, RZ ;  /* 0x00000007000f7224 */ /* 0x000fe200078e02ff */
[----:B------:R-:W-:Y:S01]  /*29c70*/  LOP3.LUT R7, R145, R47, RZ, 0x3c, !PT ;  /* 0x0000002f91077212 */ /* 0x000fe200078e3cff */
[----:B------:R-:W2:Y:S01]  /*29c80*/  LDG.E.64 R246, desc[UR38][R36.64+0x2b8] ;  /* 0x0002b82624f67981 */ /* 0x000ea2000c1e1b00 */
[----:B------:R-:W-:Y:S02]  /*29c90*/  LOP3.LUT R4, R33, R39, RZ, 0x3c, !PT ;  /* 0x0000002721047212 */ /* 0x000fe400078e3cff */
[----:B---3--:R-:W-:Y:S02]  /*29ca0*/  IADD3 R8, P0, PT, R11, R10, RZ ;  /* 0x0000000a0b087210 */ /* 0x008fe40007f1e0ff */
[----:B------:R-:W-:Y:S02]  /*29cb0*/  LOP3.LUT R6, R200, R50, RZ, 0x3c, !PT ;  /* 0x00000032c8067212 */ /* 0x000fe400078e3cff */
[----:B------:R-:W-:Y:S01]  /*29cc0*/  LOP3.LUT R13, R84, R100, RZ, 0x3c, !PT ;  /* 0x00000064540d7212 */ /* 0x000fe200078e3cff */
[----:B------:R-:W-:Y:S01]  /*29cd0*/  IMAD.X R9, R4, 0x1, R7, P0 ;  /* 0x0000000104097824 */ /* 0x000fe200000e0607 */
[----:B------:R-:W-:-:S02]  /*29ce0*/  LOP3.LUT R5, R201, R51, RZ, 0x3c, !PT ;  /* 0x00000033c9057212 */ /* 0x000fc400078e3cff */
[----:B------:R-:W-:Y:S02]  /*29cf0*/  LOP3.LUT R0, R85, R101, RZ, 0x3c, !PT ;  /* 0x0000006555007212 */ /* 0x000fe400078e3cff */
[----:B------:R-:W-:Y:S02]  /*29d00*/  IADD3 R18, P1, PT, R13, R6, RZ ;  /* 0x000000060d127210 */ /* 0x000fe40007f3e0ff */
[C---:B------:R-:W-:Y:S01]  /*29d10*/  SHF.L.U64.HI R4, R10.reuse, 0x1, R7 ;  /* 0x000000010a047819 */ /* 0x040fe20000010207 */
[----:B------:R-:W-:Y:S02]  /*29d20*/  IMAD.SHL.U32 R7, R10, 0x2, RZ ;  /* 0x000000020a077824 */ /* 0x000fe400078e00ff */
[--C-:B------:R-:W-:Y:S01]  /*29d30*/  IMAD.X R19, R0, 0x1, R5.reuse, P1 ;  /* 0x0000000100137824 */ /* 0x100fe200008e0605 */
[C---:B------:R-:W-:Y:S01]  /*29d40*/  SHF.L.U64.HI R0, R6.reuse, 0x1, R5 ;  /* 0x0000000106007819 */ /* 0x040fe20000010205 */
[----:B------:R-:W-:Y:S01]  /*29d50*/  IMAD.SHL.U32 R5, R6, 0x2, RZ ;  /* 0x0000000206057824 */ /* 0x000fe200078e00ff */
[----:B------:R-:W-:-:S02]  /*29d60*/  LOP3.LUT R4, R4, 0x1, RZ, 0xc0, !PT ;  /* 0x0000000104047812 */ /* 0x000fc400078ec0ff */
[----:B------:R-:W-:Y:S02]  /*29d70*/  LOP3.LUT R7, R7, 0xfffffffe, RZ, 0xc0, !PT ;  /* 0xfffffffe07077812 */ /* 0x000fe400078ec0ff */
[----:B------:R-:W-:Y:S01]  /*29d80*/  LOP3.LUT R0, R0, 0x1, RZ, 0xc0, !PT ;  /* 0x0000000100007812 */ /* 0x000fe200078ec0ff */
[-C--:B------:R-:W-:Y:S01]  /*29d90*/  IMAD R17, R4, R11.reuse, RZ ;  /* 0x0000000b04117224 */ /* 0x080fe200078e02ff */
[----:B------:R-:W-:Y:S01]  /*29da0*/  LOP3.LUT R5, R5, 0xfffffffe, RZ, 0xc0, !PT ;  /* 0xfffffffe05057812 */ /* 0x000fe200078ec0ff */
[----:B------:R-:W-:-:S04]  /*29db0*/  IMAD.WIDE.U32 R8, R7, R11, R8 ;  /* 0x0000000b07087225 */ /* 0x000fc800078e0008 */
[----:B------:R-:W-:Y:S02]  /*29dc0*/  IMAD.IADD R11, R3, 0x1, R15 ;  /* 0x00000001030b7824 */ /* 0x000fe400078e020f */
[-C--:B------:R-:W-:Y:S01]  /*29dd0*/  IMAD R27, R0, R13.reuse, RZ ;  /* 0x0000000d001b7224 */ /* 0x080fe200078e02ff */
[----:B------:R-:W-:Y:S01]  /*29de0*/  LOP3.LUT R0, R54, R62, RZ, 0x3c, !PT ;  /* 0x0000003e36007212 */ /* 0x000fe200078e3cff */
[----:B------:R-:W-:Y:S01]  /*29df0*/  IMAD.WIDE.U32 R18, R5, R13, R18 ;  /* 0x0000000d05127225 */ /* 0x000fe200078e0012 */
[----:B------:R-:W-:Y:S02]  /*29e00*/  LOP3.LUT R15, R11, R23, R49, 0x96, !PT ;  /* 0x000000170b0f7212 */ /* 0x000fe400078e9631 */
[----:B------:R-:W-:Y:S01]  /*29e10*/  LOP3.LUT R5, R55, R63, RZ, 0x3c, !PT ;  /* 0x0000003f37057212 */ /* 0x000fe200078e3cff */
[----:B------:R1:W-:Y:S01]  /*29e20*/  STL.64 [R1+0x8e8], R22 ;  /* 0x0008e81601007387 */ /* 0x0003e20000100a00 */
[----:B------:R-:W-:Y:S01]  /*29e30*/  IMAD.SHL.U32 R3, R0, 0x2, RZ ;  /* 0x0000000200037824 */ /* 0x000fe200078e00ff */
[----:B------:R-:W-:-:S02]  /*29e40*/  IADD3 R178, P0, PT, R15, R0, RZ ;  /* 0x000000000fb27210 */ /* 0x000fc40007f1e0ff */
[--C-:B------:R-:W-:Y:S01]  /*29e50*/  SHF.L.U64.HI R0, R0, 0x1, R5.reuse ;  /* 0x0000000100007819 */ /* 0x100fe20000010205 */
[----:B------:R3:W-:Y:S01]  /*29e60*/  STL.64 [R1+0xab0], R54 ;  /* 0x000ab03601007387 */ /* 0x0007e20000100a00 */
[----:B------:R-:W-:Y:S02]  /*29e70*/  LOP3.LUT R3, R3, 0xfffffffe, RZ, 0xc0, !PT ;  /* 0xfffffffe03037812 */ /* 0x000fe400078ec0ff */
[----:B-1----:R-:W-:Y:S02]  /*29e80*/  LOP3.LUT R22, R2, R22, R48, 0x96, !PT ;  /* 0x0000001602167212 */ /* 0x002fe400078e9630 */
[----:B------:R-:W-:Y:S01]  /*29e90*/  LOP3.LUT R0, R0, 0x1, RZ, 0xc0, !PT ;  /* 0x0000000100007812 */ /* 0x000fe200078ec0ff */
[----:B---3--:R-:W3:Y:S02]  /*29ea0*/  LDG.E.64 R54, desc[UR38][R34.64+0x130] ;  /* 0x0001302622367981 */ /* 0x008ee4000c1e1b00 */
[----:B------:R-:W-:Y:S02]  /*29eb0*/  IMAD.X R179, R22, 0x1, R5, P0 ;  /* 0x0000000116b37824 */ /* 0x000fe400000e0605 */
[----:B------:R1:W-:Y:S01]  /*29ec0*/  STL.64 [R1+0xac8], R62 ;  /* 0x000ac83e01007387 */ /* 0x0003e20000100a00 */
[----:B------:R-:W-:-:S03]  /*29ed0*/  IMAD.WIDE.U32 R178, R3, R15, R178 ;  /* 0x0000000f03b27225 */ /* 0x000fc600078e00b2 */
[----:B------:R0:W-:Y:S01]  /*29ee0*/  STL.64 [R1+0x8f0], R48 ;  /* 0x0008f03001007387 */ /* 0x0001e20000100a00 */
[----:B------:R-:W-:-:S03]  /*29ef0*/  IMAD R3, R0, R15, RZ ;  /* 0x0000000f00037224 */ /* 0x000fc600078e02ff */
[----:B-1----:R-:W2:Y:S04]  /*29f00*/  LDG.E.64 R62, desc[UR38][R36.64+0x168] ;  /* 0x00016826243e7981 */ /* 0x002ea8000c1e1b00 */
[----:B0-----:R-:W2:Y:S01]  /*29f10*/  LDG.E.64 R48, desc[UR38][R34.64+0x168] ;  /* 0x0001682622307981 */ /* 0x001ea2000c1e1b00 */
[----:B------:R-:W-:Y:S01]  /*29f20*/  IMAD.IADD R4, R179, 0x1, R3 ;  /* 0x00000001b3047824 */ /* 0x000fe200078e0203 */
[----:B------:R-:W-:Y:S01]  /*29f30*/  LOP3.LUT R0, R20, R68, RZ, 0x3c, !PT ;  /* 0x0000004414007212 */ /* 0x000fe200078e3cff */
[----:B------:R-:W-:Y:S01]  /*29f40*/  IMAD.IADD R5, R9, 0x1, R17 ;  /* 0x0000000109057824 */ /* 0x000fe200078e0211 */
[----:B------:R0:W-:Y:S01]  /*29f50*/  STL.64 [R1+0x578], R66 ;  /* 0x0005784201007387 */ /* 0x0001e20000100a00 */
[----:B------:R-:W-:Y:S02]  /*29f60*/  LOP3.LUT R17, R21, R69, RZ, 0x3c, !PT ;  /* 0x0000004515117212 */ /* 0x000fe400078e3cff */
[----:B------:R-:W-:Y:S01]  /*29f70*/  LOP3.LUT R10, R178, R58, R66, 0x96, !PT ;  /* 0x0000003ab20a7212 */ /* 0x000fe200078e9642 */
[----:B------:R1:W-:Y:S01]  /*29f80*/  STL.64 [R1+0x570], R58 ;  /* 0x0005703a01007387 */ /* 0x0003e20000100a00 */
[----:B------:R-:W-:-:S03]  /*29f90*/  LOP3.LUT R7, R4, R59, R67, 0x96, !PT ;  /* 0x0000003b04077212 */ /* 0x000fc600078e9643 */
[----:B------:R1:W-:Y:S04]  /*29fa0*/  STL.64 [R1+0xaf0], R68 ;  /* 0x000af04401007387 */ /* 0x0003e80000100a00 */
[----:B0-----:R-:W2:Y:S04]  /*29fb0*/  LDG.E.64 R66, desc[UR38][R36.64+0x138] ;  /* 0x0001382624427981 */ /* 0x001ea8000c1e1b00 */
[----:B-1----:R-:W2:Y:S04]  /*29fc0*/  LDG.E.64 R58, desc[UR38][R34.64+0x138] ;  /* 0x00013826223a7981 */ /* 0x002ea8000c1e1b00 */
[----:B------:R-:W2:Y:S04]  /*29fd0*/  LDG.E.64 R68, desc[UR38][R34.64+0x118] ;  /* 0x0001182622447981 */ /* 0x000ea8000c1e1b00 */
[----:B------:R0:W-:Y:S04]  /*29fe0*/  STL.64 [R1+0xff8], R46 ;  /* 0x000ff82e01007387 */ /* 0x0001e80000100a00 */
[----:B------:R1:W-:Y:S04]  /*29ff0*/  STL.64 [R1+0x1008], R50 ;  /* 0x0010083201007387 */ /* 0x0003e80000100a00 */
[----:B0-----:R-:W2:Y:S04]  /*2a000*/  LDG.E.64 R46, desc[UR38][R34.64+0x160] ;  /* 0x00016026222e7981 */ /* 0x001ea8000c1e1b00 */
[----:B-1----:R-:W2:Y:S04]  /*2a010*/  LDG.E.64 R50, desc[UR38][R36.64+0x160] ;  /* 0x0001602624327981 */ /* 0x002ea8000c1e1b00 */
[----:B------:R0:W-:Y:S01]  /*2a020*/  STL.64 [R1+0xae0], R20 ;  /* 0x000ae01401007387 */ /* 0x0001e20000100a00 */
[----:B------:R-:W-:-:S03]  /*2a030*/  IMAD.SHL.U32 R3, R0, 0x2, RZ ;  /* 0x0000000200037824 */ /* 0x000fc600078e00ff */
[----:B------:R1:W-:Y:S01]  /*2a040*/  STL.64 [R1+0x918], R24 ;  /* 0x0009181801007387 */ /* 0x0003e20000100a00 */
[----:B------:R-:W-:Y:S02]  /*2a050*/  SHF.L.W.U32.HI R230, R7, 0x8, R10 ;  /* 0x0000000807e67819 */ /* 0x000fe40000010e0a */
[----:B0-----:R-:W-:-:S04]  /*2a060*/  LOP3.LUT R21, R5, R25, R29, 0x96, !PT ;  /* 0x0000001905157212 */ /* 0x001fc800078e961d */
[----:B------:R-:W-:Y:S02]  /*2a070*/  IADD3 R12, P0, PT, R21, R0, RZ ;  /* 0x00000000150c7210 */ /* 0x000fe40007f1e0ff */
[----:B-1----:R-:W-:Y:S02]  /*2a080*/  LOP3.LUT R24, R8, R24, R28, 0x96, !PT ;  /* 0x0000001808187212 */ /* 0x002fe400078e961c */
[----:B------:R-:W-:Y:S02]  /*2a090*/  SHF.L.U64.HI R0, R0, 0x1, R17 ;  /* 0x0000000100007819 */ /* 0x000fe40000010211 */
[----:B------:R-:W-:Y:S01]  /*2a0a0*/  SHF.L.W.U32.HI R10, R10, 0x8, R7 ;  /* 0x000000080a0a7819 */ /* 0x000fe20000010e07 */
[----:B------:R-:W-:Y:S01]  /*2a0b0*/  IMAD.X R13, R24, 0x1, R17, P0 ;  /* 0x00000001180d7824 */ /* 0x000fe200000e0611 */
[----:B------:R-:W-:Y:S02]  /*2a0c0*/  LOP3.LUT R3, R3, 0xfffffffe, RZ, 0xc0, !PT ;  /* 0xfffffffe03037812 */ /* 0x000fe400078ec0ff */
[----:B------:R-:W-:Y:S01]  /*2a0d0*/  LOP3.LUT R0, R0, 0x1, RZ, 0xc0, !PT ;  /* 0x0000000100007812 */ /* 0x000fe200078ec0ff */
[----:B------:R0:W-:Y:S01]  /*2a0e0*/  STL.64 [R1+0x930], R28 ;  /* 0x0009301c01007387 */ /* 0x0001e20000100a00 */
[----:B------:R-:W-:Y:S01]  /*2a0f0*/  IADD3 R6, P0, PT, R10, R2, RZ ;  /* 0x000000020a067210 */ /* 0x000fe20007f1e0ff */
[----:B------:R-:W-:Y:S01]  /*2a100*/  IMAD.SHL.U32 R9, R2, 0x2, RZ ;  /* 0x0000000202097824 */ /* 0x000fe200078e00ff */
[----:B------:R-:W-:Y:S01]  /*2a110*/  LOP3.LUT R26, R198, R52, RZ, 0x3c, !PT ;  /* 0x00000034c61a7212 */ /* 0x000fe200078e3cff */
[----:B------:R-:W-:Y:S01]  /*2a120*/  IMAD.WIDE.U32 R12, R3, R21, R12 ;  /* 0x00000015030c7225 */ /* 0x000fe200078e000c */
[----:B------:R-:W-:-:S02]  /*2a130*/  LOP3.LUT R23, R108, R114, RZ, 0x3c, !PT ;  /* 0x000000726c177212 */ /* 0x000fc400078e3cff */
[----:B------:R-:W-:Y:S01]  /*2a140*/  LOP3.LUT R25, R199, R53, RZ, 0x3c, !PT ;  /* 0x00000035c7197212 */ /* 0x000fe200078e3cff */
[----:B------:R-:W-:Y:S02]  /*2a150*/  IMAD.X R7, R230, 0x1, R11, P0 ;  /* 0x00000001e6077824 */ /* 0x000fe400000e060b */
[----:B0-----:R-:W-:Y:S01]  /*2a160*/  IMAD R29, R0, R21, RZ ;  /* 0x00000015001d7224 */ /* 0x001fe200078e02ff */
[----:B------:R-:W-:Y:S02]  /*2a170*/  LOP3.LUT R0, R109, R115, RZ, 0x3c, !PT ;  /* 0x000000736d007212 */ /* 0x000fe400078e3cff */
[----:B------:R-:W-:Y:S01]  /*2a180*/  LOP3.LUT R3, R9, 0xfffffffe, RZ, 0xc0, !PT ;  /* 0xfffffffe09037812 */ /* 0x000fe200078ec0ff */
[----:B------:R-:W-:Y:S01]  /*2a190*/  IMAD.IADD R29, R13, 0x1, R29 ;  /* 0x000000010d1d7824 */ /* 0x000fe200078e021d */
[----:B------:R-:W-:Y:S02]  /*2a1a0*/  IADD3 R16, P0, PT, R23, R26, RZ ;  /* 0x0000001a17107210 */ /* 0x000fe40007f1e0ff */
[----:B------:R-:W-:Y:S01]  /*2a1b0*/  SHF.L.U64.HI R14, R2, 0x1, R11 ;  /* 0x00000001020e7819 */ /* 0x000fe2000001020b */
[----:B------:R-:W-:Y:S01]  /*2a1c0*/  IMAD.WIDE.U32 R6, R10, R3, R6 ;  /* 0x000000030a067225 */ /* 0x000fe200078e0006 */
[----:B------:R-:W-:-:S02]  /*2a1d0*/  LOP3.LUT R11, R12, R32, R38, 0x96, !PT ;  /* 0x000000200c0b7212 */ /* 0x000fc400078e9626 */
[----:B------:R-:W-:Y:S01]  /*2a1e0*/  LOP3.LUT R2, R29, R33, R39, 0x96, !PT ;  /* 0x000000211d027212 */ /* 0x000fe200078e9627 */
[--C-:B------:R-:W-:Y:S01]  /*2a1f0*/  IMAD.X R17, R0, 0x1, R25.reuse, P0 ;  /* 0x0000000100117824 */ /* 0x100fe200000e0619 */
[C---:B------:R-:W-:Y:S01]  /*2a200*/  SHF.L.U64.HI R0, R26.reuse, 0x1, R25 ;  /* 0x000000011a007819 */ /* 0x040fe20000010219 */
[----:B------:R-:W-:Y:S01]  /*2a210*/  IMAD.SHL.U32 R3, R26, 0x2, RZ ;  /* 0x000000021a037824 */ /* 0x000fe200078e00ff */
[----:B------:R-:W-:Y:S02]  /*2a220*/  SHF.L.W.U32.HI R20, R2, 0x8, R11 ;  /* 0x0000000802147819 */ /* 0x000fe40000010e0b */
[----:B------:R-:W-:Y:S01]  /*2a230*/  SHF.L.W.U32.HI R11, R11, 0x8, R2 ;  /* 0x000000080b0b7819 */ /* 0x000fe20000010e02 */
[----:B------:R-:W-:Y:S01]  /*2a240*/  IMAD.SHL.U32 R2, R8, 0x2, RZ ;  /* 0x0000000208027824 */ /* 0x000fe200078e00ff */
[----:B------:R-:W-:Y:S02]  /*2a250*/  LOP3.LUT R0, R0, 0x1, RZ, 0xc0, !PT ;  /* 0x0000000100007812 */ /* 0x000fe400078ec0ff */
[----:B------:R-:W-:Y:S01]  /*2a260*/  LOP3.LUT R3, R3, 0xfffffffe, RZ, 0xc0, !PT ;  /* 0xfffffffe03037812 */ /* 0x000fe200078ec0ff */
[----:B------:R0:W-:Y:S01]  /*2a270*/  STL.64 [R1+0x580], R32 ;  /* 0x0005802001007387 */ /* 0x0001e20000100a00 */
[----:B------:R-:W-:-:S03]  /*2a280*/  LOP3.LUT R9, R14, 0x1, RZ, 0xc0, !PT ;  /* 0x000000010e097812 */ /* 0x000fc600078ec0ff */
[----:B------:R1:W-:Y:S01]  /*2a290*/  STL.64 [R1+0xff0], R96 ;  /* 0x000ff06001007387 */ /* 0x0003e20000100a00 */
[----:B------:R-:W-:-:S03]  /*2a2a0*/  IMAD.WIDE.U32 R16, R3, R23, R16 ;  /* 0x0000001703107225 */ /* 0x000fc600078e0010 */
[----:B------:R1:W-:Y:S01]  /*2a2b0*/  STL.64 [R1+0xb00], R92 ;  /* 0x000b005c01007387 */ /* 0x0003e20000100a00 */
[----:B0-----:R-:W-:Y:S01]  /*2a2c0*/  IMAD R33, R0, R23, RZ ;  /* 0x0000001700217224 */ /* 0x001fe200078e02ff */
[----:B------:R-:W-:Y:S02]  /*2a2d0*/  LOP3.LUT R0, R2, 0xfffffffe, RZ, 0xc0, !PT ;  /* 0xfffffffe02007812 */ /* 0x000fe400078ec0ff */
[----:B------:R0:W-:Y:S01]  /*2a2e0*/  STL.64 [R1+0xaf8], R90 ;  /* 0x000af85a01007387 */ /* 0x0001e20000100a00 */
[----:B------:R-:W-:Y:S02]  /*2a2f0*/  LOP3.LUT R2, R90, R92, RZ, 0x3c, !PT ;  /* 0x0000005c5a027212 */ /* 0x000fe400078e3cff */
[----:B------:R-:W-:Y:S01]  /*2a300*/  LOP3.LUT R23, R91, R93, RZ, 0x3c, !PT ;  /* 0x0000005d5b177212 */ /* 0x000fe200078e3cff */
[----:B-1----:R-:W2:Y:S04]  /*2a310*/  LDG.E.64 R96, desc[UR38][R36.64+0x150] ;  /* 0x0001502624607981 */ /* 0x002ea8000c1e1b00 */
[----:B------:R-:W2:Y:S04]  /*2a320*/  LDG.E.64 R92, desc[UR38][R36.64+0x170] ;  /* 0x00017026245c7981 */ /* 0x000ea8000c1e1b00 */
[----:B0-----:R-:W2:Y:S01]  /*2a330*/  LDG.E.64 R90, desc[UR38][R34.64+0x170] ;  /* 0x00017026225a7981 */ /* 0x001ea2000c1e1b00 */
[----:B------:R-:W-:Y:S01]  /*2a340*/  IMAD R7, R10, R9, R7 ;  /* 0x000000090a077224 */ /* 0x000fe200078e0207 */
[----:B------:R-:W-:-:S02]  /*2a350*/  SHF.L.U64.HI R14, R8, 0x1, R5 ;  /* 0x00000001080e7819 */ /* 0x000fc40000010205 */
[----:B------:R-:W-:Y:S02]  /*2a360*/  IADD3 R8, P0, PT, R11, R8, RZ ;  /* 0x000000080b087210 */ /* 0x000fe40007f1e0ff */
[----:B------:R-:W-:Y:S02]  /*2a370*/  LOP3.LUT R15, R6, R15, RZ, 0x3c, !PT ;  /* 0x0000000f060f7212 */ /* 0x000fe400078e3cff */
[----:B------:R-:W-:Y:S01]  /*2a380*/  LOP3.LUT R22, R7, R22, RZ, 0x3c, !PT ;  /* 0x0000001607167212 */ /* 0x000fe200078e3cff */
[----:B------:R-:W-:-:S03]  /*2a390*/  IMAD.X R9, R20, 0x1, R5, P0 ;  /* 0x0000000114097824 */ /* 0x000fc600000e0605 */
[----:B------:R-:W-:Y:S02]  /*2a3a0*/  SHF.L.W.U32.HI R13, R22, 0x10, R15 ;  /* 0x00000010160d7819 */ /* 0x000fe40000010e0f */
[----:B------:R-:W-:Y:S01]  /*2a3b0*/  SHF.L.W.U32.HI R5, R15, 0x10, R22 ;  /* 0x000000100f057819 */ /* 0x000fe20000010e16 */
[----:B------:R-:W-:Y:S01]  /*2a3c0*/  IMAD.IADD R15, R19, 0x1, R27 ;  /* 0x00000001130f7824 */ /* 0x000fe200078e021b */
[----:B------:R4:W-:Y:S01]  /*2a3d0*/  STL.64 [R1+0x588], R38 ;  /* 0x0005882601007387 */ /* 0x0009e20000100a00 */
[----:B------:R-:W-:Y:S01]  /*2a3e0*/  IMAD.WIDE.U32 R8, R11, R0, R8 ;  /* 0x000000000b087225 */ /* 0x000fe200078e0008 */
[C---:B------:R-:W-:Y:S02]  /*2a3f0*/  SHF.L.U64.HI R0, R2.reuse, 0x1, R23 ;  /* 0x0000000102007819 */ /* 0x040fe40000010217 */
[----:B------:R0:W-:Y:S01]  /*2a400*/  STL.64 [R1+0x938], R30 ;  /* 0x0009381e01007387 */ /* 0x0001e20000100a00 */
[----:B------:R-:W-:Y:S01]  /*2a410*/  IMAD.SHL.U32 R3, R2, 0x2, RZ ;  /* 0x0000000202037824 */ /* 0x000fe200078e00ff */
[----:B------:R-:W-:-:S02]  /*2a420*/  LOP3.LUT R19, R14, 0x1, RZ, 0xc0, !PT ;  /* 0x000000010e137812 */ /* 0x000fc400078ec0ff */
[----:B------:R-:W-:Y:S02]  /*2a430*/  LOP3.LUT R0, R0, 0x1, RZ, 0xc0, !PT ;  /* 0x0000000100007812 */ /* 0x000fe400078ec0ff */
[----:B------:R-:W-:Y:S01]  /*2a440*/  LOP3.LUT R3, R3, 0xfffffffe, RZ, 0xc0, !PT ;  /* 0xfffffffe03037812 */ /* 0x000fe200078ec0ff */
[----:B------:R-:W-:-:S05]  /*2a450*/  IMAD R9, R11, R19, R9 ;  /* 0x000000130b097224 */ /* 0x000fca00078e0209 */
[----:B------:R-:W-:Y:S01]  /*2a460*/  LOP3.LUT R24, R9, R24, RZ, 0x3c, !PT ;  /* 0x0000001809187212 */ /* 0x000fe200078e3cff */
[----:B------:R1:W-:Y:S01]  /*2a470*/  STL.64 [R1+0x5a0], R100 ;  /* 0x0005a06401007387 */ /* 0x0003e20000100a00 */
[----:B----4-:R-:W-:Y:S02]  /*2a480*/  LOP3.LUT R39, R15, R31, R45, 0x96, !PT ;  /* 0x0000001f0f277212 */ /* 0x010fe400078e962d */
[----:B0-----:R-:W-:Y:S02]  /*2a490*/  LOP3.LUT R31, R18, R30, R44, 0x96, !PT ;  /* 0x0000001e121f7212 */ /* 0x001fe400078e962c */
[----:B------:R-:W-:Y:S01]  /*2a4a0*/  IADD3 R22, P0, PT, R39, R2, RZ ;  /* 0x0000000227167210 */ /* 0x000fe20007f1e0ff */
[----:B------:R-:W-:-:S04]  /*2a4b0*/  IMAD R25, R0, R39, RZ ;  /* 0x0000002700197224 */ /* 0x000fc800078e02ff */
[----:B------:R-:W-:Y:S02]  /*2a4c0*/  IMAD.X R23, R31, 0x1, R23, P0 ;  /* 0x000000011f177824 */ /* 0x000fe400000e0617 */
[----:B------:R-:W-:Y:S01]  /*2a4d0*/  IMAD.WIDE.U32 R22, R3, R39, R22 ;  /* 0x0000002703167225 */ /* 0x000fe200078e0016 */
[----:B------:R-:W-:-:S03]  /*2a4e0*/  LOP3.LUT R3, R8, R21, RZ, 0x3c, !PT ;  /* 0x0000001508037212 */ /* 0x000fc600078e3cff */
[----:B------:R-:W-:Y:S01]  /*2a4f0*/  IMAD.IADD R25, R23, 0x1, R25 ;  /* 0x0000000117197824 */ /* 0x000fe200078e0219 */
[----:B------:R-:W-:Y:S02]  /*2a500*/  SHF.L.W.U32.HI R210, R24, 0x10, R3 ;  /* 0x0000001018d27819 */ /* 0x000fe40000010e03 */
[----:B------:R-:W-:Y:S02]  /*2a510*/  SHF.L.W.U32.HI R0, R3, 0x10, R24 ;  /* 0x0000001003007819 */ /* 0x000fe40000010e18 */
[----:B------:R-:W-:Y:S02]  /*2a520*/  LOP3.LUT R27, R22, R84, R100, 0x96, !PT ;  /* 0x00000054161b7212 */ /* 0x000fe400078e9664 */
[----:B------:R-:W-:Y:S02]  /*2a530*/  LOP3.LUT R24, R25, R85, R101, 0x96, !PT ;  /* 0x0000005519187212 */ /* 0x000fe400078e9665 */
[----:B-1----:R-:W-:Y:S02]  /*2a540*/  IADD3 R100, P1, PT, R0, R12, RZ ;  /* 0x0000000c00647210 */ /* 0x002fe40007f3e0ff */
[----:B------:R-:W-:-:S02]  /*2a550*/  SHF.L.W.U32.HI R23, R24, 0x8, R27 ;  /* 0x0000000818177819 */ /* 0x000fc40000010e1b */
[----:B------:R-:W-:Y:S01]  /*2a560*/  SHF.L.W.U32.HI R27, R27, 0x8, R24 ;  /* 0x000000081b1b7819 */ /* 0x000fe20000010e18 */
[----:B------:R-:W-:Y:S01]  /*2a570*/  IMAD.IADD R33, R17, 0x1, R33 ;  /* 0x0000000111217824 */ /* 0x000fe200078e0221 */
[----:B------:R0:W-:Y:S01]  /*2a580*/  STL.64 [R1+0xb08], R40 ;  /* 0x000b082801007387 */ /* 0x0001e20000100a00 */
[----:B------:R-:W-:Y:S01]  /*2a590*/  IMAD.X R101, R210, 0x1, R29, P1 ;  /* 0x00000001d2657824 */ /* 0x000fe200008e061d */
[C---:B------:R-:W-:Y:S01]  /*2a5a0*/  SHF.L.U64.HI R19, R18.reuse, 0x1, R15 ;  /* 0x0000000112137819 */ /* 0x040fe2000001020f */
[----:B------:R-:W-:Y:S01]  /*2a5b0*/  IMAD.SHL.U32 R3, R18, 0x2, RZ ;  /* 0x0000000212037824 */ /* 0x000fe200078e00ff */
[----:B------:R-:W-:Y:S01]  /*2a5c0*/  IADD3 R162, P1, PT, R27, R18, RZ ;  /* 0x000000121ba27210 */ /* 0x000fe20007f3e0ff */
[----:B------:R1:W-:Y:S01]  /*2a5d0*/  STL.64 [R1+0x598], R84 ;  /* 0x0005985401007387 */ /* 0x0003e20000100a00 */
[----:B------:R-:W-:Y:S01]  /*2a5e0*/  IMAD.SHL.U32 R21, R12, 0x2, RZ ;  /* 0x000000020c157824 */ /* 0x000fe200078e00ff */
[----:B------:R-:W-:Y:S02]  /*2a5f0*/  LOP3.LUT R18, R40, R80, RZ, 0x3c, !PT ;  /* 0x0000005028127212 */ /* 0x000fe400078e3cff */
[----:B------:R4:W-:Y:S01]  /*2a600*/  STL.64 [R1+0xb30], R80 ;  /* 0x000b305001007387 */ /* 0x0009e20000100a00 */
[----:B------:R-:W-:-:S02]  /*2a610*/  SHF.L.U64.HI R12, R12, 0x1, R29 ;  /* 0x000000010c0c7819 */ /* 0x000fc4000001021d */
[----:B0-----:R-:W-:Y:S01]  /*2a620*/  LOP3.LUT R41, R41, R81, RZ, 0x3c, !PT ;  /* 0x0000005129297212 */ /* 0x001fe200078e3cff */
[----:B------:R0:W-:Y:S01]  /*2a630*/  STL.64 [R1+0x950], R78 ;  /* 0x0009504e01007387 */ /* 0x0001e20000100a00 */
[----:B------:R-:W-:Y:S02]  /*2a640*/  LOP3.LUT R29, R33, R43, R79, 0x96, !PT ;  /* 0x0000002b211d7212 */ /* 0x000fe400078e964f */
[----:B------:R-:W-:Y:S01]  /*2a650*/  LOP3.LUT R30, R16, R42, R78, 0x96, !PT ;  /* 0x0000002a101e7212 */ /* 0x000fe200078e964e */
[----:B-1----:R-:W2:Y:S04]  /*2a660*/  LDG.E.64 R84, desc[UR38][R36.64+0x158] ;  /* 0x0001582624547981 */ /* 0x002ea8000c1e1b00 */
[----:B----4-:R-:W4:Y:S04]  /*2a670*/  LDG.E.64 R80, desc[UR38][R34.64+0x158] ;  /* 0x0001582622507981 */ /* 0x010f28000c1e1b00 */
[----:B------:R1:W-:Y:S04]  /*2a680*/  STL.64 [R1+0x948], R42 ;  /* 0x0009482a01007387 */ /* 0x0003e80000100a00 */
[----:B0-----:R-:W4:Y:S01]  /*2a690*/  LDG.E.64 R78, desc[UR38][R36.64+0x178] ;  /* 0x00017826244e7981 */ /* 0x001f22000c1e1b00 */
[----:B------:R-:W-:-:S03]  /*2a6a0*/  LOP3.LUT R21, R21, 0xfffffffe, RZ, 0xc0, !PT ;  /* 0xfffffffe15157812 */ /* 0x000fc600078ec0ff */
[----:B-1----:R-:W4:Y:S01]  /*2a6b0*/  LDG.E.64 R42, desc[UR38][R34.64+0x178] ;  /* 0x00017826222a7981 */ /* 0x002f22000c1e1b00 */
[----:B------:R-:W-:Y:S01]  /*2a6c0*/  LOP3.LUT R3, R3, 0xfffffffe, RZ, 0xc0, !PT ;  /* 0xfffffffe03037812 */ /* 0x000fe200078ec0ff */
[----:B------:R-:W-:Y:S01]  /*2a6d0*/  IMAD.X R163, R23, 0x1, R15, P1 ;  /* 0x0000000117a37824 */ /* 0x000fe200008e060f */
[----:B------:R-:W-:Y:S01]  /*2a6e0*/  LOP3.LUT R17, R12, 0x1, RZ, 0xc0, !PT ;  /* 0x000000010c117812 */ /* 0x000fe200078ec0ff */
[----:B------:R-:W-:Y:S01]  /*2a6f0*/  IMAD.WIDE.U32 R100, R0, R21, R100 ;  /* 0x0000001500647225 */ /* 0x000fe200078e0064 */
[----:B------:R-:W-:-:S03]  /*2a700*/  SHF.L.U64.HI R15, R18, 0x1, R41 ;  /* 0x00000001120f7819 */ /* 0x000fc60000010229 */
[----:B------:R-:W-:-:S04]  /*2a710*/  IMAD.WIDE.U32 R162, R27, R3, R162 ;  /* 0x000000031ba27225 */ /* 0x000fc800078e00a2 */
[----:B------:R-:W-:Y:S01]  /*2a720*/  IMAD R3, R0, R17, R101 ;  /* 0x0000001100037224 */ /* 0x000fe200078e0265 */
[----:B------:R-:W-:Y:S01]  /*2a730*/  LOP3.LUT R17, R19, 0x1, RZ, 0xc0, !PT ;  /* 0x0000000113117812 */ /* 0x000fe200078ec0ff */
[----:B------:R-:W-:Y:S01]  /*2a740*/  IMAD.SHL.U32 R12, R18, 0x2, RZ ;  /* 0x00000002120c7824 */ /* 0x000fe200078e00ff */
[----:B------:R-:W-:Y:S02]  /*2a750*/  IADD3 R18, P1, PT, R29, R18, RZ ;  /* 0x000000121d127210 */ /* 0x000fe40007f3e0ff */
[----:B------:R-:W-:Y:S02]  /*2a760*/  LOP3.LUT R21, R100, R11, RZ, 0x3c, !PT ;  /* 0x0000000b64157212 */ /* 0x000fe400078e3cff */
[----:B------:R-:W-:Y:S02]  /*2a770*/  LOP3.LUT R24, R3, R20, RZ, 0x3c, !PT ;  /* 0x0000001403187212 */ /* 0x000fe400078e3cff */
[----:B------:R-:W-:Y:S01]  /*2a780*/  LOP3.LUT R11, R12, 0xfffffffe, RZ, 0xc0, !PT ;  /* 0xfffffffe0c0b7812 */ /* 0x000fe200078ec0ff */
[----:B------:R-:W-:Y:S01]  /*2a790*/  IMAD R12, R27, R17, R163 ;  /* 0x000000111b0c7224 */ /* 0x000fe200078e02a3 */
[----:B------:R-:W-:Y:S01]  /*2a7a0*/  LOP3.LUT R15, R15, 0x1, RZ, 0xc0, !PT ;  /* 0x000000010f0f7812 */ /* 0x000fe200078ec0ff */
[----:B------:R-:W-:Y:S01]  /*2a7b0*/  IMAD.X R19, R30, 0x1, R41, P1 ;  /* 0x000000011e137824 */ /* 0x000fe200008e0629 */
[----:B------:R-:W-:-:S02]  /*2a7c0*/  SHF.L.W.U32.HI R20, R21, 0x1, R24 ;  /* 0x0000000115147819 */ /* 0x000fc40000010e18 */
[----:B------:R-:W-:Y:S01]  /*2a7d0*/  SHF.L.W.U32.HI R21, R24, 0x1, R21 ;  /* 0x0000000118157819 */ /* 0x000fe20000010e15 */
[----:B------:R-:W-:Y:S01]  /*2a7e0*/  IMAD.WIDE.U32 R18, R11, R29, R18 ;  /* 0x0000001d0b127225 */ /* 0x000fe200078e0012 */
[----:B------:R-:W-:-:S03]  /*2a7f0*/  LOP3.LUT R24, R12, R31, RZ, 0x3c, !PT ;  /* 0x0000001f0c187212 */ /* 0x000fc600078e3cff */
[----:B------:R-:W-:Y:S01]  /*2a800*/  IMAD R31, R15, R29, RZ ;  /* 0x0000001d0f1f7224 */ /* 0x000fe200078e02ff */
[----:B------:R-:W-:-:S03]  /*2a810*/  LOP3.LUT R11, R162, R39, RZ, 0x3c, !PT ;  /* 0x00000027a20b7212 */ /* 0x000fc600078e3cff */
[----:B------:R-:W-:Y:S01]  /*2a820*/  IMAD.IADD R31, R19, 0x1, R31 ;  /* 0x00000001131f7824 */ /* 0x000fe200078e021f */
[----:B------:R-:W-:Y:S02]  /*2a830*/  SHF.L.W.U32.HI R15, R11, 0x10, R24 ;  /* 0x000000100b0f7819 */ /* 0x000fe40000010e18 */
[----:B------:R-:W-:Y:S02]  /*2a840*/  LOP3.LUT R229, R18, R108, R114, 0x96, !PT ;  /* 0x0000006c12e57212 */ /* 0x000fe400078e9672 */
[----:B------:R-:W-:Y:S02]  /*2a850*/  LOP3.LUT R26, R31, R109, R115, 0x96, !PT ;  /* 0x0000006d1f1a7212 */ /* 0x000fe400078e9673 */
[----:B------:R-:W-:Y:S01]  /*2a860*/  SHF.L.W.U32.HI R211, R24, 0x10, R11 ;  /* 0x0000001018d37819 */ /* 0x000fe20000010e0b */
[----:B------:R-:W-:Y:S01]  /*2a870*/  IMAD.SHL.U32 R17, R22, 0x2, RZ ;  /* 0x0000000216117824 */ /* 0x000fe200078e00ff */
[----:B------:R-:W-:Y:S02]  /*2a880*/  IADD3 R24, P1, PT, R15, R22, RZ ;  /* 0x000000160f187210 */ /* 0x000fe40007f3e0ff */
[----:B------:R-:W-:-:S02]  /*2a890*/  SHF.L.W.U32.HI R228, R26, 0x8, R229 ;  /* 0x000000081ae47819 */ /* 0x000fc40000010ee5 */
[----:B------:R-:W-:Y:S01]  /*2a8a0*/  SHF.L.W.U32.HI R229, R229, 0x8, R26 ;  /* 0x00000008e5e57819 */ /* 0x000fe20000010e1a */
[----:B------:R-:W-:Y:S01]  /*2a8b0*/  IMAD.SHL.U32 R19, R16, 0x2, RZ ;  /* 0x0000000210137824 */ /* 0x000fe200078e00ff */
[--C-:B------:R-:W-:Y:S01]  /*2a8c0*/  SHF.L.U64.HI R32, R22, 0x1, R25.reuse ;  /* 0x0000000116207819 */ /* 0x100fe20000010219 */
[----:B------:R-:W-:Y:S01]  /*2a8d0*/  IMAD.X R25, R211, 0x1, R25, P1 ;  /* 0x00000001d3197824 */ /* 0x000fe200008e0619 */
[----:B------:R-:W-:Y:S02]  /*2a8e0*/  LOP3.LUT R17, R17, 0xfffffffe, RZ, 0xc0, !PT ;  /* 0xfffffffe11117812 */ /* 0x000fe400078ec0ff */
[----:B------:R-:W-:Y:S02]  /*2a8f0*/  IADD3 R140, P1, PT, R229, R16, RZ ;  /* 0x00000010e58c7210 */ /* 0x000fe40007f3e0ff */
[----:B------:R-:W-:Y:S01]  /*2a900*/  SHF.L.U64.HI R22, R16, 0x1, R33 ;  /* 0x0000000110167819 */ /* 0x000fe20000010221 */
[----:B------:R-:W-:Y:S01]  /*2a910*/  IMAD.WIDE.U32 R16, R15, R17, R24 ;  /* 0x000000110f107225 */ /* 0x000fe200078e0018 */
[----:B------:R-:W-:-:S02]  /*2a920*/  LOP3.LUT R19, R19, 0xfffffffe, RZ, 0xc0, !PT ;  /* 0xfffffffe13137812 */ /* 0x000fc400078ec0ff */
[----:B------:R-:W-:Y:S01]  /*2a930*/  LOP3.LUT R32, R32, 0x1, RZ, 0xc0, !PT ;  /* 0x0000000120207812 */ /* 0x000fe200078ec0ff */
[----:B------:R-:W-:Y:S02]  /*2a940*/  IMAD.X R141, R228, 0x1, R33, P1 ;  /* 0x00000001e48d7824 */ /* 0x000fe400008e0621 */
[----:B------:R-:W-:Y:S02]  /*2a950*/  IMAD.SHL.U32 R11, R6, 0x2, RZ ;  /* 0x00000002060b7824 */ /* 0x000fe400078e00ff */
[----:B------:R-:W-:Y:S01]  /*2a960*/  IMAD.WIDE.U32 R140, R229, R19, R140 ;  /* 0x00000013e58c7225 */ /* 0x000fe200078e008c */
[----:B------:R-:W-:-:S03]  /*2a970*/  LOP3.LUT R19, R22, 0x1, RZ, 0xc0, !PT ;  /* 0x0000000116137812 */ /* 0x000fc600078ec0ff */
[----:B------:R-:W-:Y:S01]  /*2a980*/  IMAD R32, R15, R32, R17 ;  /* 0x000000200f207224 */ /* 0x000fe200078e0211 */
[----:B------:R-:W-:Y:S02]  /*2a990*/  SHF.L.U64.HI R28, R6, 0x1, R7 ;  /* 0x00000001061c7819 */ /* 0x000fe40000010207 */
[----:B------:R-:W-:Y:S02]  /*2a9a0*/  IADD3 R6, P1, PT, R21, R6, RZ ;  /* 0x0000000615067210 */ /* 0x000fe40007f3e0ff */
[----:B------:R-:W-:Y:S01]  /*2a9b0*/  LOP3.LUT R17, R11, 0xfffffffe, RZ, 0xc0, !PT ;  /* 0xfffffffe0b117812 */ /* 0x000fe200078ec0ff */
[----:B------:R-:W-:Y:S01]  /*2a9c0*/  IMAD R11, R229, R19, R141 ;  /* 0x00000013e50b7224 */ /* 0x000fe200078e028d */
[----:B------:R-:W-:Y:S02]  /*2a9d0*/  LOP3.LUT R27, R16, R27, RZ, 0x3c, !PT ;  /* 0x0000001b101b7212 */ /* 0x000fe400078e3cff */
[----:B------:R-:W-:Y:S01]  /*2a9e0*/  LOP3.LUT R24, R32, R23, RZ, 0x3c, !PT ;  /* 0x0000001720187212 */ /* 0x000fe200078e3cff */
[----:B------:R-:W-:Y:S01]  /*2a9f0*/  IMAD.X R7, R20, 0x1, R7, P1 ;  /* 0x0000000114077824 */ /* 0x000fe200008e0607 */
[----:B------:R-:W-:-:S02]  /*2aa00*/  LOP3.LUT R23, R140, R29, RZ, 0x3c, !PT ;  /* 0x0000001d8c177212 */ /* 0x000fc400078e3cff */
[----:B------:R-:W-:Y:S02]  /*2aa10*/  SHF.L.W.U32.HI R22, R27, 0x1, R24 ;  /* 0x000000011b167819 */ /* 0x000fe40000010e18 */
[----:B------:R-:W-:Y:S02]  /*2aa20*/  SHF.L.W.U32.HI R27, R24, 0x1, R27 ;  /* 0x00000001181b7819 */ /* 0x000fe40000010e1b */
[----:B------:R-:W-:Y:S01]  /*2aa30*/  LOP3.LUT R24, R11, R30, RZ, 0x3c, !PT ;  /* 0x0000001e0b187212 */ /* 0x000fe200078e3cff */
[C---:B------:R-:W-:Y:S01]  /*2aa40*/  IMAD.SHL.U32 R19, R8.reuse, 0x2, RZ ;  /* 0x0000000208137824 */ /* 0x040fe200078e00ff */
[----:B------:R-:W-:Y:S01]  /*2aa50*/  SHF.L.U64.HI R26, R8, 0x1, R9 ;  /* 0x00000001081a7819 */ /* 0x000fe20000010209 */
[----:B------:R-:W-:Y:S01]  /*2aa60*/  IMAD.WIDE.U32 R6, R21, R17, R6 ;  /* 0x0000001115067225 */ /* 0x000fe200078e0006 */
[----:B------:R-:W-:Y:S02]  /*2aa70*/  IADD3 R8, P1, PT, R27, R8, RZ ;  /* 0x000000081b087210 */ /* 0x000fe40007f3e0ff */
[----:B------:R-:W-:-:S02]  /*2aa80*/  SHF.L.W.U32.HI R17, R24, 0x10, R23 ;  /* 0x0000001018117819 */ /* 0x000fc40000010e17 */
[----:B------:R-:W-:Y:S02]  /*2aa90*/  LOP3.LUT R28, R28, 0x1, RZ, 0xc0, !PT ;  /* 0x000000011c1c7812 */ /* 0x000fe400078ec0ff */
[----:B------:R-:W-:Y:S01]  /*2aaa0*/  SHF.L.W.U32.HI R23, R23, 0x10, R24 ;  /* 0x0000001017177819 */ /* 0x000fe20000010e18 */
[----:B------:R-:W-:Y:S01]  /*2aab0*/  IMAD.X R9, R22, 0x1, R9, P1 ;  /* 0x0000000116097824 */ /* 0x000fe200008e0609 */
[----:B------:R-:W-:Y:S01]  /*2aac0*/  LOP3.LUT R19, R19, 0xfffffffe, RZ, 0xc0, !PT ;  /* 0xfffffffe13137812 */ /* 0x000fe200078ec0ff */
[----:B------:R-:W-:Y:S01]  /*2aad0*/  IMAD.SHL.U32 R29, R18, 0x2, RZ ;  /* 0x00000002121d7824 */ /* 0x000fe200078e00ff */
[----:B------:R-:W-:Y:S01]  /*2aae0*/  IADD3 R24, P1, PT, R23, R18, RZ ;  /* 0x0000001217187210 */ /* 0x000fe20007f3e0ff */
[----:B------:R-:W-:Y:S01]  /*2aaf0*/  IMAD R33, R28, R21, RZ ;  /* 0x000000151c217224 */ /* 0x000fe200078e02ff */
[----:B------:R-:W-:Y:S01]  /*2ab00*/  LOP3.LUT R26, R26, 0x1, RZ, 0xc0, !PT ;  /* 0x000000011a1a7812 */ /* 0x000fe200078ec0ff */
[----:B------:R-:W-:Y:S01]  /*2ab10*/  IMAD.WIDE.U32 R8, R27, R19, R8 ;  /* 0x000000131b087225 */ /* 0x000fe200078e0008 */
[----:B------:R-:W-:-:S03]  /*2ab20*/  LOP3.LUT R19, R29, 0xfffffffe, RZ, 0xc0, !PT ;  /* 0xfffffffe1d137812 */ /* 0x000fc600078ec0ff */
[----:B------:R-:W-:Y:S02]  /*2ab30*/  IMAD.IADD R30, R7, 0x1, R33 ;  /* 0x00000001071e7824 */ /* 0x000fe400078e0221 */
[--C-:B------:R-:W-:Y:S01]  /*2ab40*/  IMAD.X R25, R17, 0x1, R31.reuse, P1 ;  /* 0x0000000111197824 */ /* 0x100fe200008e061f */
[----:B------:R-:W-:Y:S01]  /*2ab50*/  SHF.L.U64.HI R31, R18, 0x1, R31 ;  /* 0x00000001121f7819 */ /* 0x000fe2000001021f */
[----:B------:R-:W-:Y:S01]  /*2ab60*/  IMAD R33, R26, R27, RZ ;  /* 0x0000001b1a217224 */ /* 0x000fe200078e02ff */
[----:B------:R-:W-:Y:S01]  /*2ab70*/  LOP3.LUT R29, R30, R17, RZ, 0x3c, !PT ;  /* 0x000000111e1d7212 */ /* 0x000fe200078e3cff */
[----:B------:R-:W-:Y:S01]  /*2ab80*/  IMAD.WIDE.U32 R18, R23, R19, R24 ;  /* 0x0000001317127225 */ /* 0x000fe200078e0018 */
[----:B------:R-:W-:Y:S01]  /*2ab90*/  LOP3.LUT R31, R31, 0x1, RZ, 0xc0, !PT ;  /* 0x000000011f1f7812 */ /* 0x000fe200078ec0ff */
[----:B------:R0:W-:Y:S02]  /*2aba0*/  STL.64 [R1+0x5a8], R108 ;  /* 0x0005a86c01007387 */ /* 0x0001e40000100a00 */
[----:B------:R-:W-:Y:S01]  /*2abb0*/  IMAD.IADD R24, R9, 0x1, R33 ;  /* 0x0000000109187824 */ /* 0x000fe200078e0221 */
[----:B------:R-:W-:Y:S01]  /*2abc0*/  LOP3.LUT R7, R6, R23, RZ, 0x3c, !PT ;  /* 0x0000001706077212 */ /* 0x000fe200078e3cff */
[----:B------:R-:W-:-:S03]  /*2abd0*/  IMAD R31, R23, R31, R19 ;  /* 0x0000001f171f7224 */ /* 0x000fc600078e0213 */
[----:B------:R-:W-:Y:S02]  /*2abe0*/  LOP3.LUT R19, R24, R13, RZ, 0x3c, !PT ;  /* 0x0000000d18137212 */ /* 0x000fe400078e3cff */
[----:B0-----:R-:W-:Y:S01]  /*2abf0*/  IADD3 R108, P1, PT, R29, R16, RZ ;  /* 0x000000101d6c7210 */ /* 0x001fe20007f3e0ff */
[C---:B------:R-:W-:Y:S01]  /*2ac00*/  IMAD.SHL.U32 R25, R16.reuse, 0x2, RZ ;  /* 0x0000000210197824 */ /* 0x040fe200078e00ff */
[----:B------:R-:W-:-:S03]  /*2ac10*/  SHF.L.U64.HI R26, R16, 0x1, R32 ;  /* 0x00000001101a7819 */ /* 0x000fc60000010220 */
[----:B------:R-:W-:Y:S01]  /*2ac20*/  IMAD.X R109, R7, 0x1, R32, P1 ;  /* 0x00000001076d7824 */ /* 0x000fe200008e0620 */
[C-C-:B------:R-:W-:Y:S01]  /*2ac30*/  SHF.L.U64.HI R9, R18.reuse, 0x1, R31.reuse ;  /* 0x0000000112097819 */ /* 0x140fe2000001021f */
[----:B------:R-:W-:Y:S01]  /*2ac40*/  IMAD.SHL.U32 R7, R18, 0x2, RZ ;  /* 0x0000000212077824 */ /* 0x000fe200078e00ff */
[----:B------:R-:W-:Y:S02]  /*2ac50*/  LOP3.LUT R16, R8, R5, RZ, 0x3c, !PT ;  /* 0x0000000508107212 */ /* 0x000fe400078e3cff */
[----:B------:R-:W-:Y:S02]  /*2ac60*/  IADD3 R128, P1, PT, R19, R18, RZ ;  /* 0x0000001213807210 */ /* 0x000fe40007f3e0ff */
[----:B------:R-:W-:Y:S02]  /*2ac70*/  LOP3.LUT R26, R26, 0x1, RZ, 0xc0, !PT ;  /* 0x000000011a1a7812 */ /* 0x000fe400078ec0ff */
[----:B------:R-:W-:Y:S01]  /*2ac80*/  LOP3.LUT R25, R25, 0xfffffffe, RZ, 0xc0, !PT ;  /* 0xfffffffe19197812 */ /* 0x000fe200078ec0ff */
[----:B------:R-:W-:Y:S01]  /*2ac90*/  IMAD.X R129, R16, 0x1, R31, P1 ;  /* 0x0000000110817824 */ /* 0x000fe200008e061f */
[----:B------:R-:W-:-:S02]  /*2aca0*/  LOP3.LUT R9, R9, 0x1, RZ, 0xc0, !PT ;  /* 0x0000000109097812 */ /* 0x000fc400078ec0ff */
[----:B------:R-:W-:Y:S01]  /*2acb0*/  LOP3.LUT R7, R7, 0xfffffffe, RZ, 0xc0, !PT ;  /* 0xfffffffe07077812 */ /* 0x000fe200078ec0ff */
[-C--:B------:R-:W-:Y:S02]  /*2acc0*/  IMAD R33, R26, R29.reuse, RZ ;  /* 0x0000001d1a217224 */ /* 0x080fe400078e02ff */
[----:B------:R-:W-:-:S04]  /*2acd0*/  IMAD.WIDE.U32 R108, R25, R29, R108 ;  /* 0x0000001d196c7225 */ /* 0x000fc800078e006c */
[-C--:B------:R-:W-:Y:S02]  /*2ace0*/  IMAD R9, R9, R19.reuse, RZ ;  /* 0x0000001309097224 */ /* 0x080fe400078e02ff */
[----:B------:R-:W-:-:S04]  /*2acf0*/  IMAD.WIDE.U32 R128, R7, R19, R128 ;  /* 0x0000001307807225 */ /* 0x000fc800078e0080 */
[----:B------:R-:W-:Y:S02]  /*2ad00*/  IMAD.IADD R39, R109, 0x1, R33 ;  /* 0x000000016d277824 */ /* 0x000fe400078e0221 */
[----:B------:R-:W-:Y:S01]  /*2ad10*/  IMAD.IADD R38, R129, 0x1, R9 ;  /* 0x0000000181267824 */ /* 0x000fe200078e0209 */
[----:B------:R-:W-:Y:S01]  /*2ad20*/  LOP3.LUT R21, R108, R21, RZ, 0x3c, !PT ;  /* 0x000000156c157212 */ /* 0x000fe200078e3cff */
[C---:B------:R-:W-:Y:S01]  /*2ad30*/  IMAD.SHL.U32 R14, R178.reuse, 0x2, RZ ;  /* 0x00000002b20e7824 */ /* 0x040fe200078e00ff */
[----:B------:R-:W-:Y:S02]  /*2ad40*/  LOP3.LUT R20, R39, R20, RZ, 0x3c, !PT ;  /* 0x0000001427147212 */ /* 0x000fe400078e3cff */
[----:B------:R-:W-:Y:S02]  /*2ad50*/  SHF.L.U64.HI R2, R178, 0x1, R4 ;  /* 0x00000001b2027819 */ /* 0x000fe40000010204 */
[----:B------:R-:W-:Y:S02]  /*2ad60*/  LOP3.LUT R27, R128, R27, RZ, 0x3c, !PT ;  /* 0x0000001b801b7212 */ /* 0x000fe400078e3cff */
[----:B------:R-:W-:-:S02]  /*2ad70*/  LOP3.LUT R22, R38, R22, RZ, 0x3c, !PT ;  /* 0x0000001626167212 */ /* 0x000fc400078e3cff */
[----:B------:R-:W-:Y:S01]  /*2ad80*/  IADD3 R178, P0, PT, R5, R178, RZ ;  /* 0x000000b205b27210 */ /* 0x000fe20007f1e0ff */
[----:B------:R0:W-:Y:S01]  /*2ad90*/  STL.64 [R1+0x1040], R10 ;  /* 0x0010400a01007387 */ /* 0x0001e20000100a00 */
[----:B------:R-:W-:Y:S01]  /*2ada0*/  SHF.L.W.U32.HI R248, R21, 0x8, R20 ;  /* 0x0000000815f87819 */ /* 0x000fe20000010e14 */
[----:B------:R-:W-:Y:S02]  /*2adb0*/  IMAD.SHL.U32 R19, R6, 0x2, RZ ;  /* 0x0000000206137824 */ /* 0x000fe400078e00ff */
[----:B------:R-:W-:Y:S01]  /*2adc0*/  IMAD.X R179, R13, 0x1, R4, P0 ;  /* 0x000000010db37824 */ /* 0x000fe200000e0604 */
[----:B------:R-:W-:Y:S01]  /*2add0*/  SHF.L.W.U32.HI R4, R20, 0x8, R21 ;  /* 0x0000000814047819 */ /* 0x000fe20000010e15 */
[----:B------:R-:W-:Y:S01]  /*2ade0*/  IMAD.SHL.U32 R7, R8, 0x2, RZ ;  /* 0x0000000208077824 */ /* 0x000fe200078e00ff */
[----:B------:R-:W-:Y:S02]  /*2adf0*/  IADD3 R28, P0, PT, R248, R6, RZ ;  /* 0x00000006f81c7210 */ /* 0x000fe40007f1e0ff */
[----:B0-----:R-:W-:-:S02]  /*2ae00*/  SHF.L.W.U32.HI R10, R27, 0x8, R22 ;  /* 0x000000081b0a7819 */ /* 0x001fc40000010e16 */
[----:B------:R-:W-:Y:S02]  /*2ae10*/  SHF.L.W.U32.HI R11, R22, 0x8, R27 ;  /* 0x00000008160b7819 */ /* 0x000fe40000010e1b */
[----:B------:R-:W-:Y:S01]  /*2ae20*/  IADD3 R32, P1, PT, R10, R8, RZ ;  /* 0x000000080a207210 */ /* 0x000fe20007f3e0ff */
[----:B------:R0:W-:Y:S01]  /*2ae30*/  STL [R1+0xd88], R4 ;  /* 0x000d880401007387 */ /* 0x0001e20000100800 */
[----:B------:R-:W-:Y:S01]  /*2ae40*/  LOP3.LUT R19, R19, 0xfffffffe, RZ, 0xc0, !PT ;  /* 0xfffffffe13137812 */ /* 0x000fe200078ec0ff */
[----:B------:R-:W-:Y:S01]  /*2ae50*/  IMAD.X R29, R4, 0x1, R30, P0 ;  /* 0x00000001041d7824 */ /* 0x000fe200000e061e */
[----:B------:R-:W-:Y:S01]  /*2ae60*/  LOP3.LUT R7, R7, 0xfffffffe, RZ, 0xc0, !PT ;  /* 0xfffffffe07077812 */ /* 0x000fe200078ec0ff */
[--C-:B------:R-:W-:Y:S01]  /*2ae70*/  IMAD.X R33, R11, 0x1, R24.reuse, P1 ;  /* 0x000000010b217824 */ /* 0x100fe200008e0618 */
[----:B------:R-:W-:Y:S01]  /*2ae80*/  SHF.L.U64.HI R9, R8, 0x1, R24 ;  /* 0x0000000108097819 */ /* 0x000fe20000010218 */
[----:B------:R-:W-:Y:S01]  /*2ae90*/  IMAD.WIDE.U32 R28, R248, R19, R28 ;  /* 0x00000013f81c7225 */ /* 0x000fe200078e001c */
[----:B------:R-:W-:-:S02]  /*2aea0*/  LOP3.LUT R14, R14, 0xfffffffe, RZ, 0xc0, !PT ;  /* 0xfffffffe0e0e7812 */ /* 0x000fc400078ec0ff */
[----:B0-----:R-:W-:Y:S01]  /*2aeb0*/  SHF.L.U64.HI R4, R6, 0x1, R30 ;  /* 0x0000000106047819 */ /* 0x001fe2000001021e */
[----:B------:R-:W-:Y:S01]  /*2aec0*/  IMAD.WIDE.U32 R32, R10, R7, R32 ;  /* 0x000000070a207225 */ /* 0x000fe200078e0020 */
[----:B------:R-:W-:Y:S02]  /*2aed0*/  LOP3.LUT R9, R9, 0x1, RZ, 0xc0, !PT ;  /* 0x0000000109097812 */ /* 0x000fe400078ec0ff */
[----:B------:R-:W-:Y:S01]  /*2aee0*/  LOP3.LUT R19, R4, 0x1, RZ, 0xc0, !PT ;  /* 0x0000000104137812 */ /* 0x000fe200078ec0ff */
[----:B------:R-:W-:Y:S01]  /*2aef0*/  IMAD.WIDE.U32 R178, R5, R14, R178 ;  /* 0x0000000e05b27225 */ /* 0x000fe200078e00b2 */
[----:B------:R-:W-:-:S03]  /*2af00*/  LOP3.LUT R7, R2, 0x1, RZ, 0xc0, !PT ;  /* 0x0000000102077812 */ /* 0x000fc600078ec0ff */
[----:B------:R-:W-:Y:S02]  /*2af10*/  IMAD R2, R10, R9, R33 ;  /* 0x000000090a027224 */ /* 0x000fe400078e0221 */
[----:B------:R-:W-:Y:S02]  /*2af20*/  IMAD R4, R248, R19, R29 ;  /* 0x00000013f8047224 */ /* 0x000fe400078e021d */
[----:B------:R-:W-:Y:S01]  /*2af30*/  IMAD R7, R5, R7, R179 ;  /* 0x0000000705077224 */ /* 0x000fe200078e02b3 */
[----:B------:R-:W-:Y:S02]  /*2af40*/  LOP3.LUT R5, R2, R8, R5, 0x96, !PT ;  /* 0x0000000802057212 */ /* 0x000fe400078e9605 */
[----:B------:R-:W-:Y:S02]  /*2af50*/  LOP3.LUT R236, R4, R6, R23, 0x96, !PT ;  /* 0x0000000604ec7212 */ /* 0x000fe400078e9617 */
[----:B------:R-:W-:Y:S02]  /*2af60*/  LOP3.LUT R6, R106, R112, RZ, 0x3c, !PT ;  /* 0x000000706a067212 */ /* 0x000fe400078e3cff */
[----:B------:R-:W-:Y:S01]  /*2af70*/  LOP3.LUT R19, R56, R70, RZ, 0x3c, !PT ;  /* 0x0000004638137212 */ /* 0x000fe200078e3cff */
[----:B------:R0:W-:Y:S01]  /*2af80*/  STL [R1+0xd50], R5 ;  /* 0x000d500501007387 */ /* 0x0001e20000100800 */
[----:B------:R-:W-:-:S02]  /*2af90*/  LOP3.LUT R14, R107, R113, RZ, 0x3c, !PT ;  /* 0x000000716b0e7212 */ /* 0x000fc400078e3cff */
[----:B------:R-:W-:Y:S02]  /*2afa0*/  IADD3 R20, P0, PT, R19, R6, RZ ;  /* 0x0000000613147210 */ /* 0x000fe40007f1e0ff */
[----:B------:R-:W-:Y:S01]  /*2afb0*/  LOP3.LUT R16, R60, R72, RZ, 0x3c, !PT ;  /* 0x000000483c107212 */ /* 0x000fe200078e3cff */
[----:B------:R1:W-:Y:S01]  /*2afc0*/  STL [R1+0x428], R10 ;  /* 0x0004280a01007387 */ /* 0x0003e20000100800 */
[----:B------:R-:W-:Y:S02]  /*2afd0*/  LOP3.LUT R229, R18, R229, RZ, 0x3c, !PT ;  /* 0x000000e512e57212 */ /* 0x000fe400078e3cff */
[----:B0-----:R-:W-:Y:S02]  /*2afe0*/  LOP3.LUT R5, R57, R71, RZ, 0x3c, !PT ;  /* 0x0000004739057212 */ /* 0x001fe400078e3cff */
[----:B------:R-:W-:Y:S02]  /*2aff0*/  LOP3.LUT R244, R28, R30, R17, 0x96, !PT ;  /* 0x0000001e1cf47212 */ /* 0x000fe400078e9611 */
[----:B------:R-:W-:-:S02]  /*2b000*/  LOP3.LUT R18, R61, R73, RZ, 0x3c, !PT ;  /* 0x000000493d127212 */ /* 0x000fc400078e3cff */
[----:B------:R-:W-:Y:S01]  /*2b010*/  LOP3.LUT R17, R86, R98, RZ, 0x3c, !PT ;  /* 0x0000006256117212 */ /* 0x000fe200078e3cff */
[--C-:B------:R-:W-:Y:S01]  /*2b020*/  IMAD.X R21, R5, 0x1, R14.reuse, P0 ;  /* 0x0000000105157824 */ /* 0x100fe200000e060e */
[----:B-1----:R-:W-:Y:S01]  /*2b030*/  LOP3.LUT R10, R32, R24, R13, 0x96, !PT ;  /* 0x00000018200a7212 */ /* 0x002fe200078e960d */
[C---:B------:R-:W-:Y:S01]  /*2b040*/  IMAD.SHL.U32 R13, R6.reuse, 0x2, RZ ;  /* 0x00000002060d7824 */ /* 0x040fe200078e00ff */
[----:B------:R-:W-:Y:S01]  /*2b050*/  SHF.L.U64.HI R14, R6, 0x1, R14 ;  /* 0x00000001060e7819 */ /* 0x000fe2000001020e */
[C---:B------:R-:W-:Y:S01]  /*2b060*/  IMAD.SHL.U32 R5, R16.reuse, 0x2, RZ ;  /* 0x0000000210057824 */ /* 0x040fe200078e00ff */
[----:B------:R-:W-:Y:S02]  /*2b070*/  LOP3.LUT R9, R87, R99, RZ, 0x3c, !PT ;  /* 0x0000006357097212 */ /* 0x000fe400078e3cff */
[----:B------:R-:W-:Y:S02]  /*2b080*/  IADD3 R8, P0, PT, R17, R16, RZ ;  /* 0x0000001011087210 */ /* 0x000fe40007f1e0ff */
[----:B------:R-:W-:-:S02]  /*2b090*/  SHF.L.U64.HI R6, R16, 0x1, R18 ;  /* 0x0000000110067819 */ /* 0x000fc40000010212 */
[----:B------:R-:W-:Y:S01]  /*2b0a0*/  LOP3.LUT R13, R13, 0xfffffffe, RZ, 0xc0, !PT ;  /* 0xfffffffe0d0d7812 */ /* 0x000fe200078ec0ff */
[----:B------:R-:W-:Y:S01]  /*2b0b0*/  IMAD.X R9, R9, 0x1, R18, P0 ;  /* 0x0000000109097824 */ /* 0x000fe200000e0612 */
[----:B------:R-:W-:Y:S02]  /*2b0c0*/  LOP3.LUT R5, R5, 0xfffffffe, RZ, 0xc0, !PT ;  /* 0xfffffffe05057812 */ /* 0x000fe400078ec0ff */
[----:B------:R-:W-:Y:S01]  /*2b0d0*/  LOP3.LUT R6, R6, 0x1, RZ, 0xc0, !PT ;  /* 0x0000000106067812 */ /* 0x000fe200078ec0ff */
[----:B------:R-:W-:Y:S01]  /*2b0e0*/  IMAD.WIDE.U32 R20, R13, R19, R20 ;  /* 0x000000130d147225 */ /* 0x000fe200078e0014 */
[----:B------:R-:W-:-:S03]  /*2b0f0*/  LOP3.LUT R14, R14, 0x1, RZ, 0xc0, !PT ;  /* 0x000000010e0e7812 */ /* 0x000fc600078ec0ff */
[-C--:B------:R-:W-:Y:S02]  /*2b100*/  IMAD R13, R6, R17.reuse, RZ ;  /* 0x00000011060d7224 */ /* 0x080fe400078e02ff */
[----:B------:R-:W-:Y:S01]  /*2b110*/  IMAD.WIDE.U32 R8, R5, R17, R8 ;  /* 0x0000001105087225 */ /* 0x000fe200078e0008 */
[----:B------:R-:W-:Y:S02]  /*2b120*/  LOP3.LUT R18, R76, R88, RZ, 0x3c, !PT ;  /* 0x000000584c127212 */ /* 0x000fe400078e3cff */
[----:B---3--:R-:W-:Y:S01]  /*2b130*/  LOP3.LUT R17, R54, R82, RZ, 0x3c, !PT ;  /* 0x0000005236117212 */ /* 0x008fe200078e3cff */
[----:B------:R-:W-:Y:S01]  /*2b140*/  IMAD.IADD R9, R9, 0x1, R13 ;  /* 0x0000000109097824 */ /* 0x000fe200078e020d */
[----:B------:R0:W-:Y:S01]  /*2b150*/  STL.64 [R1+0xba8], R106 ;  /* 0x000ba86a01007387 */ /* 0x0001e20000100a00 */
[----:B------:R-:W-:Y:S01]  /*2b160*/  IMAD R29, R14, R19, RZ ;  /* 0x000000130e1d7224 */ /* 0x000fe200078e02ff */
[----:B------:R-:W-:Y:S02]  /*2b170*/  LOP3.LUT R14, R77, R89, RZ, 0x3c, !PT ;  /* 0x000000594d0e7212 */ /* 0x000fe400078e3cff */
[----:B------:R-:W-:Y:S01]  /*2b180*/  LOP3.LUT R5, R55, R83, RZ, 0x3c, !PT ;  /* 0x0000005337057212 */ /* 0x000fe200078e3cff */
[----:B------:R1:W-:Y:S01]  /*2b190*/  STL.64 [R1+0xbc0], R72 ;  /* 0x000bc04801007387 */ /* 0x0003e20000100a00 */
[----:B------:R-:W-:-:S02]  /*2b1a0*/  LOP3.LUT R19, R64, R74, RZ, 0x3c, !PT ;  /* 0x0000004a40137212 */ /* 0x000fc400078e3cff */
[----:B--2---:R-:W-:Y:S01]  /*2b1b0*/  LOP3.LUT R16, R9, R49, R63, 0x96, !PT ;  /* 0x0000003109107212 */ /* 0x004fe200078e963f */
[----:B------:R2:W-:Y:S01]  /*2b1c0*/  STL.64 [R1+0xbb8], R60 ;  /* 0x000bb83c01007387 */ /* 0x0005e20000100a00 */
[----:B0-----:R-:W-:Y:S02]  /*2b1d0*/  IADD3 R106, P0, PT, R17, R18, RZ ;  /* 0x00000012116a7210 */ /* 0x001fe40007f1e0ff */
[----:B------:R-:W-:Y:S01]  /*2b1e0*/  LOP3.LUT R6, R65, R75, RZ, 0x3c, !PT ;  /* 0x0000004b41067212 */ /* 0x000fe200078e3cff */
[----:B-1----:R-:W3:Y:S02]  /*2b1f0*/  LDG.E.64 R72, desc[UR38][R36.64+0x200] ;  /* 0x0002002624487981 */ /* 0x002ee4000c1e1b00 */
[----:B------:R-:W-:Y:S02]  /*2b200*/  IMAD.X R107, R5, 0x1, R14, P0 ;  /* 0x00000001056b7824 */ /* 0x000fe400000e060e */
[----:B--2---:R-:W3:Y:S01]  /*2b210*/  LDG.E.64 R60, desc[UR38][R34.64+0x200] ;  /* 0x00020026223c7981 */ /* 0x004ee2000c1e1b00 */
[----:B------:R-:W-:Y:S01]  /*2b220*/  IMAD.SHL.U32 R5, R18, 0x2, RZ ;  /* 0x0000000212057824 */ /* 0x000fe200078e00ff */
[----:B------:R-:W-:-:S02]  /*2b230*/  LOP3.LUT R23, R8, R48, R62, 0x96, !PT ;  /* 0x0000003008177212 */ /* 0x000fc400078e963e */
[----:B------:R-:W-:Y:S01]  /*2b240*/  IADD3 R24, P0, PT, R16, R19, RZ ;  /* 0x0000001310187210 */ /* 0x000fe20007f1e0ff */
[----:B------:R-:W-:Y:S01]  /*2b250*/  IMAD.SHL.U32 R13, R19, 0x2, RZ ;  /* 0x00000002130d7824 */ /* 0x000fe200078e00ff */
[----:B------:R-:W-:Y:S02]  /*2b260*/  LOP3.LUT R5, R5, 0xfffffffe, RZ, 0xc0, !PT ;  /* 0xfffffffe05057812 */ /* 0x000fe400078ec0ff */
[--C-:B------:R-:W-:Y:S01]  /*2b270*/  SHF.L.U64.HI R19, R19, 0x1, R6.reuse ;  /* 0x0000000113137819 */ /* 0x100fe20000010206 */
[----:B------:R-:W-:Y:S01]  /*2b280*/  IMAD.X R25, R23, 0x1, R6, P0 ;  /* 0x0000000117197824 */ /* 0x000fe200000e0606 */
[----:B------:R-:W-:Y:S02]  /*2b290*/  LOP3.LUT R6, R68, R110, RZ, 0x3c, !PT ;  /* 0x0000006e44067212 */ /* 0x000fe400078e3cff */
[----:B------:R-:W-:Y:S01]  /*2b2a0*/  LOP3.LUT R27, R58, R66, RZ, 0x3c, !PT ;  /* 0x000000423a1b7212 */ /* 0x000fe200078e3cff */
[----:B------:R0:W-:Y:S01]  /*2b2b0*/  STL.64 [R1+0xbd8], R68 ;  /* 0x000bd84401007387 */ /* 0x0001e20000100a00 */
[----:B------:R-:W-:Y:S01]  /*2b2c0*/  SHF.L.U64.HI R14, R18, 0x1, R14 ;  /* 0x00000001120e7819 */ /* 0x000fe2000001020e */
[----:B------:R-:W-:Y:S01]  /*2b2d0*/  IMAD.WIDE.U32 R106, R5, R17, R106 ;  /* 0x00000011056a7225 */ /* 0x000fe200078e006a */
[----:B------:R-:W-:Y:S01]  /*2b2e0*/  LOP3.LUT R13, R13, 0xfffffffe, RZ, 0xc0, !PT ;  /* 0xfffffffe0d0d7812 */ /* 0x000fe200078ec0ff */
[----:B------:R1:W-:Y:S01]  /*2b2f0*/  STL [R1+0x4c0], R38 ;  /* 0x0004c02601007387 */ /* 0x0003e20000100800 */
[----:B------:R-:W-:Y:S01]  /*2b300*/  LOP3.LUT R5, R59, R67, RZ, 0x3c, !PT ;  /* 0x000000433b057212 */ /* 0x000fe200078e3cff */
[----:B------:R-:W-:Y:S01]  /*2b310*/  IMAD.IADD R21, R21, 0x1, R29 ;  /* 0x0000000115157824 */ /* 0x000fe200078e021d */
[----:B------:R-:W-:Y:S01]  /*2b320*/  LOP3.LUT R14, R14, 0x1, RZ, 0xc0, !PT ;  /* 0x000000010e0e7812 */ /* 0x000fe200078ec0ff */
[----:B------:R-:W-:Y:S01]  /*2b330*/  STL.64 [R1+0xbd0], R88 ;  /* 0x000bd05801007387 */ /* 0x000fe20000100a00 */
[----:B------:R-:W-:-:S02]  /*2b340*/  LOP3.LUT R22, R102, R104, RZ, 0x3c, !PT ;  /* 0x0000006866167212 */ /* 0x000fc400078e3cff */
[----:B0-----:R-:W-:Y:S02]  /*2b350*/  IADD3 R68, P0, PT, R27, R6, RZ ;  /* 0x000000061b447210 */ /* 0x001fe40007f1e0ff */
[----:B-1----:R-:W-:Y:S01]  /*2b360*/  LOP3.LUT R38, R69, R111, RZ, 0x3c, !PT ;  /* 0x0000006f45267212 */ /* 0x002fe200078e3cff */
[----:B------:R0:W-:Y:S01]  /*2b370*/  STL.64 [R1+0xcf8], R74 ;  /* 0x000cf84a01007387 */ /* 0x0001e20000100a00 */
[----:B------:R-:W-:Y:S01]  /*2b380*/  IMAD.WIDE.U32 R24, R13, R16, R24 ;  /* 0x000000100d187225 */ /* 0x000fe200078e0018 */
[----:B------:R-:W-:Y:S02]  /*2b390*/  LOP3.LUT R13, R21, R47, R51, 0x96, !PT ;  /* 0x0000002f150d7212 */ /* 0x000fe400078e9633 */
[----:B------:R1:W-:Y:S01]  /*2b3a0*/  STL.64 [R1+0xcf0], R64 ;  /* 0x000cf04001007387 */ /* 0x0003e20000100a00 */
[----:B------:R-:W-:-:S03]  /*2b3b0*/  IMAD.X R69, R5, 0x1, R38, P0 ;  /* 0x0000000105457824 */ /* 0x000fc600000e0626 */
[----:B------:R2:W-:Y:S01]  /*2b3c0*/  STL.64 [R1+0x1018], R52 ;  /* 0x0010183401007387 */ /* 0x0005e20000100a00 */
[----:B------:R-:W-:-:S03]  /*2b3d0*/  SHF.L.U64.HI R38, R6, 0x1, R38 ;  /* 0x0000000106267819 */ /* 0x000fc60000010226 */
[----:B0-----:R-:W3:Y:S01]  /*2b3e0*/  LDG.E.64 R74, desc[UR38][R36.64+0x208] ;  /* 0x00020826244a7981 */ /* 0x001ee2000c1e1b00 */
[----:B------:R-:W-:-:S03]  /*2b3f0*/  IMAD.SHL.U32 R5, R6, 0x2, RZ ;  /* 0x0000000206057824 */ /* 0x000fc600078e00ff */
[----:B------:R-:W3:Y:S04]  /*2b400*/  LDG.E.64 R88, desc[UR38][R36.64+0x228] ;  /* 0x0002282624587981 */ /* 0x000ee8000c1e1b00 */
[----:B-1----:R-:W3:Y:S04]  /*2b410*/  LDG.E.64 R64, desc[UR38][R34.64+0x208] ;  /* 0x0002082622407981 */ /* 0x002ee8000c1e1b00 */
[----:B--2---:R-:W2:Y:S01]  /*2b420*/  LDG.E.64 R52, desc[UR38][R34.64+0x228] ;  /* 0x0002282622347981 */ /* 0x004ea2000c1e1b00 */
[----:B------:R-:W-:Y:S01]  /*2b430*/  IMAD R14, R14, R17, RZ ;  /* 0x000000110e0e7224 */ /* 0x000fe200078e02ff */
[----:B------:R-:W-:Y:S01]  /*2b440*/  LOP3.LUT R19, R19, 0x1, RZ, 0xc0, !PT ;  /* 0x0000000113137812 */ /* 0x000fe200078ec0ff */
[----:B------:R-:W-:Y:S01]  /*2b450*/  IMAD.SHL.U32 R6, R22, 0x2, RZ ;  /* 0x0000000216067824 */ /* 0x000fe200078e00ff */
[----:B------:R-:W-:Y:S01]  /*2b460*/  STL.64 [R1+0xbc8], R76 ;  /* 0x000bc84c01007387 */ /* 0x000fe20000100a00 */
[----:B------:R-:W-:-:S02]  /*2b470*/  LOP3.LUT R26, R103, R105, RZ, 0x3c, !PT ;  /* 0x00000069671a7212 */ /* 0x000fc400078e3cff */
[----:B------:R-:W-:Y:S01]  /*2b480*/  LOP3.LUT R17, R20, R46, R50, 0x96, !PT ;  /* 0x0000002e14117212 */ /* 0x000fe200078e9632 */
[----:B------:R0:W-:Y:S01]  /*2b490*/  STL.64 [R1+0xc70], R62 ;  /* 0x000c703e01007387 */ /* 0x0001e20000100a00 */
[----:B------:R-:W-:-:S03]  /*2b4a0*/  IADD3 R18, P0, PT, R13, R22, RZ ;  /* 0x000000160d127210 */ /* 0x000fc60007f1e0ff */
[----:B------:R1:W-:Y:S04]  /*2b4b0*/  STL.64 [R1+0xc68], R48 ;  /* 0x000c683001007387 */ /* 0x0003e80000100a00 */
[----:B------:R-:W-:Y:S04]  /*2b4c0*/  STL [R1+0xd8c], R11 ;  /* 0x000d8c0b01007387 */ /* 0x000fe80000100800 */
[----:B------:R4:W-:Y:S01]  /*2b4d0*/  STL [R1+0xd54], R10 ;  /* 0x000d540a01007387 */ /* 0x0009e20000100800 */
[----:B------:R-:W-:-:S03]  /*2b4e0*/  IMAD R29, R19, R16, RZ ;  /* 0x00000010131d7224 */ /* 0x000fc600078e02ff */
[----:B0-----:R-:W2:Y:S01]  /*2b4f0*/  LDG.E.64 R62, desc[UR38][R36.64+0x210] ;  /* 0x00021026243e7981 */ /* 0x001ea2000c1e1b00 */
[----:B------:R-:W-:-:S03]  /*2b500*/  LOP3.LUT R6, R6, 0xfffffffe, RZ, 0xc0, !PT ;  /* 0xfffffffe06067812 */ /* 0x000fc600078ec0ff */
[----:B------:R-:W2:Y:S04]  /*2b510*/  LDG.E.64 R76, desc[UR38][R36.64+0x230] ;  /* 0x00023026244c7981 */ /* 0x000ea8000c1e1b00 */
[----:B-1----:R-:W2:Y:S04]  /*2b520*/  LDG.E.64 R48, desc[UR38][R34.64+0x210] ;  /* 0x0002102622307981 */ /* 0x002ea8000c1e1b00 */
[----:B----4-:R-:W4:Y:S01]  /*2b530*/  LDG.E.64 R10, desc[UR38][R34.64+0x230] ;  /* 0x00023026220a7981 */ /* 0x010f22000c1e1b00 */
[--C-:B------:R-:W-:Y:S01]  /*2b540*/  IMAD.X R19, R17, 0x1, R26.reuse, P0 ;  /* 0x0000000111137824 */ /* 0x100fe200000e061a */
[----:B------:R-:W-:-:S02]  /*2b550*/  SHF.L.U64.HI R22, R22, 0x1, R26 ;  /* 0x0000000116167819 */ /* 0x000fc4000001021a */
[----:B------:R-:W-:Y:S02]  /*2b560*/  LOP3.LUT R5, R5, 0xfffffffe, RZ, 0xc0, !PT ;  /* 0xfffffffe05057812 */ /* 0x000fe400078ec0ff */
[----:B------:R-:W-:Y:S01]  /*2b570*/  LOP3.LUT R38, R38, 0x1, RZ, 0xc0, !PT ;  /* 0x0000000126267812 */ /* 0x000fe200078ec0ff */
[----:B------:R-:W-:Y:S01]  /*2b580*/  IMAD.WIDE.U32 R18, R6, R13, R18 ;  /* 0x0000000d06127225 */ /* 0x000fe200078e0012 */
[----:B------:R-:W-:-:S03]  /*2b590*/  LOP3.LUT R6, R22, 0x1, RZ, 0xc0, !PT ;  /* 0x0000000116067812 */ /* 0x000fc600078ec0ff */
[-C--:B------:R-:W-:Y:S02]  /*2b5a0*/  IMAD R38, R38, R27.reuse, RZ ;  /* 0x0000001b26267224 */ /* 0x080fe400078e02ff */
[----:B------:R-:W-:Y:S01]  /*2b5b0*/  IMAD.WIDE.U32 R68, R5, R27, R68 ;  /* 0x0000001b05447225 */ /* 0x000fe200078e0044 */
[----:B------:R-:W-:-:S03]  /*2b5c0*/  LOP3.LUT R228, R31, R228, RZ, 0x3c, !PT ;  /* 0x000000e41fe47212 */ /* 0x000fc600078e3cff */
[----:B------:R-:W-:Y:S02]  /*2b5d0*/  IMAD.IADD R27, R25, 0x1, R29 ;  /* 0x00000001191b7824 */ /* 0x000fe400078e021d */
[----:B------:R-:W-:Y:S01]  /*2b5e0*/  IMAD R31, R6, R13, RZ ;  /* 0x0000000d061f7224 */ /* 0x000fe200078e02ff */
[----:B------:R-:W-:Y:S01]  /*2b5f0*/  LOP3.LUT R30, R24, R86, R98, 0x96, !PT ;  /* 0x00000056181e7212 */ /* 0x000fe200078e9662 */
[----:B------:R0:W-:Y:S01]  /*2b600*/  STL.64 [R1+0x1000], R144 ;  /* 0x0010009001007387 */ /* 0x0001e20000100a00 */
[----:B------:R-:W-:Y:S01]  /*2b610*/  LOP3.LUT R5, R27, R87, R99, 0x96, !PT ;  /* 0x000000571b057212 */ /* 0x000fe200078e9663 */
[----:B------:R-:W-:Y:S02]  /*2b620*/  IMAD.IADD R31, R19, 0x1, R31 ;  /* 0x00000001131f7824 */ /* 0x000fe400078e021f */
[----:B------:R1:W-:Y:S01]  /*2b630*/  STL [R1+0x1038], R140 ;  /* 0x0010388c01007387 */ /* 0x0003e20000100800 */
[----:B------:R-:W-:-:S03]  /*2b640*/  SHF.L.W.U32.HI R25, R5, 0x8, R30 ;  /* 0x0000000805197819 */ /* 0x000fc60000010e1e */
[----:B------:R1:W-:Y:S01]  /*2b650*/  STL.64 [R1+0xbb0], R112 ;  /* 0x000bb07001007387 */ /* 0x0003e20000100a00 */
[----:B------:R-:W-:-:S03]  /*2b660*/  SHF.L.W.U32.HI R30, R30, 0x8, R5 ;  /* 0x000000081e1e7819 */ /* 0x000fc60000010e05 */
[----:B0-----:R-:W4:Y:S04]  /*2b670*/  LDG.E.64 R144, desc[UR38][R36.64+0x240] ;  /* 0x0002402624907981 */ /* 0x001f28000c1e1b00 */
[----:B-1----:R-:W4:Y:S01]  /*2b680*/  LDG.E.64 R140, desc[UR38][R34.64+0x240] ;  /* 0x00024026228c7981 */ /* 0x002f22000c1e1b00 */
[----:B------:R-:W-:-:S03]  /*2b690*/  LOP3.LUT R5, R18, R56, R70, 0x96, !PT ;  /* 0x0000003812057212 */ /* 0x000fc600078e9646 */
[----:B------:R-:W4:Y:S01]  /*2b6a0*/  LDG.E.64 R112, desc[UR38][R34.64+0x260] ;  /* 0x0002602622707981 */ /* 0x000f22000c1e1b00 */
[----:B------:R-:W-:-:S03]  /*2b6b0*/  LOP3.LUT R22, R31, R57, R71, 0x96, !PT ;  /* 0x000000391f167212 */ /* 0x000fc600078e9647 */
[----:B------:R0:W-:Y:S04]  /*2b6c0*/  STL.64 [R1+0x710], R56 ;  /* 0x0007103801007387 */ /* 0x0001e80000100a00 */
[----:B------:R1:W-:Y:S04]  /*2b6d0*/  STL.64 [R1+0xc60], R50 ;  /* 0x000c603201007387 */ /* 0x0003e80000100a00 */
[----:B0-----:R-:W4:Y:S04]  /*2b6e0*/  LDG.E.64 R56, desc[UR38][R36.64+0x268] ;  /* 0x0002682624387981 */ /* 0x001f28000c1e1b00 */
[----:B-1----:R-:W4:Y:S04]  /*2b6f0*/  LDG.E.64 R50, desc[UR38][R34.64+0x268] ;  /* 0x0002682622327981 */ /* 0x002f28000c1e1b00 */
[----:B------:R-:W-:Y:S04]  /*2b700*/  STL.64 [R1+0x718], R70 ;  /* 0x0007184601007387 */ /* 0x000fe80000100a00 */
[----:B------:R0:W-:Y:S04]  /*2b710*/  STL.64 [R1+0x720], R86 ;  /* 0x0007205601007387 */ /* 0x0001e80000100a00 */
[----:B------:R1:W-:Y:S04]  /*2b720*/  STL.64 [R1+0xc58], R46 ;  /* 0x000c582e01007387 */ /* 0x0003e80000100a00 */
[----:B------:R1:W-:Y:S04]  /*2b730*/  STL.64 [R1+0x1028], R44 ;  /* 0x0010282c01007387 */ /* 0x0003e80000100a00 */
[----:B0-----:R-:W4:Y:S04]  /*2b740*/  LDG.E.64 R86, desc[UR38][R36.64+0x238] ;  /* 0x0002382624567981 */ /* 0x001f28000c1e1b00 */
[----:B-1----:R-:W4:Y:S04]  /*2b750*/  LDG.E.64 R46, desc[UR38][R36.64+0x218] ;  /* 0x00021826242e7981 */ /* 0x002f28000c1e1b00 */
[----:B------:R-:W4:Y:S04]  /*2b760*/  LDG.E.64 R44, desc[UR38][R34.64+0x218] ;  /* 0x00021826222c7981 */ /* 0x000f28000c1e1b00 */
[----:B------:R-:W4:Y:S01]  /*2b770*/  LDG.E.64 R70, desc[UR38][R34.64+0x238] ;  /* 0x0002382622467981 */ /* 0x000f22000c1e1b00 */
[C---:B------:R-:W-:Y:S01]  /*2b780*/  IMAD.SHL.U32 R29, R8.reuse, 0x2, RZ ;  /* 0x00000002081d7824 */ /* 0x040fe200078e00ff */
[----:B------:R-:W-:-:S02]  /*2b790*/  SHF.L.U64.HI R6, R8, 0x1, R9 ;  /* 0x0000000108067819 */ /* 0x000fc40000010209 */
[----:B------:R-:W-:Y:S02]  /*2b7a0*/  IADD3 R8, P0, PT, R30, R8, RZ ;  /* 0x000000081e087210 */ /* 0x000fe40007f1e0ff */
[----:B------:R-:W-:Y:S02]  /*2b7b0*/  SHF.L.W.U32.HI R33, R22, 0x8, R5 ;  /* 0x0000000816217819 */ /* 0x000fe40000010e05 */
[----:B------:R-:W-:Y:S01]  /*2b7c0*/  SHF.L.W.U32.HI R5, R5, 0x8, R22 ;  /* 0x0000000805057819 */ /* 0x000fe20000010e16 */
[----:B------:R-:W-:Y:S01]  /*2b7d0*/  IMAD.X R9, R25, 0x1, R9, P0 ;  /* 0x0000000119097824 */ /* 0x000fe200000e0609 */
[----:B------:R-:W-:Y:S01]  /*2b7e0*/  LOP3.LUT R29, R29, 0xfffffffe, RZ, 0xc0, !PT ;  /* 0xfffffffe1d1d7812 */ /* 0x000fe200078ec0ff */
[C---:B------:R-:W-:Y:S01]  /*2b7f0*/  IMAD.SHL.U32 R26, R20.reuse, 0x2, RZ ;  /* 0x00000002141a7824 */ /* 0x040fe200078e00ff */
[----:B------:R-:W-:Y:S02]  /*2b800*/  SHF.L.U64.HI R19, R20, 0x1, R21 ;  /* 0x0000000114137819 */ /* 0x000fe40000010215 */
[----:B------:R-:W-:Y:S01]  /*2b810*/  IADD3 R20, P0, PT, R5, R20, RZ ;  /* 0x0000001405147210 */ /* 0x000fe20007f1e0ff */
[----:B------:R-:W-:-:S02]  /*2b820*/  IMAD.IADD R14, R107, 0x1, R14 ;  /* 0x000000016b0e7824 */ /* 0x000fc400078e020e */
[----:B------:R-:W-:Y:S01]  /*2b830*/  IMAD.WIDE.U32 R8, R30, R29, R8 ;  /* 0x0000001d1e087225 */ /* 0x000fe200078e0008 */
[----:B------:R-:W-:Y:S01]  /*2b840*/  LOP3.LUT R29, R26, 0xfffffffe, RZ, 0xc0, !PT ;  /* 0xfffffffe1a1d7812 */ /* 0x000fe200078ec0ff */
[----:B------:R0:W-:Y:S01]  /*2b850*/  STL [R1+0x408], R33 ;  /* 0x0004082101007387 */ /* 0x0001e20000100800 */
[----:B------:R-:W-:Y:S01]  /*2b860*/  LOP3.LUT R22, R94, R96, RZ, 0x3c, !PT ;  /* 0x000000605e167212 */ /* 0x000fe200078e3cff */
[----:B------:R-:W-:Y:S01]  /*2b870*/  IMAD.X R21, R33, 0x1, R21, P0 ;  /* 0x0000000121157824 */ /* 0x000fe200000e0615 */
[----:B------:R-:W-:Y:S02]  /*2b880*/  LOP3.LUT R26, R6, 0x1, RZ, 0xc0, !PT ;  /* 0x00000001061a7812 */ /* 0x000fe400078ec0ff */
[----:B------:R-:W-:Y:S01]  /*2b890*/  LOP3.LUT R6, R14, R91, R93, 0x96, !PT ;  /* 0x0000005b0e067212 */ /* 0x000fe200078e965d */
[----:B------:R1:W-:Y:S01]  /*2b8a0*/  STL [R1+0x490], R39 ;  /* 0x0004902701007387 */ /* 0x0003e20000100800 */
[----:B------:R-:W-:Y:S01]  /*2b8b0*/  IMAD.WIDE.U32 R20, R5, R29, R20 ;  /* 0x0000001d05147225 */ /* 0x000fe200078e0014 */
[----:B0-----:R-:W-:-:S03]  /*2b8c0*/  LOP3.LUT R33, R95, R97, RZ, 0x3c, !PT ;  /* 0x000000615f217212 */ /* 0x001fc600078e3cff */
[----:B------:R-:W-:Y:S01]  /*2b8d0*/  IMAD R9, R30, R26, R9 ;  /* 0x0000001a1e097224 */ /* 0x000fe200078e0209 */
[----:B------:R-:W-:Y:S02]  /*2b8e0*/  LOP3.LUT R26, R106, R90, R92, 0x96, !PT ;  /* 0x0000005a6a1a7212 */ /* 0x000fe400078e965c */
[C-C-:B------:R-:W-:Y:S01]  /*2b8f0*/  SHF.L.U64.HI R29, R22.reuse, 0x1, R33.reuse ;  /* 0x00000001161d7819 */ /* 0x140fe20000010221 */
[----:B-1----:R-:W-:Y:S01]  /*2b900*/  IMAD.SHL.U32 R39, R22, 0x2, RZ ;  /* 0x0000000216277824 */ /* 0x002fe200078e00ff */
[----:B------:R-:W-:Y:S02]  /*2b910*/  IADD3 R22, P0, PT, R6, R22, RZ ;  /* 0x0000001606167210 */ /* 0x000fe40007f1e0ff */
[----:B------:R-:W-:Y:S02]  /*2b920*/  LOP3.LUT R41, R19, 0x1, RZ, 0xc0, !PT ;  /* 0x0000000113297812 */ /* 0x000fe400078ec0ff */
[----:B------:R-:W-:Y:S01]  /*2b930*/  LOP3.LUT R40, R9, R23, RZ, 0x3c, !PT ;  /* 0x0000001709287212 */ /* 0x000fe200078e3cff */
[----:B------:R-:W-:Y:S01]  /*2b940*/  IMAD.X R23, R26, 0x1, R33, P0 ;  /* 0x000000011a177824 */ /* 0x000fe200000e0621 */
[----:B------:R-:W-:-:S02]  /*2b950*/  LOP3.LUT R19, R39, 0xfffffffe, RZ, 0xc0, !PT ;  /* 0xfffffffe27137812 */ /* 0x000fc400078ec0ff */
[----:B------:R-:W-:Y:S01]  /*2b960*/  LOP3.LUT R29, R29, 0x1, RZ, 0xc0, !PT ;  /* 0x000000011d1d7812 */ /* 0x000fe200078ec0ff */
[----:B------:R-:W-:Y:S02]  /*2b970*/  IMAD R21, R5, R41, R21 ;  /* 0x0000002905157224 */ /* 0x000fe400078e0215 */
[----:B------:R-:W-:Y:S01]  /*2b980*/  IMAD.WIDE.U32 R22, R19, R6, R22 ;  /* 0x0000000613167225 */ /* 0x000fe200078e0016 */
[----:B------:R-:W-:-:S03]  /*2b990*/  LOP3.LUT R13, R20, R13, RZ, 0x3c, !PT ;  /* 0x0000000d140d7212 */ /* 0x000fc600078e3cff */
[----:B------:R-:W-:Y:S01]  /*2b9a0*/  IMAD R29, R29, R6, RZ ;  /* 0x000000061d1d7224 */ /* 0x000fe200078e02ff */
[----:B------:R-:W-:-:S03]  /*2b9b0*/  LOP3.LUT R19, R21, R17, RZ, 0x3c, !PT ;  /* 0x0000001115137212 */ /* 0x000fc600078e3cff */
[----:B------:R-:W-:Y:S01]  /*2b9c0*/  IMAD.IADD R23, R23, 0x1, R29 ;  /* 0x0000000117177824 */ /* 0x000fe200078e021d */
[----:B------:R-:W-:Y:S01]  /*2b9d0*/  SHF.L.W.U32.HI R17, R19, 0x10, R13 ;  /* 0x0000001013117819 */ /* 0x000fe20000010e0d */
[----:B------:R0:W-:Y:S01]  /*2b9e0*/  STL.64 [R1+0x730], R54 ;  /* 0x0007303601007387 */ /* 0x0001e20000100a00 */
[----:B------:R-:W-:Y:S02]  /*2b9f0*/  SHF.L.W.U32.HI R13, R13, 0x10, R19 ;  /* 0x000000100d0d7819 */ /* 0x000fe40000010e13 */
[----:B------:R-:W-:Y:S02]  /*2ba00*/  LOP3.LUT R29, R22, R54, R82, 0x96, !PT ;  /* 0x00000036161d7212 */ /* 0x000fe400078e9652 */
[----:B------:R-:W-:Y:S01]  /*2ba10*/  LOP3.LUT R19, R23, R55, R83, 0x96, !PT ;  /* 0x0000003717137212 */ /* 0x000fe200078e9653 */
[----:B------:R1:W-:Y:S01]  /*2ba20*/  STL.64 [R1+0x738], R82 ;  /* 0x0007385201007387 */ /* 0x0003e20000100a00 */
[----:B------:R-:W-:-:S03]  /*2ba30*/  LOP3.LUT R16, R8, R16, RZ, 0x3c, !PT ;  /* 0x0000001008107212 */ /* 0x000fc600078e3cff */
[----:B------:R1:W-:Y:S04]  /*2ba40*/  STL.64 [R1+0xce0], R102 ;  /* 0x000ce06601007387 */ /* 0x0003e80000100a00 */
[----:B0-----:R-:W4:Y:S01]  /*2ba50*/  LDG.E.64 R54, desc[UR38][R34.64+0x250] ;  /* 0x0002502622367981 */ /* 0x001f22000c1e1b00 */
[----:B------:R-:W-:-:S03]  /*2ba60*/  SHF.L.W.U32.HI R214, R40, 0x10, R16 ;  /* 0x0000001028d67819 */ /* 0x000fc60000010e10 */
[----:B-1----:R-:W4:Y:S04]  /*2ba70*/  LDG.E.64 R82, desc[UR38][R34.64+0x270] ;  /* 0x0002702622527981 */ /* 0x002f28000c1e1b00 */
[----:B------:R-:W4:Y:S01]  /*2ba80*/  LDG.E.64 R102, desc[UR38][R36.64+0x270] ;  /* 0x0002702624667981 */ /* 0x000f22000c1e1b00 */
[----:B------:R-:W-:Y:S01]  /*2ba90*/  SHF.L.W.U32.HI R16, R16, 0x10, R40 ;  /* 0x0000001010107819 */ /* 0x000fe20000010e28 */
[----:B------:R-:W-:-:S03]  /*2baa0*/  IMAD.SHL.U32 R33, R24, 0x2, RZ ;  /* 0x0000000218217824 */ /* 0x000fc600078e00ff */
[----:B------:R-:W-:Y:S02]  /*2bab0*/  IADD3 R124, P0, PT, R16, R24, RZ ;  /* 0x00000018107c7210 */ /* 0x000fe40007f1e0ff */
[----:B------:R-:W-:-:S03]  /*2bac0*/  LOP3.LUT R33, R33, 0xfffffffe, RZ, 0xc0, !PT ;  /* 0xfffffffe21217812 */ /* 0x000fc600078ec0ff */
[----:B------:R-:W-:Y:S02]  /*2bad0*/  IMAD.X R125, R214, 0x1, R27, P0 ;  /* 0x00000001d67d7824 */ /* 0x000fe400000e061b */
[----:B------:R-:W-:Y:S01]  /*2bae0*/  IMAD.WIDE.U32 R124, R16, R33, R124 ;  /* 0x00000021107c7225 */ /* 0x000fe200078e007c */
[----:B------:R-:W-:Y:S02]  /*2baf0*/  SHF.L.W.U32.HI R33, R29, 0x8, R19 ;  /* 0x000000081d217819 */ /* 0x000fe40000010e13 */
[----:B------:R-:W-:Y:S01]  /*2bb00*/  SHF.L.W.U32.HI R29, R19, 0x8, R29 ;  /* 0x00000008131d7819 */ /* 0x000fe20000010e1d */
[C---:B------:R-:W-:Y:S01]  /*2bb10*/  IMAD.SHL.U32 R39, R106.reuse, 0x2, RZ ;  /* 0x000000026a277824 */ /* 0x040fe200078e00ff */
[----:B------:R-:W-:Y:S02]  /*2bb20*/  SHF.L.U64.HI R19, R106, 0x1, R14 ;  /* 0x000000016a137819 */ /* 0x000fe4000001020e */
[----:B------:R-:W-:Y:S01]  /*2bb30*/  IADD3 R106, P0, PT, R33, R106, RZ ;  /* 0x0000006a216a7210 */ /* 0x000fe20007f1e0ff */
[----:B------:R-:W-:Y:S01]  /*2bb40*/  IMAD.IADD R38, R69, 0x1, R38 ;  /* 0x0000000145267824 */ /* 0x000fe200078e0226 */
[----:B------:R-:W-:-:S02]  /*2bb50*/  SHF.L.U64.HI R27, R24, 0x1, R27 ;  /* 0x00000001181b7819 */ /* 0x000fc4000001021b */
[----:B------:R-:W-:Y:S01]  /*2bb60*/  LOP3.LUT R39, R39, 0xfffffffe, RZ, 0xc0, !PT ;  /* 0xfffffffe27277812 */ /* 0x000fe200078ec0ff */
[----:B------:R-:W-:Y:S01]  /*2bb70*/  IMAD.X R107, R29, 0x1, R14, P0 ;  /* 0x000000011d6b7824 */ /* 0x000fe200000e060e */
[----:B------:R-:W-:Y:S02]  /*2bb80*/  LOP3.LUT R24, R80, R84, RZ, 0x3c, !PT ;  /* 0x0000005450187212 */ /* 0x000fe400078e3cff */
[----:B------:R-:W-:Y:S02]  /*2bb90*/  LOP3.LUT R27, R27, 0x1, RZ, 0xc0, !PT ;  /* 0x000000011b1b7812 */ /* 0x000fe400078ec0ff */
[----:B------:R-:W-:Y:S02]  /*2bba0*/  LOP3.LUT R40, R81, R85, RZ, 0x3c, !PT ;  /* 0x0000005551287212 */ /* 0x000fe400078e3cff */
[----:B------:R-:W-:Y:S01]  /*2bbb0*/  LOP3.LUT R14, R38, R43, R79, 0x96, !PT ;  /* 0x0000002b260e7212 */ /* 0x000fe200078e964f */
[----:B------:R-:W-:Y:S01]  /*2bbc0*/  IMAD.WIDE.U32 R106, R33, R39, R106 ;  /* 0x00000027216a7225 */ /* 0x000fe200078e006a */
[----:B------:R-:W-:-:S03]  /*2bbd0*/  SHF.L.U64.HI R41, R24, 0x1, R40 ;  /* 0x0000000118297819 */ /* 0x000fc60000010228 */
[----:B------:R-:W-:Y:S01]  /*2bbe0*/  IMAD.SHL.U32 R39, R24, 0x2, RZ ;  /* 0x0000000218277824 */ /* 0x000fe200078e00ff */
[----:B------:R-:W-:Y:S01]  /*2bbf0*/  IADD3 R24, P0, PT, R14, R24, RZ ;  /* 0x000000180e187210 */ /* 0x000fe20007f1e0ff */
[----:B------:R-:W-:Y:S01]  /*2bc00*/  IMAD R215, R16, R27, R125 ;  /* 0x0000001b10d77224 */ /* 0x000fe200078e027d */
[----:B------:R-:W-:Y:S01]  /*2bc10*/  LOP3.LUT R27, R68, R42, R78, 0x96, !PT ;  /* 0x0000002a441b7212 */ /* 0x000fe200078e964e */
[----:B------:R0:W-:Y:S01]  /*2bc20*/  STL.64 [R1+0xc88], R42 ;  /* 0x000c882a01007387 */ /* 0x0001e20000100a00 */
[----:B------:R-:W-:Y:S02]  /*2bc30*/  LOP3.LUT R39, R39, 0xfffffffe, RZ, 0xc0, !PT ;  /* 0xfffffffe27277812 */ /* 0x000fe400078ec0ff */
[----:B0-----:R-:W-:Y:S01]  /*2bc40*/  LOP3.LUT R42, R215, R25, RZ, 0x3c, !PT ;  /* 0x00000019d72a7212 */ /* 0x001fe200078e3cff */
[----:B------:R-:W-:Y:S01]  /*2bc50*/  IMAD.X R25, R27, 0x1, R40, P0 ;  /* 0x000000011b197824 */ /* 0x000fe200000e0628 */
[----:B------:R-:W-:Y:S01]  /*2bc60*/  LOP3.LUT R40, R41, 0x1, RZ, 0xc0, !PT ;  /* 0x0000000129287812 */ /* 0x000fe200078ec0ff */
[----:B------:R-:W-:-:S04]  /*2bc70*/  IMAD.WIDE.U32 R24, R39, R14, R24 ;  /* 0x0000000e27187225 */ /* 0x000fc800078e0018 */
[----:B------:R-:W-:-:S04]  /*2bc80*/  IMAD R40, R40, R14, RZ ;  /* 0x0000000e28287224 */ /* 0x000fc800078e02ff */
[----:B------:R-:W-:Y:S01]  /*2bc90*/  IMAD.IADD R25, R25, 0x1, R40 ;  /* 0x0000000119197824 */ /* 0x000fe200078e0228 */
[----:B------:R-:W-:Y:S01]  /*2bca0*/  STL.64 [R1+0x748], R66 ;  /* 0x0007484201007387 */ /* 0x000fe20000100a00 */
[----:B------:R-:W-:-:S03]  /*2bcb0*/  LOP3.LUT R234, R24, R58, R66, 0x96, !PT ;  /* 0x0000003a18ea7212 */ /* 0x000fc600078e9642 */
[----:B------:R0:W-:Y:S01]  /*2bcc0*/  STL.64 [R1+0x740], R58 ;  /* 0x0007403a01007387 */ /* 0x0001e20000100a00 */
[----:B------:R-:W-:-:S03]  /*2bcd0*/  LOP3.LUT R40, R25, R59, R67, 0x96, !PT ;  /* 0x0000003b19287212 */ /* 0x000fc600078e9643 */
[----:B------:R1:W-:Y:S04]  /*2bce0*/  STL.64 [R1+0xd08], R96 ;  /* 0x000d086001007387 */ /* 0x0003e80000100a00 */
[----:B------:R3:W-:Y:S04]  /*2bcf0*/  STL.64 [R1+0xd18], R84 ;  /* 0x000d185401007387 */ /* 0x0007e80000100a00 */
[----:B0-----:R-:W4:Y:S04]  /*2bd00*/  LDG.E.64 R58, desc[UR38][R34.64+0x258] ;  /* 0x00025826223a7981 */ /* 0x001f28000c1e1b00 */
[----:B-1----:R-:W4:Y:S04]  /*2bd10*/  LDG.E.64 R96, desc[UR38][R36.64+0x258] ;  /* 0x0002582624607981 */ /* 0x002f28000c1e1b00 */
[----:B------:R-:W4:Y:S04]  /*2bd20*/  LDG.E.64 R66, desc[UR38][R34.64+0x278] ;  /* 0x0002782622427981 */ /* 0x000f28000c1e1b00 */
[----:B---3--:R-:W3:Y:S01]  /*2bd30*/  LDG.E.64 R84, desc[UR38][R36.64+0x278] ;  /* 0x0002782624547981 */ /* 0x008ee2000c1e1b00 */
[----:B------:R-:W-:-:S05]  /*2bd40*/  LOP3.LUT R129, R19, 0x1, RZ, 0xc0, !PT ;  /* 0x0000000113817812 */ /* 0x000fca00078ec0ff */
[----:B------:R-:W-:Y:S01]  /*2bd50*/  IMAD R129, R33, R129, R107 ;  /* 0x0000008121817224 */ /* 0x000fe200078e026b */
[----:B------:R-:W-:Y:S02]  /*2bd60*/  LOP3.LUT R6, R106, R6, RZ, 0x3c, !PT ;  /* 0x000000066a067212 */ /* 0x000fe400078e3cff */
[----:B------:R-:W-:Y:S02]  /*2bd70*/  LOP3.LUT R30, R124, R30, RZ, 0x3c, !PT ;  /* 0x0000001e7c1e7212 */ /* 0x000fe400078e3cff */
[----:B------:R-:W-:Y:S02]  /*2bd80*/  LOP3.LUT R41, R129, R26, RZ, 0x3c, !PT ;  /* 0x0000001a81297212 */ /* 0x000fe400078e3cff */
[----:B------:R-:W-:Y:S02]  /*2bd90*/  SHF.L.W.U32.HI R19, R30, 0x1, R42 ;  /* 0x000000011e137819 */ /* 0x000fe40000010e2a */
[----:B------:R-:W-:Y:S02]  /*2bda0*/  SHF.L.W.U32.HI R216, R41, 0x10, R6 ;  /* 0x0000001029d87819 */ /* 0x000fe40000010e06 */
[----:B------:R-:W-:-:S02]  /*2bdb0*/  SHF.L.W.U32.HI R6, R6, 0x10, R41 ;  /* 0x0000001006067819 */ /* 0x000fc40000010e29 */
[----:B------:R-:W-:Y:S01]  /*2bdc0*/  SHF.L.W.U32.HI R30, R42, 0x1, R30 ;  /* 0x000000012a1e7819 */ /* 0x000fe20000010e1e */
[----:B------:R-:W-:Y:S01]  /*2bdd0*/  IMAD.SHL.U32 R42, R22, 0x2, RZ ;  /* 0x00000002162a7824 */ /* 0x000fe200078e00ff */
[----:B------:R-:W-:Y:S02]  /*2bde0*/  SHF.L.W.U32.HI R235, R234, 0x8, R40 ;  /* 0x00000008eaeb7819 */ /* 0x000fe40000010e28 */
[----:B------:R-:W-:Y:S01]  /*2bdf0*/  SHF.L.U64.HI R41, R22, 0x1, R23 ;  /* 0x0000000116297819 */ /* 0x000fe20000010217 */
[----:B------:R-:W-:Y:S01]  /*2be00*/  IMAD.SHL.U32 R43, R68, 0x2, RZ ;  /* 0x00000002442b7824 */ /* 0x000fe200078e00ff */
[----:B------:R-:W-:Y:S02]  /*2be10*/  IADD3 R22, P0, PT, R6, R22, RZ ;  /* 0x0000001606167210 */ /* 0x000fe40007f1e0ff */
[----:B------:R-:W-:Y:S02]  /*2be20*/  SHF.L.W.U32.HI R234, R40, 0x8, R234 ;  /* 0x0000000828ea7819 */ /* 0x000fe40000010eea */
[----:B------:R-:W-:-:S02]  /*2be30*/  SHF.L.U64.HI R40, R68, 0x1, R38 ;  /* 0x0000000144287819 */ /* 0x000fc40000010226 */
[----:B------:R-:W-:Y:S01]  /*2be40*/  IADD3 R68, P1, PT, R235, R68, RZ ;  /* 0x00000044eb447210 */ /* 0x000fe20007f3e0ff */
[----:B------:R-:W-:Y:S01]  /*2be50*/  IMAD.X R23, R216, 0x1, R23, P0 ;  /* 0x00000001d8177824 */ /* 0x000fe200000e0617 */
[----:B------:R-:W-:-:S03]  /*2be60*/  LOP3.LUT R42, R42, 0xfffffffe, RZ, 0xc0, !PT ;  /* 0xfffffffe2a2a7812 */ /* 0x000fc600078ec0ff */
[----:B------:R-:W-:Y:S01]  /*2be70*/  IMAD.X R69, R234, 0x1, R38, P1 ;  /* 0x00000001ea457824 */ /* 0x000fe200008e0626 */
[----:B------:R-:W-:Y:S01]  /*2be80*/  LOP3.LUT R38, R41, 0x1, RZ, 0xc0, !PT ;  /* 0x0000000129267812 */ /* 0x000fe200078ec0ff */
[----:B------:R-:W-:Y:S01]  /*2be90*/  IMAD.WIDE.U32 R22, R6, R42, R22 ;  /* 0x0000002a06167225 */ /* 0x000fe200078e0016 */
[----:B------:R-:W-:Y:S02]  /*2bea0*/  LOP3.LUT R43, R43, 0xfffffffe, RZ, 0xc0, !PT ;  /* 0xfffffffe2b2b7812 */ /* 0x000fe400078ec0ff */
[----:B------:R-:W-:Y:S01]  /*2beb0*/  LOP3.LUT R40, R40, 0x1, RZ, 0xc0, !PT ;  /* 0x0000000128287812 */ /* 0x000fe200078ec0ff */
[----:B------:R-:W-:Y:S01]  /*2bec0*/  IMAD R38, R6, R38, R23 ;  /* 0x0000002606267224 */ /* 0x000fe200078e0217 */
[C---:B------:R-:W-:Y:S01]  /*2bed0*/  SHF.L.U64.HI R26, R20.reuse, 0x1, R21 ;  /* 0x00000001141a7819 */ /* 0x040fe20000010215 */
[----:B------:R-:W-:Y:S01]  /*2bee0*/  IMAD.SHL.U32 R39, R20, 0x2, RZ ;  /* 0x0000000214277824 */ /* 0x000fe200078e00ff */
[----:B------:R-:W-:Y:S01]  /*2bef0*/  IADD3 R20, P2, PT, R30, R20, RZ ;  /* 0x000000141e147210 */ /* 0x000fe20007f5e0ff */
[----:B------:R-:W-:Y:S01]  /*2bf00*/  IMAD.WIDE.U32 R68, R235, R43, R68 ;  /* 0x0000002beb447225 */ /* 0x000fe200078e0044 */
[----:B------:R-:W-:-:S02]  /*2bf10*/  LOP3.LUT R33, R22, R33, RZ, 0x3c, !PT ;  /* 0x0000002116217212 */ /* 0x000fc400078e3cff */
[----:B------:R-:W-:Y:S01]  /*2bf20*/  LOP3.LUT R29, R38, R29, RZ, 0x3c, !PT ;  /* 0x0000001d261d7212 */ /* 0x000fe200078e3cff */
[----:B------:R-:W-:Y:S01]  /*2bf30*/  IMAD R213, R235, R40, R69 ;  /* 0x00000028ebd57224 */ /* 0x000fe200078e0245 */
[----:B------:R-:W-:Y:S01]  /*2bf40*/  LOP3.LUT R39, R39, 0xfffffffe, RZ, 0xc0, !PT ;  /* 0xfffffffe27277812 */ /* 0x000fe200078ec0ff */
[----:B------:R-:W-:Y:S01]  /*2bf50*/  IMAD.X R21, R19, 0x1, R21, P2 ;  /* 0x0000000113157824 */ /* 0x000fe200010e0615 */
[----:B------:R-:W-:Y:S02]  /*2bf60*/  SHF.L.W.U32.HI R23, R33, 0x1, R29 ;  /* 0x0000000121177819 */ /* 0x000fe40000010e1d */
[----:B------:R-:W-:Y:S01]  /*2bf70*/  SHF.L.W.U32.HI R33, R29, 0x1, R33 ;  /* 0x000000011d217819 */ /* 0x000fe20000010e21 */
[----:B------:R-:W-:Y:S01]  /*2bf80*/  IMAD.WIDE.U32 R20, R30, R39, R20 ;  /* 0x000000271e147225 */ /* 0x000fe200078e0014 */
[----:B------:R-:W-:Y:S02]  /*2bf90*/  LOP3.LUT R14, R68, R14, RZ, 0x3c, !PT ;  /* 0x0000000e440e7212 */ /* 0x000fe400078e3cff */
[----:B------:R-:W-:Y:S01]  /*2bfa0*/  LOP3.LUT R40, R213, R27, RZ, 0x3c, !PT ;  /* 0x0000001bd5287212 */ /* 0x000fe200078e3cff */
[C---:B------:R-:W-:Y:S01]  /*2bfb0*/  IMAD.SHL.U32 R27, R8.reuse, 0x2, RZ ;  /* 0x00000002081b7824 */ /* 0x040fe200078e00ff */
[----:B------:R-:W-:-:S02]  /*2bfc0*/  SHF.L.U64.HI R39, R8, 0x1, R9 ;  /* 0x0000000108277819 */ /* 0x000fc40000010209 */
[----:B------:R-:W-:Y:S02]  /*2bfd0*/  IADD3 R8, P0, PT, R33, R8, RZ ;  /* 0x0000000821087210 */ /* 0x000fe40007f1e0ff */
[----:B------:R-:W-:Y:S02]  /*2bfe0*/  SHF.L.W.U32.HI R29, R40, 0x10, R14 ;  /* 0x00000010281d7819 */ /* 0x000fe40000010e0e */
[----:B------:R-:W-:Y:S02]  /*2bff0*/  SHF.L.W.U32.HI R14, R14, 0x10, R40 ;  /* 0x000000100e0e7819 */ /* 0x000fe40000010e28 */
[----:B------:R-:W-:Y:S01]  /*2c000*/  LOP3.LUT R41, R26, 0x1, RZ, 0xc0, !PT ;  /* 0x000000011a297812 */ /* 0x000fe200078ec0ff */
[----:B------:R-:W-:Y:S01]  /*2c010*/  IMAD.X R9, R23, 0x1, R9, P0 ;  /* 0x0000000117097824 */ /* 0x000fe200000e0609 */
[----:B------:R-:W-:Y:S01]  /*2c020*/  LOP3.LUT R27, R27, 0xfffffffe, RZ, 0xc0, !PT ;  /* 0xfffffffe1b1b7812 */ /* 0x000fe200078ec0ff */
[----:B------:R-:W-:Y:S01]  /*2c030*/  IMAD.SHL.U32 R42, R24, 0x2, RZ ;  /* 0x00000002182a7824 */ /* 0x000fe200078e00ff */
[----:B------:R-:W-:Y:S01]  /*2c040*/  IADD3 R26, P0, PT, R14, R24, RZ ;  /* 0x000000180e1a7210 */ /* 0x000fe20007f1e0ff */
[----:B------:R-:W-:-:S02]  /*2c050*/  IMAD R41, R41, R30, RZ ;  /* 0x0000001e29297224 */ /* 0x000fc400078e02ff */
[----:B------:R-:W-:Y:S01]  /*2c060*/  IMAD.WIDE.U32 R8, R33, R27, R8 ;  /* 0x0000001b21087225 */ /* 0x000fe200078e0008 */
[----:B------:R-:W-:-:S03]  /*2c070*/  LOP3.LUT R42, R42, 0xfffffffe, RZ, 0xc0, !PT ;  /* 0xfffffffe2a2a7812 */ /* 0x000fc600078ec0ff */
[----:B------:R-:W-:Y:S02]  /*2c080*/  IMAD.X R27, R29, 0x1, R25, P0 ;  /* 0x000000011d1b7824 */ /* 0x000fe400000e0619 */
[----:B------:R-:W-:Y:S01]  /*2c090*/  IMAD.IADD R21, R21, 0x1, R41 ;  /* 0x0000000115157824 */ /* 0x000fe200078e0229 */
[----:B------:R-:W-:Y:S02]  /*2c0a0*/  LOP3.LUT R39, R39, 0x1, RZ, 0xc0, !PT ;  /* 0x0000000127277812 */ /* 0x000fe400078ec0ff */
[----:B------:R-:W-:Y:S01]  /*2c0b0*/  SHF.L.U64.HI R40, R24, 0x1, R25 ;  /* 0x0000000118287819 */ /* 0x000fe20000010219 */
[----:B------:R-:W-:Y:S01]  /*2c0c0*/  IMAD.WIDE.U32 R24, R14, R42, R26 ;  /* 0x0000002a0e187225 */ /* 0x000fe200078e001a */
[----:B------:R-:W-:-:S03]  /*2c0d0*/  LOP3.LUT R26, R21, R29, RZ, 0x3c, !PT ;  /* 0x0000001d151a7212 */ /* 0x000fc600078e3cff */
[----:B------:R-:W-:Y:S01]  /*2c0e0*/  IMAD R39, R39, R33, RZ ;  /* 0x0000002127277224 */ /* 0x000fe200078e02ff */
[C-C-:B------:R-:W-:Y:S01]  /*2c0f0*/  SHF.L.U64.HI R41, R22.reuse, 0x1, R38.reuse ;  /* 0x0000000116297819 */ /* 0x140fe20000010226 */
[----:B------:R-:W-:Y:S01]  /*2c100*/  IMAD.SHL.U32 R27, R22, 0x2, RZ ;  /* 0x00000002161b7824 */ /* 0x000fe200078e00ff */
[----:B------:R-:W-:Y:S01]  /*2c110*/  IADD3 R120, P0, PT, R26, R22, RZ ;  /* 0x000000161a787210 */ /* 0x000fe20007f1e0ff */
[----:B------:R-:W-:Y:S01]  /*2c120*/  IMAD.IADD R9, R9, 0x1, R39 ;  /* 0x0000000109097824 */ /* 0x000fe200078e0227 */
[----:B------:R-:W-:Y:S02]  /*2c130*/  LOP3.LUT R22, R20, R14, RZ, 0x3c, !PT ;  /* 0x0000000e14167212 */ /* 0x000fe400078e3cff */
[----:B------:R-:W-:Y:S02]  /*2c140*/  LOP3.LUT R40, R40, 0x1, RZ, 0xc0, !PT ;  /* 0x0000000128287812 */ /* 0x000fe400078ec0ff */
[----:B------:R-:W-:Y:S01]  /*2c150*/  LOP3.LUT R41, R41, 0x1, RZ, 0xc0, !PT ;  /* 0x0000000129297812 */ /* 0x000fe200078ec0ff */
[----:B------:R-:W-:Y:S01]  /*2c160*/  IMAD.X R121, R22, 0x1, R38, P0 ;  /* 0x0000000116797824 */ /* 0x000fe200000e0626 */
[----:B------:R-:W-:Y:S01]  /*2c170*/  LOP3.LUT R27, R27, 0xfffffffe, RZ, 0xc0, !PT ;  /* 0xfffffffe1b1b7812 */ /* 0x000fe200078ec0ff */
[----:B------:R-:W-:Y:S01]  /*2c180*/  IMAD R25, R14, R40, R25 ;  /* 0x000000280e197224 */ /* 0x000fe200078e0219 */
[----:B------:R-:W-:Y:S01]  /*2c190*/  LOP3.LUT R38, R9, R17, RZ, 0x3c, !PT ;  /* 0x0000001109267212 */ /* 0x000fe200078e3cff */
[----:B------:R0:W-:Y:S01]  /*2c1a0*/  STL.64 [R1+0xd00], R94 ;  /* 0x000d005e01007387 */ /* 0x0001e20000100a00 */
[----:B------:R-:W-:-:S02]  /*2c1b0*/  IMAD R22, R41, R26, RZ ;  /* 0x0000001a29167224 */ /* 0x000fc400078e02ff */
[----:B------:R-:W-:Y:S01]  /*2c1c0*/  IMAD.WIDE.U32 R120, R27, R26, R120 ;  /* 0x0000001a1b787225 */ /* 0x000fe200078e0078 */
[----:B------:R-:W-:Y:S02]  /*2c1d0*/  SHF.L.U64.HI R26, R24, 0x1, R25 ;  /* 0x00000001181a7819 */ /* 0x000fe40000010219 */
[----:B------:R-:W-:Y:S01]  /*2c1e0*/  LOP3.LUT R27, R8, R13, RZ, 0x3c, !PT ;  /* 0x0000000d081b7212 */ /* 0x000fe200078e3cff */
[----:B------:R-:W-:Y:S01]  /*2c1f0*/  IMAD.SHL.U32 R39, R24, 0x2, RZ ;  /* 0x0000000218277824 */ /* 0x000fe200078e00ff */
[----:B------:R-:W-:Y:S02]  /*2c200*/  LOP3.LUT R26, R26, 0x1, RZ, 0xc0, !PT ;  /* 0x000000011a1a7812 */ /* 0x000fe400078ec0ff */
[----:B0-----:R-:W-:Y:S02]  /*2c210*/  IADD3 R94, P1, PT, R38, R24, RZ ;  /* 0x00000018265e7210 */ /* 0x001fe40007f3e0ff */
[----:B------:R-:W-:-:S03]  /*2c220*/  LOP3.LUT R39, R39, 0xfffffffe, RZ, 0xc0, !PT ;  /* 0xfffffffe27277812 */ /* 0x000fc600078ec0ff */
[----:B------:R-:W-:Y:S02]  /*2c230*/  IMAD.X R95, R27, 0x1, R25, P1 ;  /* 0x000000011b5f7824 */ /* 0x000fe400008e0619 */
[-C--:B------:R-:W-:Y:S02]  /*2c240*/  IMAD R26, R26, R38.reuse, RZ ;  /* 0x000000261a1a7224 */ /* 0x080fe400078e02ff */
[----:B------:R-:W-:Y:S01]  /*2c250*/  IMAD.WIDE.U32 R94, R39, R38, R94 ;  /* 0x00000026275e7225 */ /* 0x000fe200078e005e */
[----:B------:R0:W-:Y:S01]  /*2c260*/  STL.64 [R1+0xc98], R78 ;  /* 0x000c984e01007387 */ /* 0x0001e20000100a00 */
[----:B------:R-:W-:-:S03]  /*2c270*/  LOP3.LUT R30, R120, R30, RZ, 0x3c, !PT ;  /* 0x0000001e781e7212 */ /* 0x000fc600078e3cff */
[----:B------:R1:W-:Y:S01]  /*2c280*/  STL.64 [R1+0xbe0], R110 ;  /* 0x000be06e01007387 */ /* 0x0003e20000100a00 */
[----:B------:R-:W-:Y:S01]  /*2c290*/  LOP3.LUT R33, R94, R33, RZ, 0x3c, !PT ;  /* 0x000000215e217212 */ /* 0x000fe200078e3cff */
[----:B0-----:R-:W-:Y:S02]  /*2c2a0*/  IMAD.IADD R78, R95, 0x1, R26 ;  /* 0x000000015f4e7824 */ /* 0x001fe400078e021a */
[----:B------:R-:W-:Y:S01]  /*2c2b0*/  IMAD.IADD R79, R121, 0x1, R22 ;  /* 0x00000001794f7824 */ /* 0x000fe200078e0216 */
[----:B-1----:R-:W-:Y:S02]  /*2c2c0*/  IADD3 R110, P0, PT, R13, R18, RZ ;  /* 0x000000120d6e7210 */ /* 0x002fe40007f1e0ff */
[----:B------:R-:W-:Y:S02]  /*2c2d0*/  LOP3.LUT R23, R78, R23, RZ, 0x3c, !PT ;  /* 0x000000174e177212 */ /* 0x000fe400078e3cff */
[----:B------:R-:W-:Y:S01]  /*2c2e0*/  LOP3.LUT R19, R79, R19, RZ, 0x3c, !PT ;  /* 0x000000134f137212 */ /* 0x000fe200078e3cff */
[----:B------:R0:W-:Y:S01]  /*2c2f0*/  STL.64 [R1+0x1070], R6 ;  /* 0x0010700601007387 */ /* 0x0001e20000100a00 */
[--C-:B------:R-:W-:Y:S01]  /*2c300*/  IMAD.X R111, R17, 0x1, R31.reuse, P0 ;  /* 0x00000001116f7824 */ /* 0x100fe200000e061f */
[C---:B------:R-:W-:Y:S01]  /*2c310*/  SHF.L.U64.HI R31, R18.reuse, 0x1, R31 ;  /* 0x00000001121f7819 */ /* 0x040fe2000001021f */
[----:B------:R-:W-:Y:S01]  /*2c320*/  IMAD.SHL.U32 R27, R18, 0x2, RZ ;  /* 0x00000002121b7824 */ /* 0x000fe200078e00ff */
[----:B------:R-:W-:Y:S01]  /*2c330*/  SHF.L.W.U32.HI R39, R19, 0x8, R30 ;  /* 0x0000000813277819 */ /* 0x000fe20000010e1e */
[----:B------:R-:W-:Y:S01]  /*2c340*/  IMAD.SHL.U32 R26, R20, 0x2, RZ ;  /* 0x00000002141a7824 */ /* 0x000fe200078e00ff */
[----:B------:R-:W-:-:S02]  /*2c350*/  SHF.L.W.U32.HI R38, R23, 0x8, R33 ;  /* 0x0000000817267819 */ /* 0x000fc40000010e21 */
[----:B0-----:R-:W-:Y:S02]  /*2c360*/  SHF.L.W.U32.HI R6, R33, 0x8, R23 ;  /* 0x0000000821067819 */ /* 0x001fe40000010e17 */
[----:B------:R-:W-:Y:S01]  /*2c370*/  SHF.L.W.U32.HI R7, R30, 0x8, R19 ;  /* 0x000000081e077819 */ /* 0x000fe20000010e13 */
[----:B------:R-:W-:Y:S01]  /*2c380*/  IMAD.SHL.U32 R19, R8, 0x2, RZ ;  /* 0x0000000208137824 */ /* 0x000fe200078e00ff */
[----:B------:R-:W-:Y:S02]  /*2c390*/  IADD3 R18, P1, PT, R6, R8, RZ ;  /* 0x0000000806127210 */ /* 0x000fe40007f3e0ff */
[----:B------:R-:W-:Y:S02]  /*2c3a0*/  IADD3 R22, P0, PT, R7, R20, RZ ;  /* 0x0000001407167210 */ /* 0x000fe40007f1e0ff */
[----:B------:R-:W-:Y:S02]  /*2c3b0*/  LOP3.LUT R235, R24, R235, RZ, 0x3c, !PT ;  /* 0x000000eb18eb7212 */ /* 0x000fe400078e3cff */
[----:B------:R-:W-:Y:S01]  /*2c3c0*/  LOP3.LUT R24, R19, 0xfffffffe, RZ, 0xc0, !PT ;  /* 0xfffffffe13187812 */ /* 0x000fe200078ec0ff */
[----:B------:R-:W-:Y:S01]  /*2c3d0*/  IMAD.X R19, R38, 0x1, R9, P1 ;  /* 0x0000000126137824 */ /* 0x000fe200008e0609 */
[----:B------:R-:W-:Y:S01]  /*2c3e0*/  LOP3.LUT R26, R26, 0xfffffffe, RZ, 0xc0, !PT ;  /* 0xfffffffe1a1a7812 */ /* 0x000fe200078ec0ff */
[----:B------:R-:W-:Y:S01]  /*2c3f0*/  IMAD.X R23, R39, 0x1, R21, P0 ;  /* 0x0000000127177824 */ /* 0x000fe200000e0615 */
[----:B------:R-:W-:-:S02]  /*2c400*/  LOP3.LUT R234, R25, R234, RZ, 0x3c, !PT ;  /* 0x000000ea19ea7212 */ /* 0x000fc400078e3cff */
[----:B------:R-:W-:Y:S01]  /*2c410*/  SHF.L.U64.HI R25, R20, 0x1, R21 ;  /* 0x0000000114197819 */ /* 0x000fe20000010215 */
[----:B------:R-:W-:Y:S01]  /*2c420*/  IMAD.WIDE.U32 R18, R6, R24, R18 ;  /* 0x0000001806127225 */ /* 0x000fe200078e0012 */
[----:B------:R-:W-:Y:S02]  /*2c430*/  SHF.L.U64.HI R24, R8, 0x1, R9 ;  /* 0x0000000108187819 */ /* 0x000fe40000010209 */
[----:B------:R-:W-:Y:S01]  /*2c440*/  LOP3.LUT R25, R25, 0x1, RZ, 0xc0, !PT ;  /* 0x0000000119197812 */ /* 0x000fe200078ec0ff */
[C---:B------:R-:W-:Y:S01]  /*2c450*/  IMAD.WIDE.U32 R22, R7.reuse, R26, R22 ;  /* 0x0000001a07167225 */ /* 0x040fe200078e0016 */
[----:B------:R-:W-:Y:S02]  /*2c460*/  LOP3.LUT R9, R18, R9, R17, 0x96, !PT ;  /* 0x0000000912097212 */ /* 0x000fe400078e9611 */
[----:B------:R-:W-:Y:S01]  /*2c470*/  LOP3.LUT R17, R24, 0x1, RZ, 0xc0, !PT ;  /* 0x0000000118117812 */ /* 0x000fe200078ec0ff */
[----:B------:R-:W-:Y:S01]  /*2c480*/  IMAD R23, R7, R25, R23 ;  /* 0x0000001907177224 */ /* 0x000fe200078e0217 */
[----:B------:R-:W-:Y:S01]  /*2c490*/  LOP3.LUT R21, R22, R21, R29, 0x96, !PT ;  /* 0x0000001516157212 */ /* 0x000fe200078e961d */
[----:B------:R0:W-:Y:S01]  /*2c4a0*/  STL [R1+0x440], R6 ;  /* 0x0004400601007387 */ /* 0x0001e20000100800 */
[----:B------:R-:W-:Y:S01]  /*2c4b0*/  SHF.L.U64.HI R42, R28, 0x1, R4 ;  /* 0x000000011c2a7819 */ /* 0x000fe20000010204 */
[----:B------:R-:W-:-:S02]  /*2c4c0*/  IMAD R17, R6, R17, R19 ;  /* 0x0000001106117224 */ /* 0x000fc400078e0213 */
[----:B------:R1:W-:Y:S01]  /*2c4d0*/  STL [R1+0x828], R21 ;  /* 0x0008281501007387 */ /* 0x0003e20000100800 */
[----:B------:R-:W-:Y:S02]  /*2c4e0*/  LOP3.LUT R27, R27, 0xfffffffe, RZ, 0xc0, !PT ;  /* 0xfffffffe1b1b7812 */ /* 0x000fe400078ec0ff */
[----:B0-----:R-:W-:Y:S01]  /*2c4f0*/  LOP3.LUT R6, R23, R20, R14, 0x96, !PT ;  /* 0x0000001417067212 */ /* 0x001fe200078e960e */
[C---:B-1----:R-:W-:Y:S01]  /*2c500*/  IMAD.SHL.U32 R21, R28.reuse, 0x2, RZ ;  /* 0x000000021c157824 */ /* 0x042fe200078e00ff */
[----:B------:R-:W-:-:S03]  /*2c510*/  IADD3 R28, P0, PT, R28, R22, RZ ;  /* 0x000000161c1c7210 */ /* 0x000fc60007f1e0ff */
[----:B------:R0:W-:Y:S01]  /*2c520*/  STL [R1+0x7fc], R6 ;  /* 0x0007fc0601007387 */ /* 0x0001e20000100800 */
[----:B------:R-:W-:Y:S01]  /*2c530*/  LOP3.LUT R31, R31, 0x1, RZ, 0xc0, !PT ;  /* 0x000000011f1f7812 */ /* 0x000fe200078ec0ff */
[----:B------:R-:W-:Y:S01]  /*2c540*/  IMAD.WIDE.U32 R110, R13, R27, R110 ;  /* 0x0000001b0d6e7225 */ /* 0x000fe200078e006e */
[----:B------:R-:W-:Y:S01]  /*2c550*/  LOP3.LUT R19, R61, R73, RZ, 0x3c, !PT ;  /* 0x000000493d137212 */ /* 0x000fe200078e3cff */
[----:B------:R1:W-:Y:S02]  /*2c560*/  STL.64 [R1+0xc78], R90 ;  /* 0x000c785a01007387 */ /* 0x0003e40000100a00 */
[----:B------:R-:W-:Y:S01]  /*2c570*/  IMAD.X R29, R23, 0x1, R4, P0 ;  /* 0x00000001171d7824 */ /* 0x000fe200000e0604 */
[----:B------:R-:W-:Y:S01]  /*2c580*/  LOP3.LUT R4, R130, R134, RZ, 0x3c, !PT ;  /* 0x0000008682047212 */ /* 0x000fe200078e3cff */
[----:B------:R2:W-:Y:S01]  /*2c590*/  STL.64 [R1+0xb48], R72 ;  /* 0x000b484801007387 */ /* 0x0005e20000100a00 */
[----:B0-----:R-:W-:-:S03]  /*2c5a0*/  LOP3.LUT R6, R17, R8, R13, 0x96, !PT ;  /* 0x0000000811067212 */ /* 0x001fc600078e960d */
[----:B------:R0:W-:Y:S01]  /*2c5b0*/  STL.64 [R1+0xb40], R60 ;  /* 0x000b403c01007387 */ /* 0x0001e20000100a00 */
[----:B------:R-:W-:Y:S01]  /*2c5c0*/  LOP3.LUT R8, R60, R72, RZ, 0x3c, !PT ;  /* 0x000000483c087212 */ /* 0x000fe200078e3cff */
[----:B------:R-:W-:Y:S02]  /*2c5d0*/  IMAD R212, R13, R31, R111 ;  /* 0x0000001f0dd47224 */ /* 0x000fe400078e026f */
[----:B-1----:R-:W3:Y:S01]  /*2c5e0*/  LDG.E.64 R90, desc[UR38][R36.64+0x320] ;  /* 0x00032026245a7981 */ /* 0x002ee2000c1e1b00 */
[----:B------:R-:W-:-:S03]  /*2c5f0*/  LOP3.LUT R13, R131, R135, RZ, 0x3c, !PT ;  /* 0x00000087830d7212 */ /* 0x000fc600078e3cff */
[----:B--2---:R-:W2:Y:S01]  /*2c600*/  LDG.E.64 R72, desc[UR38][R34.64+0x320] ;  /* 0x0003202622487981 */ /* 0x004ea2000c1e1b00 */
[----:B------:R-:W-:-:S03]  /*2c610*/  IADD3 R26, P0, PT, R4, R8, RZ ;  /* 0x00000008041a7210 */ /* 0x000fc60007f1e0ff */
[----:B0-----:R-:W2:Y:S01]  /*2c620*/  LDG.E.64 R60, desc[UR38][R36.64+0x300] ;  /* 0x00030026243c7981 */ /* 0x001ea2000c1e1b00 */
[----:B------:R-:W-:-:S03]  /*2c630*/  SHF.L.U64.HI R43, R32, 0x1, R2 ;  /* 0x00000001202b7819 */ /* 0x000fc60000010202 */
[----:B------:R0:W-:Y:S01]  /*2c640*/  STL [R1+0xc90], R9 ;  /* 0x000c900901007387 */ /* 0x0001e20000100800 */
[--C-:B------:R-:W-:Y:S01]  /*2c650*/  IMAD.X R27, R13, 0x1, R19.reuse, P0 ;  /* 0x000000010d1b7824 */ /* 0x100fe200000e0613 */
[C---:B------:R-:W-:Y:S01]  /*2c660*/  SHF.L.U64.HI R19, R8.reuse, 0x1, R19 ;  /* 0x0000000108137819 */ /* 0x040fe20000010213 */
[----:B------:R-:W-:Y:S02]  /*2c670*/  IMAD.SHL.U32 R8, R8, 0x2, RZ ;  /* 0x0000000208087824 */ /* 0x000fe400078e00ff */
[C---:B0-----:R-:W-:Y:S01]  /*2c680*/  IMAD.SHL.U32 R9, R32.reuse, 0x2, RZ ;  /* 0x0000000220097824 */ /* 0x041fe200078e00ff */
[----:B------:R-:W-:-:S04]  /*2c690*/  IADD3 R32, P1, PT, R32, R18, RZ ;  /* 0x0000001220207210 */ /* 0x000fc80007f3e0ff */
[----:B------:R-:W-:Y:S01]  /*2c6a0*/  LOP3.LUT R9, R9, 0xfffffffe, RZ, 0xc0, !PT ;  /* 0xfffffffe09097812 */ /* 0x000fe200078ec0ff */
[----:B------:R-:W-:Y:S01]  /*2c6b0*/  IMAD.X R33, R17, 0x1, R2, P1 ;  /* 0x0000000111217824 */ /* 0x000fe200008e0602 */
[----:B------:R-:W-:Y:S02]  /*2c6c0*/  LOP3.LUT R21, R21, 0xfffffffe, RZ, 0xc0, !PT ;  /* 0xfffffffe15157812 */ /* 0x000fe400078ec0ff */
[----:B------:R-:W-:Y:S01]  /*2c6d0*/  LOP3.LUT R2, R8, 0xfffffffe, RZ, 0xc0, !PT ;  /* 0xfffffffe08027812 */ /* 0x000fe200078ec0ff */
[----:B------:R-:W-:Y:S01]  /*2c6e0*/  IMAD.WIDE.U32 R32, R9, R18, R32 ;  /* 0x0000001209207225 */ /* 0x000fe200078e0020 */
[----:B------:R-:W-:Y:S02]  /*2c6f0*/  LOP3.LUT R13, R64, R74, RZ, 0x3c, !PT ;  /* 0x0000004a400d7212 */ /* 0x000fe400078e3cff */
[----:B------:R-:W-:Y:S01]  /*2c700*/  LOP3.LUT R9, R52, R88, RZ, 0x3c, !PT ;  /* 0x0000005834097212 */ /* 0x000fe200078e3cff */
[----:B------:R-:W-:Y:S01]  /*2c710*/  IMAD.WIDE.U32 R28, R21, R22, R28 ;  /* 0x00000016151c7225 */ /* 0x000fe200078e001c */
[----:B------:R-:W-:-:S02]  /*2c720*/  LOP3.LUT R19, R19, 0x1, RZ, 0xc0, !PT ;  /* 0x0000000113137812 */ /* 0x000fc400078ec0ff */
[----:B------:R-:W-:Y:S01]  /*2c730*/  LOP3.LUT R24, R65, R75, RZ, 0x3c, !PT ;  /* 0x0000004b41187212 */ /* 0x000fe200078e3cff */
[----:B------:R-:W-:Y:S01]  /*2c740*/  IMAD.WIDE.U32 R26, R2, R4, R26 ;  /* 0x00000004021a7225 */ /* 0x000fe200078e001a */
[----:B------:R-:W-:Y:S02]  /*2c750*/  LOP3.LUT R21, R53, R89, RZ, 0x3c, !PT ;  /* 0x0000005935157212 */ /* 0x000fe400078e3cff */
[----:B------:R-:W-:Y:S02]  /*2c760*/  IADD3 R20, P0, PT, R9, R13, RZ ;  /* 0x0000000d09147210 */ /* 0x000fe40007f1e0ff */
[----:B------:R-:W-:Y:S02]  /*2c770*/  LOP3.LUT R8, R48, R62, RZ, 0x3c, !PT ;  /* 0x0000003e30087212 */ /* 0x000fe400078e3cff */
[----:B----4-:R-:W-:Y:S01]  /*2c780*/  LOP3.LUT R2, R10, R76, RZ, 0x3c, !PT ;  /* 0x0000004c0a027212 */ /* 0x010fe200078e3cff */
[----:B------:R-:W-:Y:S01]  /*2c790*/  IMAD R19, R19, R4, RZ ;  /* 0x0000000413137224 */ /* 0x000fe200078e02ff */
[----:B------:R-:W-:Y:S01]  /*2c7a0*/  LOP3.LUT R4, R49, R63, RZ, 0x3c, !PT ;  /* 0x0000003f31047212 */ /* 0x000fe200078e3cff */
[----:B------:R-:W-:Y:S01]  /*2c7b0*/  IMAD.X R21, R21, 0x1, R24, P0 ;  /* 0x0000000115157824 */ /* 0x000fe200000e0618 */
[----:B------:R-:W-:-:S02]  /*2c7c0*/  LOP3.LUT R14, R11, R77, RZ, 0x3c, !PT ;  /* 0x0000004d0b0e7212 */ /* 0x000fc400078e3cff */
[C---:B------:R-:W-:Y:S01]  /*2c7d0*/  SHF.L.U64.HI R24, R13.reuse, 0x1, R24 ;  /* 0x000000010d187819 */ /* 0x040fe20000010218 */
[----:B------:R-:W-:Y:S01]  /*2c7e0*/  IMAD.SHL.U32 R13, R13, 0x2, RZ ;  /* 0x000000020d0d7824 */ /* 0x000fe200078e00ff */
[----:B------:R-:W-:Y:S01]  /*2c7f0*/  IADD3 R166, P0, PT, R2, R8, RZ ;  /* 0x0000000802a67210 */ /* 0x000fe20007f1e0ff */
[----:B------:R0:W-:Y:S04]  /*2c800*/  STL.64 [R1+0xd10], R80 ;  /* 0x000d105001007387 */ /* 0x0001e80000100a00 */
[----:B------:R1:W-:Y:S01]  /*2c810*/  STL.64 [R1+0xb60], R48 ;  /* 0x000b603001007387 */ /* 0x0003e20000100a00 */
[--C-:B------:R-:W-:Y:S01]  /*2c820*/  IMAD.X R167, R14, 0x1, R4.reuse, P0 ;  /* 0x000000010ea77824 */ /* 0x100fe200000e0604 */
[----:B------:R-:W-:Y:S02]  /*2c830*/  LOP3.LUT R13, R13, 0xfffffffe, RZ, 0xc0, !PT ;  /* 0xfffffffe0d0d7812 */ /* 0x000fe400078ec0ff */
[----:B0-----:R-:W4:Y:S01]  /*2c840*/  LDG.E.64 R80, desc[UR38][R34.64+0x360] ;  /* 0x0003602622507981 */ /* 0x001f22000c1e1b00 */
[C---:B-1----:R-:W-:Y:S01]  /*2c850*/  SHF.L.U64.HI R48, R8.reuse, 0x1, R4 ;  /* 0x0000000108307819 */ /* 0x042fe20000010204 */
[----:B------:R-:W-:Y:S01]  /*2c860*/  IMAD.SHL.U32 R8, R8, 0x2, RZ ;  /* 0x0000000208087824 */ /* 0x000fe200078e00ff */
[----:B------:R-:W-:Y:S01]  /*2c870*/  LOP3.LUT R4, R24, 0x1, RZ, 0xc0, !PT ;  /* 0x0000000118047812 */ /* 0x000fe200078ec0ff */
[----:B------:R0:W-:Y:S01]  /*2c880*/  STL.64 [R1+0x5b0], R114 ;  /* 0x0005b07201007387 */ /* 0x0001e20000100a00 */
[----:B------:R-:W-:-:S02]  /*2c890*/  IMAD.WIDE.U32 R20, R13, R9, R20 ;  /* 0x000000090d147225 */ /* 0x000fc400078e0014 */
[----:B------:R-:W-:Y:S01]  /*2c8a0*/  LOP3.LUT R8, R8, 0xfffffffe, RZ, 0xc0, !PT ;  /* 0xfffffffe08087812 */ /* 0x000fe200078ec0ff */
[----:B------:R1:W-:Y:S01]  /*2c8b0*/  STL.64 [R1+0x728], R98 ;  /* 0x0007286201007387 */ /* 0x0003e20000100a00 */
[----:B------:R-:W-:-:S03]  /*2c8c0*/  IMAD R4, R4, R9, RZ ;  /* 0x0000000904047224 */ /* 0x000fc600078e02ff */
[----:B------:R-:W-:Y:S01]  /*2c8d0*/  STL.64 [R1+0xc80], R92 ;  /* 0x000c805c01007387 */ /* 0x000fe20000100a00 */
[----:B------:R-:W-:-:S03]  /*2c8e0*/  IMAD.IADD R19, R27, 0x1, R19 ;  /* 0x000000011b137824 */ /* 0x000fc600078e0213 */
[----:B------:R1:W-:Y:S01]  /*2c8f0*/  STL.64 [R1+0xb68], R62 ;  /* 0x000b683e01007387 */ /* 0x0003e20000100a00 */
[----:B------:R-:W-:-:S03]  /*2c900*/  LOP3.LUT R48, R48, 0x1, RZ, 0xc0, !PT ;  /* 0x0000000130307812 */ /* 0x000fc600078ec0ff */
[----:B0-----:R-:W4:Y:S04]  /*2c910*/  LDG.E.64 R114, desc[UR38][R34.64+0x308] ;  /* 0x0003082622727981 */ /* 0x001f28000c1e1b00 */
[----:B-1----:R-:W4:Y:S04]  /*2c920*/  LDG.E.64 R98, desc[UR38][R36.64+0x328] ;  /* 0x0003282624627981 */ /* 0x002f28000c1e1b00 */
[----:B------:R-:W4:Y:S04]  /*2c930*/  LDG.E.64 R62, desc[UR38][R36.64+0x308] ;  /* 0x00030826243e7981 */ /* 0x000f28000c1e1b00 */
[----:B------:R-:W4:Y:S01]  /*2c940*/  LDG.E.64 R92, desc[UR38][R34.64+0x328] ;  /* 0x00032826225c7981 */ /* 0x000f22000c1e1b00 */
[----:B------:R-:W-:Y:S01]  /*2c950*/  LOP3.LUT R9, R140, R144, RZ, 0x3c, !PT ;  /* 0x000000908c097212 */ /* 0x000fe200078e3cff */
[----:B------:R-:W-:-:S02]  /*2c960*/  IMAD.IADD R4, R21, 0x1, R4 ;  /* 0x0000000115047824 */ /* 0x000fc400078e0204 */
[----:B------:R-:W-:Y:S01]  /*2c970*/  IMAD.WIDE.U32 R166, R8, R2, R166 ;  /* 0x0000000208a67225 */ /* 0x000fe200078e00a6 */
[----:B------:R-:W-:Y:S01]  /*2c980*/  LOP3.LUT R8, R19, R113, R133, 0x96, !PT ;  /* 0x0000007113087212 */ /* 0x000fe200078e9685 */
[----:B------:R0:W-:Y:S01]  /*2c990*/  STL.64 [R1+0xc20], R132 ;  /* 0x000c208401007387 */ /* 0x0001e20000100a00 */
[----:B------:R-:W-:Y:S01]  /*2c9a0*/  LOP3.LUT R25, R136, R138, RZ, 0x3c, !PT ;  /* 0x0000008a88197212 */ /* 0x000fe200078e3cff */
[----:B------:R-:W-:Y:S01]  /*2c9b0*/  IMAD R48, R48, R2, RZ ;  /* 0x0000000230307224 */ /* 0x000fe200078e02ff */
[----:B------:R-:W-:Y:S01]  /*2c9c0*/  LOP3.LUT R13, R26, R112, R132, 0x96, !PT ;  /* 0x000000701a0d7212 */ /* 0x000fe200078e9684 */
[----:B------:R-:W-:Y:S01]  /*2c9d0*/  IMAD.SHL.U32 R27, R9, 0x2, RZ ;  /* 0x00000002091b7824 */ /* 0x000fe200078e00ff */
[----:B------:R-:W-:Y:S02]  /*2c9e0*/  LOP3.LUT R2, R4, R51, R57, 0x96, !PT ;  /* 0x0000003304027212 */ /* 0x000fe400078e9639 */
[----:B------:R-:W-:Y:S01]  /*2c9f0*/  LOP3.LUT R30, R141, R145, RZ, 0x3c, !PT ;  /* 0x000000918d1e7212 */ /* 0x000fe200078e3cff */
[----:B------:R-:W-:Y:S01]  /*2ca00*/  IMAD.SHL.U32 R21, R25, 0x2, RZ ;  /* 0x0000000219157824 */ /* 0x000fe200078e00ff */
[----:B------:R-:W-:-:S02]  /*2ca10*/  LOP3.LUT R24, R137, R139, RZ, 0x3c, !PT ;  /* 0x0000008b89187212 */ /* 0x000fc400078e3cff */
[----:B0-----:R-:W-:Y:S02]  /*2ca20*/  IADD3 R132, P0, PT, R8, R9, RZ ;  /* 0x0000000908847210 */ /* 0x001fe40007f1e0ff */
[----:B------:R-:W-:Y:S02]  /*2ca30*/  LOP3.LUT R14, R20, R50, R56, 0x96, !PT ;  /* 0x00000032140e7212 */ /* 0x000fe400078e9638 */
[----:B------:R-:W-:Y:S01]  /*2ca40*/  IADD3 R174, P1, PT, R2, R25, RZ ;  /* 0x0000001902ae7210 */ /* 0x000fe20007f3e0ff */
[--C-:B------:R-:W-:Y:S01]  /*2ca50*/  IMAD.X R133, R13, 0x1, R30.reuse, P0 ;  /* 0x000000010d857824 */ /* 0x100fe200000e061e */
[----:B------:R-:W-:Y:S01]  /*2ca60*/  LOP3.LUT R27, R27, 0xfffffffe, RZ, 0xc0, !PT ;  /* 0xfffffffe1b1b7812 */ /* 0x000fe200078ec0ff */
[----:B------:R-:W-:Y:S01]  /*2ca70*/  STL.64 [R1+0xce8], R104 ;  /* 0x000ce86801007387 */ /* 0x000fe20000100a00 */
[----:B------:R-:W-:Y:S01]  /*2ca80*/  SHF.L.U64.HI R9, R9, 0x1, R30 ;  /* 0x0000000109097819 */ /* 0x000fe2000001021e */
[----:B------:R-:W-:Y:S01]  /*2ca90*/  IMAD.X R175, R14, 0x1, R24, P1 ;  /* 0x000000010eaf7824 */ /* 0x000fe200008e0618 */
[----:B------:R-:W-:Y:S01]  /*2caa0*/  LOP3.LUT R21, R21, 0xfffffffe, RZ, 0xc0, !PT ;  /* 0xfffffffe15157812 */ /* 0x000fe200078ec0ff */
[----:B------:R-:W-:Y:S01]  /*2cab0*/  STL.64 [R1+0xb58], R74 ;  /* 0x000b584a01007387 */ /* 0x000fe20000100a00 */
[----:B------:R-:W-:Y:S01]  /*2cac0*/  IMAD.WIDE.U32 R132, R27, R8, R132 ;  /* 0x000000081b847225 */ /* 0x000fe200078e0084 */
[----:B------:R-:W-:-:S02]  /*2cad0*/  SHF.L.U64.HI R24, R25, 0x1, R24 ;  /* 0x0000000119187819 */ /* 0x000fc40000010218 */
[----:B------:R0:W-:Y:S01]  /*2cae0*/  STL.64 [R1+0xb50], R64 ;  /* 0x000b504001007387 */ /* 0x0001e20000100a00 */
[----:B------:R-:W-:-:S03]  /*2caf0*/  LOP3.LUT R27, R44, R46, RZ, 0x3c, !PT ;  /* 0x0000002e2c1b7212 */ /* 0x000fc600078e3cff */
[----:B------:R-:W-:Y:S01]  /*2cb00*/  STL [R1+0x4b0], R79 ;  /* 0x0004b04f01007387 */ /* 0x000fe20000100800 */
[----:B------:R-:W-:-:S03]  /*2cb10*/  LOP3.LUT R25, R70, R86, RZ, 0x3c, !PT ;  /* 0x0000005646197212 */ /* 0x000fc600078e3cff */
[----:B------:R1:W-:Y:S01]  /*2cb20*/  STL [R1+0x4d4], R78 ;  /* 0x0004d44e01007387 */ /* 0x0003e20000100800 */
[----:B------:R-:W-:-:S03]  /*2cb30*/  LOP3.LUT R9, R9, 0x1, RZ, 0xc0, !PT ;  /* 0x0000000109097812 */ /* 0x000fc600078ec0ff */
[----:B0-----:R-:W4:Y:S04]  /*2cb40*/  LDG.E.64 R64, desc[UR38][R36.64+0x310] ;  /* 0x0003102624407981 */ /* 0x001f28000c1e1b00 */
[----:B------:R-:W4:Y:S04]  /*2cb50*/  LDG.E.64 R104, desc[UR38][R36.64+0x330] ;  /* 0x0003302624687981 */ /* 0x000f28000c1e1b00 */
[----:B------:R-:W4:Y:S04]  /*2cb60*/  LDG.E.64 R74, desc[UR38][R34.64+0x310] ;  /* 0x00031026224a7981 */ /* 0x000f28000c1e1b00 */
[----:B-1----:R-:W4:Y:S01]  /*2cb70*/  LDG.E.64 R78, desc[UR38][R34.64+0x330] ;  /* 0x00033026224e7981 */ /* 0x002f22000c1e1b00 */
[----:B------:R-:W-:Y:S01]  /*2cb80*/  IMAD.WIDE.U32 R174, R21, R2, R174 ;  /* 0x0000000215ae7225 */ /* 0x000fe200078e00ae */
[----:B------:R-:W-:-:S02]  /*2cb90*/  LOP3.LUT R21, R71, R87, RZ, 0x3c, !PT ;  /* 0x0000005747157212 */ /* 0x000fc400078e3cff */
[----:B------:R0:W-:Y:S01]  /*2cba0*/  STL.64 [R1+0xc30], R56 ;  /* 0x000c303801007387 */ /* 0x0001e20000100a00 */
[----:B------:R-:W-:Y:S01]  /*2cbb0*/  IADD3 R194, P0, PT, R25, R27, RZ ;  /* 0x0000001b19c27210 */ /* 0x000fe20007f1e0ff */
[----:B------:R-:W-:Y:S01]  /*2cbc0*/  IMAD R40, R9, R8, RZ ;  /* 0x0000000809287224 */ /* 0x000fe200078e02ff */
[----:B------:R-:W-:Y:S01]  /*2cbd0*/  LOP3.LUT R24, R24, 0x1, RZ, 0xc0, !PT ;  /* 0x0000000118187812 */ /* 0x000fe200078ec0ff */
[----:B------:R1:W-:Y:S02]  /*2cbe0*/  STL.64 [R1+0xc18], R112 ;  /* 0x000c187001007387 */ /* 0x0003e40000100a00 */
[----:B------:R-:W-:Y:S01]  /*2cbf0*/  IMAD.IADD R40, R133, 0x1, R40 ;  /* 0x0000000185287824 */ /* 0x000fe200078e0228 */
[----:B0-----:R-:W-:Y:S01]  /*2cc00*/  LOP3.LUT R56, R45, R47, RZ, 0x3c, !PT ;  /* 0x0000002f2d387212 */ /* 0x001fe200078e3cff */
[----:B------:R0:W-:Y:S04]  /*2cc10*/  STL.64 [R1+0xc28], R50 ;  /* 0x000c283201007387 */ /* 0x0001e80000100a00 */
[--C-:B------:R-:W-:Y:S01]  /*2cc20*/  IMAD.X R195, R21, 0x1, R56.reuse, P0 ;  /* 0x0000000115c37824 */ /* 0x100fe200000e0638 */
[----:B-1----:R-:W4:Y:S01]  /*2cc30*/  LDG.E.64 R112, desc[UR38][R36.64+0x348] ;  /* 0x0003482624707981 */ /* 0x002f22000c1e1b00 */
[C---:B------:R-:W-:Y:S01]  /*2cc40*/  SHF.L.U64.HI R56, R27.reuse, 0x1, R56 ;  /* 0x000000011b387819 */ /* 0x040fe20000010238 */
[----:B------:R-:W-:-:S02]  /*2cc50*/  IMAD.SHL.U32 R27, R27, 0x2, RZ ;  /* 0x000000021b1b7824 */ /* 0x000fc400078e00ff */
[----:B------:R1:W-:Y:S01]  /*2cc60*/  STL.64 [R1+0xb78], R46 ;  /* 0x000b782e01007387 */ /* 0x0003e20000100a00 */
[----:B------:R-:W-:-:S03]  /*2cc70*/  IMAD R24, R24, R2, RZ ;  /* 0x0000000218187224 */ /* 0x000fc600078e02ff */
[----:B0-----:R-:W4:Y:S04]  /*2cc80*/  LDG.E.64 R50, desc[UR38][R34.64+0x348] ;  /* 0x0003482622327981 */ /* 0x001f28000c1e1b00 */
[----:B------:R0:W-:Y:S01]  /*2cc90*/  STL.64 [R1+0xb70], R44 ;  /* 0x000b702c01007387 */ /* 0x0001e20000100a00 */
[----:B------:R-:W-:-:S03]  /*2cca0*/  LOP3.LUT R9, R132, R130, R134, 0x96, !PT ;  /* 0x0000008284097212 */ /* 0x000fc600078e9686 */
[----:B-1----:R-:W4:Y:S01]  /*2ccb0*/  LDG.E.64 R46, desc[UR38][R36.64+0x368] ;  /* 0x00036826242e7981 */ /* 0x002f22000c1e1b00 */
[----:B------:R-:W-:Y:S01]  /*2ccc0*/  LOP3.LUT R21, R40, R131, R135, 0x96, !PT ;  /* 0x0000008328157212 */ /* 0x000fe200078e9687 */
[----:B------:R-:W-:Y:S01]  /*2ccd0*/  IMAD.IADD R24, R175, 0x1, R24 ;  /* 0x00000001af187824 */ /* 0x000fe200078e0218 */
[----:B------:R-:W-:Y:S01]  /*2cce0*/  LOP3.LUT R27, R27, 0xfffffffe, RZ, 0xc0, !PT ;  /* 0xfffffffe1b1b7812 */ /* 0x000fe200078ec0ff */
[----:B0-----:R-:W4:Y:S01]  /*2ccf0*/  LDG.E.64 R44, desc[UR38][R34.64+0x368] ;  /* 0x00036826222c7981 */ /* 0x001f22000c1e1b00 */
[----:B------:R-:W-:-:S03]  /*2cd00*/  LOP3.LUT R56, R56, 0x1, RZ, 0xc0, !PT ;  /* 0x0000000138387812 */ /* 0x000fc600078ec0ff */
[----:B------:R0:W-:Y:S01]  /*2cd10*/  STL [R1+0x82c], R6 ;  /* 0x00082c0601007387 */ /* 0x0001e20000100800 */
[----:B------:R-:W-:Y:S01]  /*2cd20*/  IMAD.WIDE.U32 R194, R27, R25, R194 ;  /* 0x000000191bc27225 */ /* 0x000fe200078e00c2 */
[----:B------:R-:W-:Y:S02]  /*2cd30*/  LOP3.LUT R41, R174, R52, R88, 0x96, !PT ;  /* 0x00000034ae297212 */ /* 0x000fe400078e9658 */
[----:B------:R-:W-:Y:S02]  /*2cd40*/  LOP3.LUT R27, R24, R53, R89, 0x96, !PT ;  /* 0x00000035181b7212 */ /* 0x000fe400078e9659 */
[C---:B------:R-:W-:Y:S02]  /*2cd50*/  SHF.L.U64.HI R30, R26.reuse, 0x1, R19 ;  /* 0x000000011a1e7819 */ /* 0x040fe40000010213 */
[----:B0-----:R-:W-:Y:S02]  /*2cd60*/  SHF.L.W.U32.HI R6, R21, 0x8, R9 ;  /* 0x0000000815067819 */ /* 0x001fe40000010e09 */
[----:B------:R-:W-:Y:S01]  /*2cd70*/  SHF.L.W.U32.HI R9, R9, 0x8, R21 ;  /* 0x0000000809097819 */ /* 0x000fe20000010e15 */
[----:B------:R-:W-:Y:S01]  /*2cd80*/  IMAD.SHL.U32 R21, R26, 0x2, RZ ;  /* 0x000000021a157824 */ /* 0x000fe200078e00ff */
[----:B------:R0:W-:Y:S01]  /*2cd90*/  STL.64 [R1+0x6e0], R88 ;  /* 0x0006e05801007387 */ /* 0x0001e20000100a00 */
[----:B------:R-:W-:Y:S01]  /*2cda0*/  IMAD R56, R56, R25, RZ ;  /* 0x0000001938387224 */ /* 0x000fe200078e02ff */
[----:B------:R-:W-:-:S02]  /*2cdb0*/  IADD3 R26, P0, PT, R9, R26, RZ ;  /* 0x0000001a091a7210 */ /* 0x000fc40007f1e0ff */
[----:B------:R1:W-:Y:S01]  /*2cdc0*/  STL.64 [R1+0x6d8], R52 ;  /* 0x0006d83401007387 */ /* 0x0003e20000100a00 */
[----:B------:R-:W-:Y:S02]  /*2cdd0*/  SHF.L.W.U32.HI R25, R27, 0x8, R41 ;  /* 0x000000081b197819 */ /* 0x000fe40000010e29 */
[----:B------:R-:W-:Y:S01]  /*2cde0*/  SHF.L.W.U32.HI R41, R41, 0x8, R27 ;  /* 0x0000000829297819 */ /* 0x000fe20000010e1b */
[----:B------:R-:W-:Y:S01]  /*2cdf0*/  IMAD.X R27, R6, 0x1, R19, P0 ;  /* 0x00000001061b7824 */ /* 0x000fe200000e0613 */
[----:B0-----:R-:W4:Y:S04]  /*2ce00*/  LDG.E.64 R88, desc[UR38][R36.64+0x338] ;  /* 0x0003382624587981 */ /* 0x001f28000c1e1b00 */
[----:B-1----:R-:W4:Y:S01]  /*2ce10*/  LDG.E.64 R52, desc[UR38][R34.64+0x338] ;  /* 0x0003382622347981 */ /* 0x002f22000c1e1b00 */
[----:B------:R-:W-:Y:S01]  /*2ce20*/  LOP3.LUT R21, R21, 0xfffffffe, RZ, 0xc0, !PT ;  /* 0xfffffffe15157812 */ /* 0x000fe200078ec0ff */
[C---:B------:R-:W-:Y:S01]  /*2ce30*/  IMAD.SHL.U32 R31, R20.reuse, 0x2, RZ ;  /* 0x00000002141f7824 */ /* 0x040fe200078e00ff */
[----:B------:R-:W-:-:S02]  /*2ce40*/  SHF.L.U64.HI R19, R20, 0x1, R4 ;  /* 0x0000000114137819 */ /* 0x000fc40000010204 */
[----:B------:R-:W-:Y:S01]  /*2ce50*/  IADD3 R20, P0, PT, R41, R20, RZ ;  /* 0x0000001429147210 */ /* 0x000fe20007f1e0ff */
[----:B------:R-:W-:-:S04]  /*2ce60*/  IMAD.WIDE.U32 R26, R9, R21, R26 ;  /* 0x00000015091a7225 */ /* 0x000fc800078e001a */
[----:B------:R-:W-:Y:S01]  /*2ce70*/  IMAD.X R21, R25, 0x1, R4, P0 ;  /* 0x0000000119157824 */ /* 0x000fe200000e0604 */
[----:B------:R-:W-:Y:S01]  /*2ce80*/  LOP3.LUT R4, R31, 0xfffffffe, RZ, 0xc0, !PT ;  /* 0xfffffffe1f047812 */ /* 0x000fe200078ec0ff */
[----:B------:R-:W-:Y:S01]  /*2ce90*/  IMAD.IADD R48, R167, 0x1, R48 ;  /* 0x00000001a7307824 */ /* 0x000fe200078e0230 */
[----:B------:R0:W-:Y:S01]  /*2cea0*/  STL [R1+0xd84], R38 ;  /* 0x000d842601007387 */ /* 0x0001e20000100800 */
[----:B------:R-:W-:Y:S02]  /*2ceb0*/  LOP3.LUT R30, R30, 0x1, RZ, 0xc0, !PT ;  /* 0x000000011e1e7812 */ /* 0x000fe400078ec0ff */
[----:B------:R-:W-:Y:S01]  /*2cec0*/  LOP3.LUT R31, R55, R127, RZ, 0x3c, !PT ;  /* 0x0000007f371f7212 */ /* 0x000fe200078e3cff */
[----:B------:R-:W-:Y:S01]  /*2ced0*/  IMAD.WIDE.U32 R20, R41, R4, R20 ;  /* 0x0000000429147225 */ /* 0x000fe200078e0014 */
[----:B------:R-:W-:Y:S01]  /*2cee0*/  LOP3.LUT R4, R48, R83, R103, 0x96, !PT ;  /* 0x0000005330047212 */ /* 0x000fe200078e9667 */
[----:B------:R1:W-:Y:S01]  /*2cef0*/  STL.64 [R1+0xcc0], R54 ;  /* 0x000cc03601007387 */ /* 0x0003e20000100a00 */
[----:B0-----:R-:W-:Y:S01]  /*2cf00*/  LOP3.LUT R38, R54, R126, RZ, 0x3c, !PT ;  /* 0x0000007e36267212 */ /* 0x001fe200078e3cff */
[----:B------:R-:W-:Y:S01]  /*2cf10*/  IMAD R27, R9, R30, R27 ;  /* 0x0000001e091b7224 */ /* 0x000fe200078e021b */
[----:B------:R-:W-:-:S03]  /*2cf20*/  LOP3.LUT R30, R166, R82, R102, 0x96, !PT ;  /* 0x00000052a61e7212 */ /* 0x000fc600078e9666 */
[C---:B------:R-:W-:Y:S01]  /*2cf30*/  IMAD.SHL.U32 R49, R38.reuse, 0x2, RZ ;  /* 0x0000000226317824 */ /* 0x040fe200078e00ff */
[----:B-1----:R-:W-:Y:S02]  /*2cf40*/  SHF.L.U64.HI R54, R38, 0x1, R31 ;  /* 0x0000000126367819 */ /* 0x002fe4000001021f */
[----:B------:R-:W-:Y:S01]  /*2cf50*/  IADD3 R38, P0, PT, R4, R38, RZ ;  /* 0x0000002604267210 */ /* 0x000fe20007f1e0ff */
[----:B------:R0:W-:Y:S01]  /*2cf60*/  STL [R1+0xd80], R39 ;  /* 0x000d802701007387 */ /* 0x0001e20000100800 */
[----:B------:R-:W-:Y:S02]  /*2cf70*/  LOP3.LUT R19, R19, 0x1, RZ, 0xc0, !PT ;  /* 0x0000000113137812 */ /* 0x000fe400078ec0ff */
[----:B------:R-:W-:-:S03]  /*2cf80*/  LOP3.LUT R49, R49, 0xfffffffe, RZ, 0xc0, !PT ;  /* 0xfffffffe31317812 */ /* 0x000fc600078ec0ff */
[----:B------:R-:W-:Y:S02]  /*2cf90*/  IMAD R21, R41, R19, R21 ;  /* 0x0000001329157224 */ /* 0x000fe400078e0215 */
[----:B0-----:R-:W-:Y:S01]  /*2cfa0*/  IMAD.X R39, R30, 0x1, R31, P0 ;  /* 0x000000011e277824 */ /* 0x001fe200000e061f */
[----:B------:R-:W-:Y:S01]  /*2cfb0*/  LOP3.LUT R31, R54, 0x1, RZ, 0xc0, !PT ;  /* 0x00000001361f7812 */ /* 0x000fe200078ec0ff */
[----:B------:R-:W-:Y:S01]  /*2cfc0*/  IMAD.WIDE.U32 R38, R49, R4, R38 ;  /* 0x0000000431267225 */ /* 0x000fe200078e0026 */
[----:B------:R-:W-:-:S03]  /*2cfd0*/  LOP3.LUT R2, R20, R2, RZ, 0x3c, !PT ;  /* 0x0000000214027212 */ /* 0x000fc600078e3cff */
[----:B------:R-:W-:Y:S01]  /*2cfe0*/  IMAD R31, R31, R4, RZ ;  /* 0x000000041f1f7224 */ /* 0x000fe200078e02ff */
[----:B------:R-:W-:-:S03]  /*2cff0*/  LOP3.LUT R49, R21, R14, RZ, 0x3c, !PT ;  /* 0x0000000e15317212 */ /* 0x000fc600078e3cff */
[----:B------:R-:W-:Y:S01]  /*2d000*/  IMAD.IADD R31, R39, 0x1, R31 ;  /* 0x00000001271f7824 */ /* 0x000fe200078e021f */
[----:B------:R-:W-:Y:S01]  /*2d010*/  SHF.L.W.U32.HI R220, R49, 0x10, R2 ;  /* 0x0000001031dc7819 */ /* 0x000fe20000010e02 */
[----:B------:R-:W-:Y:S01]  /*2d020*/  STL.64 [R1+0x6f0], R76 ;  /* 0x0006f04c01007387 */ /* 0x000fe20000100a00 */
[----:B------:R-:W-:Y:S02]  /*2d030*/  SHF.L.W.U32.HI R2, R2, 0x10, R49 ;  /* 0x0000001002027819 */ /* 0x000fe40000010e31 */
[----:B------:R-:W-:Y:S01]  /*2d040*/  LOP3.LUT R49, R38, R10, R76, 0x96, !PT ;  /* 0x0000000a26317212 */ /* 0x000fe200078e964c */
[----:B------:R0:W-:Y:S01]  /*2d050*/  STL.64 [R1+0xc38], R82 ;  /* 0x000c385201007387 */ /* 0x0001e20000100a00 */
[----:B------:R-:W-:-:S03]  /*2d060*/  LOP3.LUT R57, R31, R11, R77, 0x96, !PT ;  /* 0x0000000b1f397212 */ /* 0x000fc600078e964d */
[----:B------:R1:W-:Y:S04]  /*2d070*/  STL.64 [R1+0x6e8], R10 ;  /* 0x0006e80a01007387 */ /* 0x0003e80000100a00 */
[----:B------:R-:W-:Y:S04]  /*2d080*/  STL [R1+0x404], R7 ;  /* 0x0004040701007387 */ /* 0x000fe80000100800 */
[----:B------:R3:W-:Y:S04]  /*2d090*/  STL [R1+0x478], R6 ;  /* 0x0004780601007387 */ /* 0x0007e80000100800 */
[----:B0-----:R-:W4:Y:S04]  /*2d0a0*/  LDG.E.64 R82, desc[UR38][R36.64+0x350] ;  /* 0x0003502624527981 */ /* 0x001f28000c1e1b00 */
[----:B------:R-:W4:Y:S04]  /*2d0b0*/  LDG.E.64 R76, desc[UR38][R34.64+0x350] ;  /* 0x00035026224c7981 */ /* 0x000f28000c1e1b00 */
[----:B-1----:R-:W4:Y:S04]  /*2d0c0*/  LDG.E.64 R10, desc[UR38][R36.64+0x370] ;  /* 0x00037026240a7981 */ /* 0x002f28000c1e1b00 */
[----:B---3--:R-:W3:Y:S01]  /*2d0d0*/  LDG.E.64 R6, desc[UR38][R34.64+0x370] ;  /* 0x0003702622067981 */ /* 0x008ee2000c1e1b00 */
[----:B------:R-:W-:-:S02]  /*2d0e0*/  LOP3.LUT R8, R26, R8, RZ, 0x3c, !PT ;  /* 0x000000081a087212 */ /* 0x000fc400078e3cff */
[----:B------:R-:W-:Y:S01]  /*2d0f0*/  LOP3.LUT R55, R27, R13, RZ, 0x3c, !PT ;  /* 0x0000000d1b377212 */ /* 0x000fe200078e3cff */
[----:B------:R-:W-:-:S03]  /*2d100*/  IMAD.SHL.U32 R54, R174, 0x2, RZ ;  /* 0x00000002ae367824 */ /* 0x000fc600078e00ff */
[----:B------:R-:W-:Y:S02]  /*2d110*/  SHF.L.W.U32.HI R13, R55, 0x10, R8 ;  /* 0x00000010370d7819 */ /* 0x000fe40000010e08 */
[----:B------:R-:W-:Y:S02]  /*2d120*/  SHF.L.W.U32.HI R8, R8, 0x10, R55 ;  /* 0x0000001008087819 */ /* 0x000fe40000010e37 */
[--C-:B------:R-:W-:Y:S02]  /*2d130*/  SHF.L.U64.HI R55, R174, 0x1, R24.reuse ;  /* 0x00000001ae377819 */ /* 0x100fe40000010218 */
[----:B------:R-:W-:Y:S02]  /*2d140*/  IADD3 R174, P1, PT, R2, R174, RZ ;  /* 0x000000ae02ae7210 */ /* 0x000fe40007f3e0ff */
[----:B------:R-:W-:Y:S02]  /*2d150*/  SHF.L.W.U32.HI R39, R57, 0x8, R49 ;  /* 0x0000000839277819 */ /* 0x000fe40000010e31 */
[----:B------:R-:W-:Y:S01]  /*2d160*/  SHF.L.W.U32.HI R49, R49, 0x8, R57 ;  /* 0x0000000831317819 */ /* 0x000fe20000010e39 */
[----:B------:R-:W-:Y:S01]  /*2d170*/  IMAD.X R175, R220, 0x1, R24, P1 ;  /* 0x00000001dcaf7824 */ /* 0x000fe200008e0618 */
[----:B------:R-:W-:Y:S01]  /*2d180*/  LOP3.LUT R24, R54, 0xfffffffe, RZ, 0xc0, !PT ;  /* 0xfffffffe36187812 */ /* 0x000fe200078ec0ff */
[C---:B------:R-:W-:Y:S01]  /*2d190*/  IMAD.SHL.U32 R57, R166.reuse, 0x2, RZ ;  /* 0x00000002a6397824 */ /* 0x040fe200078e00ff */
[----:B------:R-:W-:-:S02]  /*2d1a0*/  SHF.L.U64.HI R54, R166, 0x1, R48 ;  /* 0x00000001a6367819 */ /* 0x000fc40000010230 */
[----:B------:R-:W-:Y:S01]  /*2d1b0*/  IADD3 R166, P1, PT, R49, R166, RZ ;  /* 0x000000a631a67210 */ /* 0x000fe20007f3e0ff */
[----:B------:R-:W-:Y:S01]  /*2d1c0*/  IMAD.IADD R56, R195, 0x1, R56 ;  /* 0x00000001c3387824 */ /* 0x000fe200078e0238 */
[----:B------:R-:W-:Y:S01]  /*2d1d0*/  LOP3.LUT R221, R55, 0x1, RZ, 0xc0, !PT ;  /* 0x0000000137dd7812 */ /* 0x000fe200078ec0ff */
[----:B------:R-:W-:Y:S01]  /*2d1e0*/  IMAD.WIDE.U32 R174, R2, R24, R174 ;  /* 0x0000001802ae7225 */ /* 0x000fe200078e00ae */
[----:B------:R-:W-:Y:S01]  /*2d1f0*/  STL.64 [R1+0xc40], R102 ;  /* 0x000c406601007387 */ /* 0x000fe20000100a00 */
[----:B------:R-:W-:Y:S02]  /*2d200*/  LOP3.LUT R24, R58, R96, RZ, 0x3c, !PT ;  /* 0x000000603a187212 */ /* 0x000fe400078e3cff */
[----:B------:R-:W-:Y:S01]  /*2d210*/  IMAD.X R167, R39, 0x1, R48, P1 ;  /* 0x0000000127a77824 */ /* 0x000fe200008e0630 */
[----:B------:R-:W-:Y:S01]  /*2d220*/  STL.64 [R1+0xca8], R96 ;  /* 0x000ca86001007387 */ /* 0x000fe20000100a00 */
[----:B------:R-:W-:Y:S01]  /*2d230*/  LOP3.LUT R48, R59, R97, RZ, 0x3c, !PT ;  /* 0x000000613b307212 */ /* 0x000fe200078e3cff */
[----:B------:R-:W-:-:S02]  /*2d240*/  IMAD R221, R2, R221, R175 ;  /* 0x000000dd02dd7224 */ /* 0x000fc400078e02af */
[----:B------:R0:W-:Y:S04]  /*2d250*/  STL.64 [R1+0xca0], R58 ;  /* 0x000ca03a01007387 */ /* 0x0001e80000100a00 */
[----:B------:R1:W-:Y:S04]  /*2d260*/  STL.64 [R1+0xc48], R66 ;  /* 0x000c484201007387 */ /* 0x0003e80000100a00 */
[----:B------:R2:W-:Y:S01]  /*2d270*/  STL.64 [R1+0xc50], R84 ;  /* 0x000c505401007387 */ /* 0x0005e20000100a00 */
[----:B0-----:R-:W-:-:S03]  /*2d280*/  LOP3.LUT R59, R56, R67, R85, 0x96, !PT ;  /* 0x00000043383b7212 */ /* 0x001fc600078e9655 */
[----:B------:R0:W-:Y:S01]  /*2d290*/  STL.64 [R1+0x1088], R2 ;  /* 0x0010880201007387 */ /* 0x0001e20000100a00 */
[----:B-1----:R-:W-:-:S03]  /*2d2a0*/  LOP3.LUT R66, R194, R66, R84, 0x96, !PT ;  /* 0x00000042c2427212 */ /* 0x002fc600078e9654 */
[----:B------:R-:W3:Y:S04]  /*2d2b0*/  LDG.E.64 R102, desc[UR38][R36.64+0x358] ;  /* 0x0003582624667981 */ /* 0x000ee8000c1e1b00 */
[----:B------:R-:W3:Y:S04]  /*2d2c0*/  LDG.E.64 R96, desc[UR38][R34.64+0x358] ;  /* 0x0003582622607981 */ /* 0x000ee8000c1e1b00 */
[----:B--2---:R-:W2:Y:S04]  /*2d2d0*/  LDG.E.64 R84, desc[UR38][R36.64+0x378] ;  /* 0x0003782624547981 */ /* 0x004ea8000c1e1b00 */
[----:B0-----:R-:W3:Y:S01]  /*2d2e0*/  LDG.E.64 R2, desc[UR38][R34.64+0x378] ;  /* 0x0003782622027981 */ /* 0x001ee2000c1e1b00 */
[----:B------:R-:W-:-:S02]  /*2d2f0*/  LOP3.LUT R57, R57, 0xfffffffe, RZ, 0xc0, !PT ;  /* 0xfffffffe39397812 */ /* 0x000fc400078ec0ff */
[----:B------:R-:W-:-:S03]  /*2d300*/  SHF.L.U64.HI R55, R24, 0x1, R48 ;  /* 0x0000000118377819 */ /* 0x000fc60000010230 */
[----:B------:R-:W-:Y:S01]  /*2d310*/  IMAD.WIDE.U32 R166, R49, R57, R166 ;  /* 0x0000003931a67225 */ /* 0x000fe200078e00a6 */
[----:B------:R-:W-:-:S03]  /*2d320*/  LOP3.LUT R54, R54, 0x1, RZ, 0xc0, !PT ;  /* 0x0000000136367812 */ /* 0x000fc600078ec0ff */
[----:B------:R-:W-:Y:S01]  /*2d330*/  IMAD.SHL.U32 R57, R24, 0x2, RZ ;  /* 0x0000000218397824 */ /* 0x000fe200078e00ff */
[----:B------:R-:W-:Y:S02]  /*2d340*/  IADD3 R24, P1, PT, R59, R24, RZ ;  /* 0x000000183b187210 */ /* 0x000fe40007f3e0ff */
[----:B------:R-:W-:Y:S02]  /*2d350*/  LOP3.LUT R67, R221, R25, RZ, 0x3c, !PT ;  /* 0x00000019dd437212 */ /* 0x000fe400078e3cff */
[----:B------:R-:W-:Y:S01]  /*2d360*/  LOP3.LUT R57, R57, 0xfffffffe, RZ, 0xc0, !PT ;  /* 0xfffffffe39397812 */ /* 0x000fe200078ec0ff */
[----:B------:R-:W-:Y:S01]  /*2d370*/  IMAD.X R25, R66, 0x1, R48, P1 ;  /* 0x0000000142197824 */ /* 0x000fe200008e0630 */
[----:B------:R-:W-:Y:S01]  /*2d380*/  LOP3.LUT R55, R55, 0x1, RZ, 0xc0, !PT ;  /* 0x0000000137377812 */ /* 0x000fe200078ec0ff */
[----:B------:R-:W-:Y:S02]  /*2d390*/  IMAD R217, R49, R54, R167 ;  /* 0x0000003631d97224 */ /* 0x000fe400078e02a7 */
[----:B------:R-:W-:Y:S01]  /*2d3a0*/  IMAD.WIDE.U32 R24, R57, R59, R24 ;  /* 0x0000003b39187225 */ /* 0x000fe200078e0018 */
[----:B------:R-:W-:-:S03]  /*2d3b0*/  LOP3.LUT R4, R166, R4, RZ, 0x3c, !PT ;  /* 0x00000004a6047212 */ /* 0x000fc600078e3cff */
[----:B------:R-:W-:Y:S01]  /*2d3c0*/  IMAD R55, R55, R59, RZ ;  /* 0x0000003b37377224 */ /* 0x000fe200078e02ff */
[----:B------:R-:W-:Y:S02]  /*2d3d0*/  LOP3.LUT R30, R217, R30, RZ, 0x3c, !PT ;  /* 0x0000001ed91e7212 */ /* 0x000fe400078e3cff */
[----:B------:R-:W-:Y:S01]  /*2d3e0*/  LOP3.LUT R58, R174, R41, RZ, 0x3c, !PT ;  /* 0x00000029ae3a7212 */ /* 0x000fe200078e3cff */
[----:B------:R-:W-:Y:S01]  /*2d3f0*/  IMAD.IADD R25, R25, 0x1, R55 ;  /* 0x0000000119197824 */ /* 0x000fe200078e0237 */
[----:B------:R-:W-:Y:S02]  /*2d400*/  SHF.L.W.U32.HI R222, R30, 0x10, R4 ;  /* 0x000000101ede7819 */ /* 0x000fe40000010e04 */
[----:B------:R-:W-:Y:S02]  /*2d410*/  SHF.L.W.U32.HI R41, R58, 0x1, R67 ;  /* 0x000000013a297819 */ /* 0x000fe40000010e43 */
[----:B------:R-:W-:Y:S02]  /*2d420*/  SHF.L.W.U32.HI R48, R67, 0x1, R58 ;  /* 0x0000000143307819 */ /* 0x000fe40000010e3a */
[----:B------:R-:W-:-:S02]  /*2d430*/  SHF.L.W.U32.HI R4, R4, 0x10, R30 ;  /* 0x0000001004047819 */ /* 0x000fc40000010e1e */
[----:B------:R-:W-:Y:S02]  /*2d440*/  LOP3.LUT R55, R24, R70, R86, 0x96, !PT ;  /* 0x0000004618377212 */ /* 0x000fe400078e9656 */
[----:B------:R-:W-:Y:S01]  /*2d450*/  LOP3.LUT R58, R25, R71, R87, 0x96, !PT ;  /* 0x00000047193a7212 */ /* 0x000fe200078e9657 */
[----:B------:R-:W-:Y:S01]  /*2d460*/  IMAD.SHL.U32 R57, R38, 0x2, RZ ;  /* 0x0000000226397824 */ /* 0x000fe200078e00ff */
[----:B------:R-:W-:Y:S02]  /*2d470*/  IADD3 R30, P1, PT, R4, R38, RZ ;  /* 0x00000026041e7210 */ /* 0x000fe40007f3e0ff */
[----:B------:R-:W-:Y:S02]  /*2d480*/  SHF.L.W.U32.HI R54, R58, 0x8, R55 ;  /* 0x000000083a367819 */ /* 0x000fe40000010e37 */
[----:B------:R-:W-:Y:S01]  /*2d490*/  SHF.L.W.U32.HI R55, R55, 0x8, R58 ;  /* 0x0000000837377819 */ /* 0x000fe20000010e3a */
[----:B------:R-:W-:Y:S01]  /*2d4a0*/  IMAD.SHL.U32 R58, R194, 0x2, RZ ;  /* 0x00000002c23a7824 */ /* 0x000fe200078e00ff */
[--C-:B------:R-:W-:Y:S01]  /*2d4b0*/  SHF.L.U64.HI R38, R38, 0x1, R31.reuse ;  /* 0x0000000126267819 */ /* 0x100fe2000001021f */
[----:B------:R-:W-:Y:S01]  /*2d4c0*/  IMAD.X R31, R222, 0x1, R31, P1 ;  /* 0x00000001de1f7824 */ /* 0x000fe200008e061f */
[----:B------:R-:W-:-:S02]  /*2d4d0*/  LOP3.LUT R67, R57, 0xfffffffe, RZ, 0xc0, !PT ;  /* 0xfffffffe39437812 */ /* 0x000fc400078ec0ff */
[----:B------:R-:W-:Y:S02]  /*2d4e0*/  SHF.L.U64.HI R57, R194, 0x1, R56 ;  /* 0x00000001c2397819 */ /* 0x000fe40000010238 */
[----:B------:R-:W-:Y:S01]  /*2d4f0*/  IADD3 R194, P1, PT, R55, R194, RZ ;  /* 0x000000c237c27210 */ /* 0x000fe20007f3e0ff */
[----:B------:R-:W-:Y:S01]  /*2d500*/  IMAD.WIDE.U32 R30, R4, R67, R30 ;  /* 0x00000043041e7225 */ /* 0x000fe200078e001e */
[----:B------:R-:W-:Y:S02]  /*2d510*/  LOP3.LUT R58, R58, 0xfffffffe, RZ, 0xc0, !PT ;  /* 0xfffffffe3a3a7812 */ /* 0x000fe400078ec0ff */
[----:B------:R-:W-:Y:S01]  /*2d520*/  LOP3.LUT R67, R38, 0x1, RZ, 0xc0, !PT ;  /* 0x0000000126437812 */ /* 0x000fe200078ec0ff */
[----:B------:R-:W-:Y:S01]  /*2d530*/  IMAD.X R195, R54, 0x1, R56, P1 ;  /* 0x0000000136c37824 */ /* 0x000fe200008e0638 */
[C---:B------:R-:W-:Y:S01]  /*2d540*/  SHF.L.U64.HI R38, R26.reuse, 0x1, R27 ;  /* 0x000000011a267819 */ /* 0x040fe2000001021b */
[----:B------:R-:W-:Y:S01]  /*2d550*/  IMAD.SHL.U32 R56, R26, 0x2, RZ ;  /* 0x000000021a387824 */ /* 0x000fe200078e00ff */
[----:B------:R-:W-:Y:S01]  /*2d560*/  LOP3.LUT R57, R57, 0x1, RZ, 0xc0, !PT ;  /* 0x0000000139397812 */ /* 0x000fe200078ec0ff */
[----:B------:R-:W-:Y:S01]  /*2d570*/  IMAD.WIDE.U32 R194, R55, R58, R194 ;  /* 0x0000003a37c27225 */ /* 0x000fe200078e00c2 */
[----:B------:R-:W-:-:S03]  /*2d580*/  IADD3 R26, P1, PT, R48, R26, RZ ;  /* 0x0000001a301a7210 */ /* 0x000fc60007f3e0ff */
[----:B------:R-:W-:Y:S01]  /*2d590*/  IMAD R58, R4, R67, R31 ;  /* 0x00000043043a7224 */ /* 0x000fe200078e021f */
[----:B------:R-:W-:Y:S01]  /*2d5a0*/  LOP3.LUT R56, R56, 0xfffffffe, RZ, 0xc0, !PT ;  /* 0xfffffffe38387812 */ /* 0x000fe200078ec0ff */
[----:B------:R-:W-:Y:S01]  /*2d5b0*/  IMAD R218, R55, R57, R195 ;  /* 0x0000003937da7224 */ /* 0x000fe200078e02c3 */
[----:B------:R-:W-:Y:S01]  /*2d5c0*/  LOP3.LUT R49, R30, R49, RZ, 0x3c, !PT ;  /* 0x000000311e317212 */ /* 0x000fe200078e3cff */
[----:B------:R-:W-:Y:S01]  /*2d5d0*/  IMAD.X R27, R41, 0x1, R27, P1 ;  /* 0x00000001291b7824 */ /* 0x000fe200008e061b */
[----:B------:R-:W-:Y:S02]  /*2d5e0*/  LOP3.LUT R39, R58, R39, RZ, 0x3c, !PT ;  /* 0x000000273a277212 */ /* 0x000fe400078e3cff */
[----:B------:R-:W-:Y:S01]  /*2d5f0*/  LOP3.LUT R31, R194, R59, RZ, 0x3c, !PT ;  /* 0x0000003bc21f7212 */ /* 0x000fe200078e3cff */
[----:B------:R-:W-:Y:S01]  /*2d600*/  IMAD.WIDE.U32 R26, R48, R56, R26 ;  /* 0x00000038301a7225 */ /* 0x000fe200078e001a */
[----:B------:R-:W-:Y:S02]  /*2d610*/  SHF.L.W.U32.HI R57, R39, 0x1, R49 ;  /* 0x0000000127397819 */ /* 0x000fe40000010e31 */
[----:B------:R-:W-:-:S02]  /*2d620*/  LOP3.LUT R66, R218, R66, RZ, 0x3c, !PT ;  /* 0x00000042da427212 */ /* 0x000fc400078e3cff */
[----:B------:R-:W-:Y:S01]  /*2d630*/  SHF.L.W.U32.HI R56, R49, 0x1, R39 ;  /* 0x0000000131387819 */ /* 0x000fe20000010e27 */
[C---:B------:R-:W-:Y:S01]  /*2d640*/  IMAD.SHL.U32 R39, R20.reuse, 0x2, RZ ;  /* 0x0000000214277824 */ /* 0x040fe200078e00ff */
[----:B------:R-:W-:Y:S02]  /*2d650*/  SHF.L.U64.HI R59, R20, 0x1, R21 ;  /* 0x00000001143b7819 */ /* 0x000fe40000010215 */
[----:B------:R-:W-:Y:S02]  /*2d660*/  IADD3 R20, P1, PT, R57, R20, RZ ;  /* 0x0000001439147210 */ /* 0x000fe40007f3e0ff */
[----:B------:R-:W-:Y:S02]  /*2d670*/  SHF.L.W.U32.HI R49, R66, 0x10, R31 ;  /* 0x0000001042317819 */ /* 0x000fe40000010e1f */
[----:B------:R-:W-:Y:S02]  /*2d680*/  LOP3.LUT R67, R38, 0x1, RZ, 0xc0, !PT ;  /* 0x0000000126437812 */ /* 0x000fe400078ec0ff */
[----:B------:R-:W-:Y:S01]  /*2d690*/  SHF.L.W.U32.HI R31, R31, 0x10, R66 ;  /* 0x000000101f1f7819 */ /* 0x000fe20000010e42 */
[----:B------:R-:W-:Y:S01]  /*2d6a0*/  IMAD.X R21, R56, 0x1, R21, P1 ;  /* 0x0000000138157824 */ /* 0x000fe200008e0615 */
[----:B------:R-:W-:Y:S01]  /*2d6b0*/  LOP3.LUT R39, R39, 0xfffffffe, RZ, 0xc0, !PT ;  /* 0xfffffffe27277812 */ /* 0x000fe200078ec0ff */
[----:B------:R-:W-:Y:S01]  /*2d6c0*/  IMAD.SHL.U32 R66, R24, 0x2, RZ ;  /* 0x0000000218427824 */ /* 0x000fe200078e00ff */
[----:B------:R-:W-:Y:S01]  /*2d6d0*/  IADD3 R38, P1, PT, R31, R24, RZ ;  /* 0x000000181f267210 */ /* 0x000fe20007f3e0ff */
[----:B------:R-:W-:-:S02]  /*2d6e0*/  IMAD R67, R67, R48, RZ ;  /* 0x0000003043437224 */ /* 0x000fc400078e02ff */
[----:B------:R-:W-:Y:S01]  /*2d6f0*/  IMAD.WIDE.U32 R20, R57, R39, R20 ;  /* 0x0000002739147225 */ /* 0x000fe200078e0014 */
[----:B------:R-:W-:-:S03]  /*2d700*/  LOP3.LUT R66, R66, 0xfffffffe, RZ, 0xc0, !PT ;  /* 0xfffffffe42427812 */ /* 0x000fc600078ec0ff */
[----:B------:R-:W-:Y:S01]  /*2d710*/  IMAD.IADD R27, R27, 0x1, R67 ;  /* 0x000000011b1b7824 */ /* 0x000fe200078e0243 */
[----:B------:R-:W-:Y:S01]  /*2d720*/  LOP3.LUT R67, R59, 0x1, RZ, 0xc0, !PT ;  /* 0x000000013b437812 */ /* 0x000fe200078ec0ff */
[--C-:B------:R-:W-:Y:S01]  /*2d730*/  IMAD.X R39, R49, 0x1, R25.reuse, P1 ;  /* 0x0000000131277824 */ /* 0x100fe200008e0619 */
[----:B------:R-:W-:Y:S02]  /*2d740*/  SHF.L.U64.HI R69, R24, 0x1, R25 ;  /* 0x0000000118457819 */ /* 0x000fe40000010219 */
[----:B------:R-:W-:Y:S01]  /*2d750*/  LOP3.LUT R59, R27, R49, RZ, 0x3c, !PT ;  /* 0x000000311b3b7212 */ /* 0x000fe200078e3cff */
[----:B------:R-:W-:Y:S01]  /*2d760*/  IMAD.WIDE.U32 R24, R31, R66, R38 ;  /* 0x000000421f187225 */ /* 0x000fe200078e0026 */
[----:B------:R0:W-:Y:S03]  /*2d770*/  STL.64 [R1+0x700], R86 ;  /* 0x0007005601007387 */ /* 0x0001e60000100a00 */
[----:B------:R-:W-:Y:S01]  /*2d780*/  IMAD R38, R67, R57, RZ ;  /* 0x0000003943267224 */ /* 0x000fe200078e02ff */
[----:B------:R-:W-:Y:S01]  /*2d790*/  LOP3.LUT R39, R69, 0x1, RZ, 0xc0, !PT ;  /* 0x0000000145277812 */ /* 0x000fe200078ec0ff */
[----:B------:R-:W-:Y:S01]  /*2d7a0*/  IMAD.SHL.U32 R67, R30, 0x2, RZ ;  /* 0x000000021e437824 */ /* 0x000fe200078e00ff */
[----:B------:R-:W-:Y:S01]  /*2d7b0*/  LOP3.LUT R66, R26, R31, RZ, 0x3c, !PT ;  /* 0x0000001f1a427212 */ /* 0x000fe200078e3cff */
[----:B------:R-:W-:Y:S01]  /*2d7c0*/  IMAD.IADD R21, R21, 0x1, R38 ;  /* 0x0000000115157824 */ /* 0x000fe200078e0226 */
[----:B0-----:R-:W-:-:S02]  /*2d7d0*/  IADD3 R86, P1, PT, R59, R30, RZ ;  /* 0x0000001e3b567210 */ /* 0x001fc40007f3e0ff */
[--C-:B------:R-:W-:Y:S01]  /*2d7e0*/  SHF.L.U64.HI R30, R30, 0x1, R58.reuse ;  /* 0x000000011e1e7819 */ /* 0x100fe2000001023a */
[----:B------:R-:W-:Y:S01]  /*2d7f0*/  IMAD R25, R31, R39, R25 ;  /* 0x000000271f197224 */ /* 0x000fe200078e0219 */
[----:B------:R-:W-:Y:S01]  /*2d800*/  LOP3.LUT R67, R67, 0xfffffffe, RZ, 0xc0, !PT ;  /* 0xfffffffe43437812 */ /* 0x000fe200078ec0ff */
[----:B------:R-:W-:Y:S01]  /*2d810*/  IMAD.X R87, R66, 0x1, R58, P1 ;  /* 0x0000000142577824 */ /* 0x000fe200008e063a */
[----:B------:R-:W-:Y:S02]  /*2d820*/  LOP3.LUT R30, R30, 0x1, RZ, 0xc0, !PT ;  /* 0x000000011e1e7812 */ /* 0x000fe400078ec0ff */
[----:B------:R-:W-:Y:S01]  /*2d830*/  LOP3.LUT R39, R21, R13, RZ, 0x3c, !PT ;  /* 0x0000000d15277212 */ /* 0x000fe200078e3cff */
[C---:B------:R-:W-:Y:S01]  /*2d840*/  IMAD.SHL.U32 R38, R24.reuse, 0x2, RZ ;  /* 0x0000000218267824 */ /* 0x040fe200078e00ff */
[----:B------:R-:W-:Y:S01]  /*2d850*/  SHF.L.U64.HI R58, R24, 0x1, R25 ;  /* 0x00000001183a7819 */ /* 0x000fe20000010219 */
[----:B------:R-:W-:Y:S01]  /*2d860*/  IMAD.SHL.U32 R19, R132, 0x2, RZ ;  /* 0x0000000284137824 */ /* 0x000fe200078e00ff */
[----:B------:R-:W-:Y:S01]  /*2d870*/  LOP3.LUT R66, R20, R8, RZ, 0x3c, !PT ;  /* 0x0000000814427212 */ /* 0x000fe200078e3cff */
[-C--:B------:R-:W-:Y:S01]  /*2d880*/  IMAD R30, R30, R59.reuse, RZ ;  /* 0x0000003b1e1e7224 */ /* 0x080fe200078e02ff */
[----:B------:R-:W-:Y:S01]  /*2d890*/  IADD3 R168, P1, PT, R39, R24, RZ ;  /* 0x0000001827a87210 */ /* 0x000fe20007f3e0ff */
[----:B------:R-:W-:Y:S01]  /*2d8a0*/  IMAD.WIDE.U32 R86, R67, R59, R86 ;  /* 0x0000003b43567225 */ /* 0x000fe200078e0056 */
[----:B------:R-:W-:-:S02]  /*2d8b0*/  SHF.L.U64.HI R14, R132, 0x1, R40 ;  /* 0x00000001840e7819 */ /* 0x000fc40000010228 */
[----:B------:R-:W-:Y:S01]  /*2d8c0*/  IADD3 R132, P0, PT, R8, R132, RZ ;  /* 0x0000008408847210 */ /* 0x000fe20007f1e0ff */
[----:B------:R0:W-:Y:S01]  /*2d8d0*/  STL.64 [R1+0x6f8], R70 ;  /* 0x0006f84601007387 */ /* 0x0001e20000100a00 */
[----:B------:R-:W-:Y:S01]  /*2d8e0*/  LOP3.LUT R58, R58, 0x1, RZ, 0xc0, !PT ;  /* 0x000000013a3a7812 */ /* 0x000fe200078ec0ff */
[----:B------:R-:W-:Y:S01]  /*2d8f0*/  IMAD.X R169, R66, 0x1, R25, P1 ;  /* 0x0000000142a97824 */ /* 0x000fe200008e0619 */
[----:B------:R-:W-:Y:S01]  /*2d900*/  LOP3.LUT R38, R38, 0xfffffffe, RZ, 0xc0, !PT ;  /* 0xfffffffe26267812 */ /* 0x000fe200078ec0ff */
[----:B------:R-:W-:Y:S01]  /*2d910*/  IMAD.X R133, R13, 0x1, R40, P0 ;  /* 0x000000010d857824 */ /* 0x000fe200000e0628 */
[----:B------:R-:W-:Y:S01]  /*2d920*/  LOP3.LUT R40, R19, 0xfffffffe, RZ, 0xc0, !PT ;  /* 0xfffffffe13287812 */ /* 0x000fe200078ec0ff */
[-C--:B------:R-:W-:Y:S01]  /*2d930*/  IMAD R19, R58, R39.reuse, RZ ;  /* 0x000000273a137224 */ /* 0x080fe200078e02ff */
[----:B------:R-:W-:Y:S01]  /*2d940*/  LOP3.LUT R48, R86, R48, RZ, 0x3c, !PT ;  /* 0x0000003056307212 */ /* 0x000fe200078e3cff */
[----:B------:R-:W-:-:S04]  /*2d950*/  IMAD.WIDE.U32 R168, R38, R39, R168 ;  /* 0x0000002726a87225 */ /* 0x000fc800078e00a8 */
[----:B0-----:R-:W-:Y:S01]  /*2d960*/  IMAD.IADD R70, R87, 0x1, R30 ;  /* 0x0000000157467824 */ /* 0x001fe200078e021e */
[----:B------:R0:W-:Y:S04]  /*2d970*/  STL.64 [R1+0x10a8], R4 ;  /* 0x0010a80401007387 */ /* 0x0001e80000100a00 */
[----:B------:R-:W-:Y:S01]  /*2d980*/  LOP3.LUT R41, R70, R41, RZ, 0x3c, !PT ;  /* 0x0000002946297212 */ /* 0x000fe200078e3cff */
[----:B------:R1:W-:Y:S03]  /*2d990*/  STL.64 [R1+0xcc8], R126 ;  /* 0x000cc87e01007387 */ /* 0x0003e60000100a00 */
[----:B------:R-:W-:Y:S01]  /*2d9a0*/  SHF.L.W.U32.HI R251, R48, 0x8, R41 ;  /* 0x0000000830fb7819 */ /* 0x000fe20000010e29 */
[----:B0-----:R-:W-:Y:S01]  /*2d9b0*/  IMAD.IADD R4, R169, 0x1, R19 ;  /* 0x00000001a9047824 */ /* 0x001fe200078e0213 */
[----:B------:R-:W-:Y:S01]  /*2d9c0*/  LOP3.LUT R5, R24, R55, RZ, 0x3c, !PT ;  /* 0x0000003718057212 */ /* 0x000fe200078e3cff */
[----:B------:R-:W-:Y:S01]  /*2d9d0*/  IMAD.WIDE.U32 R132, R8, R40, R132 ;  /* 0x0000002808847225 */ /* 0x000fe200078e0084 */
[----:B------:R-:W-:-:S02]  /*2d9e0*/  SHF.L.W.U32.HI R24, R41, 0x8, R48 ;  /* 0x0000000829187819 */ /* 0x000fc40000010e30 */
[----:B------:R0:W-:Y:S01]  /*2d9f0*/  STL [R1+0x4d8], R4 ;  /* 0x0004d80401007387 */ /* 0x0001e20000100800 */
[----:B------:R-:W-:Y:S02]  /*2da00*/  LOP3.LUT R56, R4, R56, RZ, 0x3c, !PT ;  /* 0x0000003804387212 */ /* 0x000fe400078e3cff */
[----:B-1----:R-:W-:Y:S01]  /*2da10*/  IADD3 R126, P0, PT, R251, R26, RZ ;  /* 0x0000001afb7e7210 */ /* 0x002fe20007f1e0ff */
[----:B------:R-:W-:Y:S01]  /*2da20*/  IMAD.SHL.U32 R40, R26, 0x2, RZ ;  /* 0x000000021a287824 */ /* 0x000fe200078e00ff */
[----:B------:R-:W-:Y:S02]  /*2da30*/  LOP3.LUT R30, R142, R60, RZ, 0x3c, !PT ;  /* 0x0000003c8e1e7212 */ /* 0x000fe400078e3cff */
[----:B------:R-:W-:Y:S02]  /*2da40*/  LOP3.LUT R19, R72, R90, RZ, 0x3c, !PT ;  /* 0x0000005a48137212 */ /* 0x000fe400078e3cff */
[----:B0-----:R-:W-:Y:S02]  /*2da50*/  LOP3.LUT R4, R25, R54, RZ, 0x3c, !PT ;  /* 0x0000003619047212 */ /* 0x001fe400078e3cff */
[----:B------:R-:W-:Y:S01]  /*2da60*/  LOP3.LUT R57, R168, R57, RZ, 0x3c, !PT ;  /* 0x00000039a8397212 */ /* 0x000fe200078e3cff */
[----:B------:R0:W-:Y:S01]  /*2da70*/  STL [R1+0xd7c], R24 ;  /* 0x000d7c1801007387 */ /* 0x0001e20000100800 */
[----:B------:R-:W-:Y:S01]  /*2da80*/  IMAD.X R127, R24, 0x1, R27, P0 ;  /* 0x00000001187f7824 */ /* 0x000fe200000e061b */
[----:B------:R-:W-:-:S02]  /*2da90*/  LOP3.LUT R38, R143, R61, RZ, 0x3c, !PT ;  /* 0x0000003d8f267212 */ /* 0x000fc400078e3cff */
[----:B------:R1:W-:Y:S01]  /*2daa0*/  STL [R1+0x45c], R4 ;  /* 0x00045c0401007387 */ /* 0x0003e20000100800 */
[----:B------:R-:W-:Y:S02]  /*2dab0*/  LOP3.LUT R25, R73, R91, RZ, 0x3c, !PT ;  /* 0x0000005b49197212 */ /* 0x000fe400078e3cff */
[----:B------:R-:W-:Y:S01]  /*2dac0*/  LOP3.LUT R40, R40, 0xfffffffe, RZ, 0xc0, !PT ;  /* 0xfffffffe28287812 */ /* 0x000fe200078ec0ff */
[----:B------:R1:W-:Y:S01]  /*2dad0*/  STL [R1+0x464], R5 ;  /* 0x0004640501007387 */ /* 0x0003e20000100800 */
[----:B0-----:R-:W-:Y:S01]  /*2dae0*/  IADD3 R24, P0, PT, R19, R30, RZ ;  /* 0x0000001e13187210 */ /* 0x001fe20007f1e0ff */
[----:B------:R-:W-:Y:S01]  /*2daf0*/  IMAD.SHL.U32 R39, R20, 0x2, RZ ;  /* 0x0000000214277824 */ /* 0x000fe200078e00ff */
[----:B------:R-:W-:Y:S02]  /*2db00*/  SHF.L.U64.HI R41, R26, 0x1, R27 ;  /* 0x000000011a297819 */ /* 0x000fe4000001021b */
[----:B------:R-:W-:Y:S01]  /*2db10*/  SHF.L.U64.HI R66, R20, 0x1, R21 ;  /* 0x0000000114427819 */ /* 0x000fe20000010215 */
[----:B------:R-:W-:Y:S01]  /*2db20*/  STL [R1+0x4bc], R70 ;  /* 0x0004bc4601007387 */ /* 0x000fe20000100800 */
[----:B-1----:R-:W-:Y:S01]  /*2db30*/  SHF.L.W.U32.HI R4, R57, 0x8, R56 ;  /* 0x0000000839047819 */ /* 0x002fe20000010e38 */
[----:B------:R-:W-:Y:S01]  /*2db40*/  IMAD.X R25, R25, 0x1, R38, P0 ;  /* 0x0000000119197824 */ /* 0x000fe200000e0626 */
[----:B------:R-:W-:Y:S01]  /*2db50*/  SHF.L.W.U32.HI R5, R56, 0x8, R57 ;  /* 0x0000000838057819 */ /* 0x000fe20000010e39 */
[----:B------:R-:W-:Y:S01]  /*2db60*/  IMAD.WIDE.U32 R126, R251, R40, R126 ;  /* 0x00000028fb7e7225 */ /* 0x000fe200078e007e */
[----:B------:R-:W-:Y:S01]  /*2db70*/  IADD3 R190, P1, PT, R4, R20, RZ ;  /* 0x0000001404be7210 */ /* 0x000fe20007f3e0ff */
[----:B----4-:R-:W-:Y:S01]  /*2db80*/  STL.64 [R1+0x9e8], R80 ;  /* 0x0009e85001007387 */ /* 0x010fe20000100a00 */
[C---:B------:R-:W-:Y:S01]  /*2db90*/  SHF.L.U64.HI R38, R30.reuse, 0x1, R38 ;  /* 0x000000011e267819 */ /* 0x040fe20000010226 */
[----:B------:R-:W-:-:S02]  /*2dba0*/  IMAD.SHL.U32 R30, R30, 0x2, RZ ;  /* 0x000000021e1e7824 */ /* 0x000fc400078e00ff */
[----:B------:R0:W-:Y:S01]  /*2dbb0*/  STL [R1+0xd78], R5 ;  /* 0x000d780501007387 */ /* 0x0001e20000100800 */
[----:B------:R-:W-:Y:S01]  /*2dbc0*/  IMAD.X R191, R5, 0x1, R21, P1 ;  /* 0x0000000105bf7824 */ /* 0x000fe200008e0615 */
[----:B------:R-:W-:Y:S02]  /*2dbd0*/  LOP3.LUT R39, R39, 0xfffffffe, RZ, 0xc0, !PT ;  /* 0xfffffffe27277812 */ /* 0x000fe400078ec0ff */
[----:B------:R-:W-:Y:S01]  /*2dbe0*/  LOP3.LUT R30, R30, 0xfffffffe, RZ, 0xc0, !PT ;  /* 0xfffffffe1e1e7812 */ /* 0x000fe200078ec0ff */
[----:B------:R-:W-:Y:S01]  /*2dbf0*/  STL.64 [R1+0x618], R72 ;  /* 0x0006184801007387 */ /* 0x000fe20000100a00 */
[----:B------:R-:W-:Y:S02]  /*2dc00*/  LOP3.LUT R41, R41, 0x1, RZ, 0xc0, !PT ;  /* 0x0000000129297812 */ /* 0x000fe400078ec0ff */
[----:B------:R-:W-:Y:S01]  /*2dc10*/  LOP3.LUT R14, R14, 0x1, RZ, 0xc0, !PT ;  /* 0x000000010e0e7812 */ /* 0x000fe200078ec0ff */
[----:B------:R-:W-:Y:S01]  /*2dc20*/  STL.64 [R1+0x658], R78 ;  /* 0x0006584e01007387 */ /* 0x000fe20000100a00 */
[----:B0-----:R-:W-:-:S02]  /*2dc30*/  LOP3.LUT R5, R126, R27, R49, 0x96, !PT ;  /* 0x0000001b7e057212 */ /* 0x001fc400078e9631 */
[----:B------:R-:W-:Y:S01]  /*2dc40*/  LOP3.LUT R27, R38, 0x1, RZ, 0xc0, !PT ;  /* 0x00000001261b7812 */ /* 0x000fe200078ec0ff */
[-C--:B------:R-:W-:Y:S01]  /*2dc50*/  IMAD.WIDE.U32 R24, R30, R19.reuse, R24 ;  /* 0x000000131e187225 */ /* 0x080fe200078e0018 */
[----:B------:R-:W-:Y:S01]  /*2dc60*/  LOP3.LUT R66, R66, 0x1, RZ, 0xc0, !PT ;  /* 0x0000000142427812 */ /* 0x000fe200078ec0ff */
[----:B------:R-:W-:Y:S02]  /*2dc70*/  STL [R1+0x1058], R178 ;  /* 0x001058b201007387 */ /* 0x000fe40000100800 */
[----:B------:R-:W-:Y:S02]  /*2dc80*/  IMAD R27, R27, R19, RZ ;  /* 0x000000131b1b7224 */ /* 0x000fe400078e02ff */
[----:B------:R-:W-:Y:S01]  /*2dc90*/  IMAD.WIDE.U32 R190, R4, R39, R190 ;  /* 0x0000002704be7225 */ /* 0x000fe200078e00be */
[----:B------:R-:W-:Y:S01]  /*2dca0*/  LOP3.LUT R58, R239, R241, RZ, 0x3c, !PT ;  /* 0x000000f1ef3a7212 */ /* 0x000fe200078e3cff */
[----:B------:R-:W-:Y:S02]  /*2dcb0*/  STL.64 [R1+0xb98], R82 ;  /* 0x000b985201007387 */ /* 0x000fe40000100a00 */
[----:B------:R-:W-:-:S02]  /*2dcc0*/  IMAD R41, R251, R41, R127 ;  /* 0x00000029fb297224 */ /* 0x000fc400078e027f */
[----:B------:R-:W-:Y:S01]  /*2dcd0*/  IMAD.IADD R25, R25, 0x1, R27 ;  /* 0x0000000119197824 */ /* 0x000fe200078e021b */
[----:B------:R0:W-:Y:S01]  /*2dce0*/  STL [R1+0x43c], R4 ;  /* 0x00043c0401007387 */ /* 0x0001e20000100800 */
[----:B------:R-:W-:Y:S01]  /*2dcf0*/  IMAD R66, R4, R66, R191 ;  /* 0x0000004204427224 */ /* 0x000fe200078e02bf */
[----:B------:R-:W-:Y:S02]  /*2dd00*/  LOP3.LUT R70, R118, R122, RZ, 0x3c, !PT ;  /* 0x0000007a76467212 */ /* 0x000fe400078e3cff */
[----:B------:R1:W-:Y:S01]  /*2dd10*/  STL [R1+0x4f4], R5 ;  /* 0x0004f40501007387 */ /* 0x0003e20000100800 */
[----:B------:R-:W-:Y:S01]  /*2dd20*/  IMAD R195, R8, R14, R133 ;  /* 0x0000000e08c37224 */ /* 0x000fe200078e0285 */
[----:B------:R-:W-:Y:S02]  /*2dd30*/  LOP3.LUT R38, R114, R62, RZ, 0x3c, !PT ;  /* 0x0000003e72267212 */ /* 0x000fe400078e3cff */
[----:B------:R-:W-:Y:S01]  /*2dd40*/  LOP3.LUT R30, R75, R65, RZ, 0x3c, !PT ;  /* 0x000000414b1e7212 */ /* 0x000fe200078e3cff */
[----:B------:R-:W-:Y:S01]  /*2dd50*/  STL.64 [R1+0xb90], R76 ;  /* 0x000b904c01007387 */ /* 0x000fe20000100a00 */
[----:B0-----:R-:W-:-:S02]  /*2dd60*/  LOP3.LUT R4, R41, R26, R31, 0x96, !PT ;  /* 0x0000001a29047212 */ /* 0x001fc400078e961f */
[----:B------:R-:W-:Y:S01]  /*2dd70*/  LOP3.LUT R56, R53, R89, RZ, 0x3c, !PT ;  /* 0x0000005935387212 */ /* 0x000fe200078e3cff */
[----:B------:R-:W-:Y:S01]  /*2dd80*/  STL.64 [R1+0x6d0], R134 ;  /* 0x0006d08601007387 */ /* 0x000fe20000100a00 */
[----:B-1----:R-:W-:Y:S02]  /*2dd90*/  LOP3.LUT R5, R190, R21, R13, 0x96, !PT ;  /* 0x00000015be057212 */ /* 0x002fe400078e960d */
[----:B------:R-:W-:Y:S01]  /*2dda0*/  LOP3.LUT R13, R25, R81, R117, 0x96, !PT ;  /* 0x00000051190d7212 */ /* 0x000fe200078e9675 */
[----:B------:R0:W-:Y:S01]  /*2ddb0*/  STL [R1+0x4f0], R4 ;  /* 0x0004f00401007387 */ /* 0x0001e20000100800 */
[----:B------:R-:W-:Y:S01]  /*2ddc0*/  LOP3.LUT R19, R24, R80, R116, 0x96, !PT ;  /* 0x0000005018137212 */ /* 0x000fe200078e9674 */
[----:B------:R-:W-:Y:S01]  /*2ddd0*/  IMAD.SHL.U32 R21, R70, 0x2, RZ ;  /* 0x0000000246157824 */ /* 0x000fe200078e00ff */
[----:B------:R-:W-:Y:S01]  /*2dde0*/  IADD3 R172, P0, PT, R13, R70, RZ ;  /* 0x000000460dac7210 */ /* 0x000fe20007f1e0ff */
[----:B------:R-:W-:Y:S01]  /*2ddf0*/  STL.64 [R1+0x6c8], R130 ;  /* 0x0006c88201007387 */ /* 0x000fe20000100a00 */
[----:B------:R-:W-:-:S02]  /*2de00*/  LOP3.LUT R31, R92, R98, RZ, 0x3c, !PT ;  /* 0x000000625c1f7212 */ /* 0x000fc400078e3cff */
[----:B------:R-:W-:Y:S01]  /*2de10*/  LOP3.LUT R14, R93, R99, RZ, 0x3c, !PT ;  /* 0x000000635d0e7212 */ /* 0x000fe200078e3cff */
[----:B------:R-:W-:Y:S01]  /*2de20*/  STL.64 [R1+0xcd8], R138 ;  /* 0x000cd88a01007387 */ /* 0x000fe20000100a00 */
[----:B0-----:R-:W-:Y:S02]  /*2de30*/  LOP3.LUT R4, R66, R20, R8, 0x96, !PT ;  /* 0x0000001442047212 */ /* 0x001fe400078e9608 */
[----:B------:R-:W-:Y:S01]  /*2de40*/  LOP3.LUT R8, R119, R123, RZ, 0x3c, !PT ;  /* 0x0000007b77087212 */ /* 0x000fe200078e3cff */
[----:B------:R-:W-:Y:S01]  /*2de50*/  STL.64 [R1+0xcd0], R136 ;  /* 0x000cd08801007387 */ /* 0x000fe20000100a00 */
[----:B------:R-:W-:Y:S02]  /*2de60*/  LOP3.LUT R21, R21, 0xfffffffe, RZ, 0xc0, !PT ;  /* 0xfffffffe15157812 */ /* 0x000fe400078ec0ff */
[--C-:B------:R-:W-:Y:S01]  /*2de70*/  SHF.L.U64.HI R70, R70, 0x1, R8.reuse ;  /* 0x0000000146467819 */ /* 0x100fe20000010208 */
[----:B------:R-:W-:Y:S01]  /*2de80*/  IMAD.X R173, R19, 0x1, R8, P0 ;  /* 0x0000000113ad7824 */ /* 0x000fe200000e0608 */
[----:B------:R-:W-:Y:S01]  /*2de90*/  LOP3.LUT R8, R115, R63, RZ, 0x3c, !PT ;  /* 0x0000003f73087212 */ /* 0x000fe200078e3cff */
[----:B------:R-:W-:Y:S01]  /*2dea0*/  STL.64 [R1+0x1068], R128 ;  /* 0x0010688001007387 */ /* 0x000fe20000100a00 */
[----:B------:R-:W-:Y:S01]  /*2deb0*/  IADD3 R20, P0, PT, R31, R38, RZ ;  /* 0x000000261f147210 */ /* 0x000fe20007f1e0ff */
[----:B------:R-:W-:Y:S01]  /*2dec0*/  IMAD.WIDE.U32 R172, R21, R13, R172 ;  /* 0x0000000d15ac7225 */ /* 0x000fe200078e00ac */
[----:B------:R-:W-:Y:S01]  /*2ded0*/  LOP3.LUT R26, R74, R64, RZ, 0x3c, !PT ;  /* 0x000000404a1a7212 */ /* 0x000fe200078e3cff */
[----:B------:R-:W-:Y:S02]  /*2dee0*/  STL.64 [R1+0x630], R90 ;  /* 0x0006305a01007387 */ /* 0x000fe40000100a00 */
[--C-:B------:R-:W-:Y:S01]  /*2def0*/  IMAD.X R21, R14, 0x1, R8.reuse, P0 ;  /* 0x000000010e157824 */ /* 0x100fe200000e0608 */
[C---:B------:R-:W-:Y:S01]  /*2df00*/  SHF.L.U64.HI R8, R38.reuse, 0x1, R8 ;  /* 0x0000000126087819 */ /* 0x040fe20000010208 */
[----:B------:R-:W-:Y:S01]  /*2df10*/  IMAD.SHL.U32 R38, R38, 0x2, RZ ;  /* 0x0000000226267824 */ /* 0x000fe200078e00ff */
[----:B------:R-:W-:Y:S01]  /*2df20*/  LOP3.LUT R70, R70, 0x1, RZ, 0xc0, !PT ;  /* 0x0000000146467812 */ /* 0x000fe200078ec0ff */
[----:B------:R-:W-:Y:S01]  /*2df30*/  STL.64 [R1+0xc00], R122 ;  /* 0x000c007a01007387 */ /* 0x000fe20000100a00 */
[----:B------:R-:W-:-:S02]  /*2df40*/  LOP3.LUT R8, R8, 0x1, RZ, 0xc0, !PT ;  /* 0x0000000108087812 */ /* 0x000fc400078ec0ff */
[----:B------:R-:W-:Y:S01]  /*2df50*/  LOP3.LUT R38, R38, 0xfffffffe, RZ, 0xc0, !PT ;  /* 0xfffffffe26267812 */ /* 0x000fe200078ec0ff */
[----:B------:R-:W-:Y:S01]  /*2df60*/  STL.64 [R1+0x9f8], R116 ;  /* 0x0009f87401007387 */ /* 0x000fe20000100a00 */
[----:B------:R-:W-:Y:S01]  /*2df70*/  LOP3.LUT R14, R78, R104, RZ, 0x3c, !PT ;  /* 0x000000684e0e7212 */ /* 0x000fe200078e3cff */
[----:B------:R-:W-:Y:S01]  /*2df80*/  IMAD R8, R8, R31, RZ ;  /* 0x0000001f08087224 */ /* 0x000fe200078e02ff */
[----:B------:R-:W-:Y:S01]  /*2df90*/  LOP3.LUT R27, R79, R105, RZ, 0x3c, !PT ;  /* 0x000000694f1b7212 */ /* 0x000fe200078e3cff */
[----:B------:R-:W-:Y:S01]  /*2dfa0*/  IMAD R70, R70, R13, RZ ;  /* 0x0000000d46467224 */ /* 0x000fe200078e02ff */
[----:B------:R-:W-:Y:S01]  /*2dfb0*/  IADD3 R80, P0, PT, R14, R26, RZ ;  /* 0x0000001a0e507210 */ /* 0x000fe20007f1e0ff */
[----:B------:R-:W-:Y:S01]  /*2dfc0*/  IMAD.WIDE.U32 R20, R38, R31, R20 ;  /* 0x0000001f26147225 */ /* 0x000fe200078e0014 */
[C---:B------:R-:W-:Y:S01]  /*2dfd0*/  SHF.L.U64.HI R31, R26.reuse, 0x1, R30 ;  /* 0x000000011a1f7819 */ /* 0x040fe2000001021e */
[----:B------:R-:W-:Y:S02]  /*2dfe0*/  STL.64 [R1+0xbf8], R118 ;  /* 0x000bf87601007387 */ /* 0x000fe40000100a00 */
[----:B------:R-:W-:-:S02]  /*2dff0*/  IMAD.SHL.U32 R26, R26, 0x2, RZ ;  /* 0x000000021a1a7824 */ /* 0x000fc400078e00ff */
[----:B------:R-:W-:Y:S01]  /*2e000*/  IMAD.IADD R70, R173, 0x1, R70 ;  /* 0x00000001ad467824 */ /* 0x000fe200078e0246 */
[----:B------:R-:W-:Y:S01]  /*2e010*/  LOP3.LUT R31, R31, 0x1, RZ, 0xc0, !PT ;  /* 0x000000011f1f7812 */ /* 0x000fe200078ec0ff */
[----:B------:R-:W-:Y:S01]  /*2e020*/  IMAD.X R81, R27, 0x1, R30, P0 ;  /* 0x000000011b517824 */ /* 0x000fe200000e061e */
[----:B------:R-:W-:Y:S01]  /*2e030*/  LOP3.LUT R30, R26, 0xfffffffe, RZ, 0xc0, !PT ;  /* 0xfffffffe1a1e7812 */ /* 0x000fe200078ec0ff */
[----:B------:R-:W-:Y:S01]  /*2e040*/  IMAD.IADD R21, R21, 0x1, R8 ;  /* 0x0000000115157824 */ /* 0x000fe200078e0208 */
[----:B------:R-:W-:Y:S01]  /*2e050*/  LOP3.LUT R26, R172, R72, R90, 0x96, !PT ;  /* 0x00000048ac1a7212 */ /* 0x000fe200078e965a */
[----:B--2---:R-:W-:Y:S01]  /*2e060*/  STL.64 [R1+0x9d0], R84 ;  /* 0x0009d05401007387 */ /* 0x004fe20000100a00 */
[----:B------:R-:W-:Y:S02]  /*2e070*/  LOP3.LUT R27, R70, R73, R91, 0x96, !PT ;  /* 0x00000049461b7212 */ /* 0x000fe400078e965b */
[----:B------:R-:W-:Y:S01]  /*2e080*/  LOP3.LUT R39, R50, R112, RZ, 0x3c, !PT ;  /* 0x0000007032277212 */ /* 0x000fe200078e3cff */
[----:B------:R0:W-:Y:S01]  /*2e090*/  STL [R1+0x500], R4 ;  /* 0x0005000401007387 */ /* 0x0001e20000100800 */
[----:B------:R-:W-:Y:S01]  /*2e0a0*/  LOP3.LUT R8, R21, R45, R47, 0x96, !PT ;  /* 0x0000002d15087212 */ /* 0x000fe200078e962f */
[----:B------:R-:W-:-:S02]  /*2e0b0*/  IMAD R73, R31, R14, RZ ;  /* 0x0000000e1f497224 */ /* 0x000fc400078e02ff */
[----:B------:R-:W-:Y:S01]  /*2e0c0*/  IMAD.WIDE.U32 R80, R30, R14, R80 ;  /* 0x0000000e1e507225 */ /* 0x000fe200078e0050 */
[----:B------:R-:W-:Y:S01]  /*2e0d0*/  SHF.L.W.U32.HI R14, R26, 0x8, R27 ;  /* 0x000000081a0e7819 */ /* 0x000fe20000010e1b */
[----:B------:R-:W-:Y:S01]  /*2e0e0*/  STL.64 [R1+0x640], R98 ;  /* 0x0006406201007387 */ /* 0x000fe20000100a00 */
[----:B------:R-:W-:Y:S01]  /*2e0f0*/  LOP3.LUT R30, R51, R113, RZ, 0x3c, !PT ;  /* 0x00000071331e7212 */ /* 0x000fe200078e3cff */
[----:B------:R-:W-:Y:S01]  /*2e100*/  IMAD.SHL.U32 R40, R39, 0x2, RZ ;  /* 0x0000000227287824 */ /* 0x000fe200078e00ff */
[----:B0-----:R-:W-:Y:S01]  /*2e110*/  SHF.L.W.U32.HI R4, R27, 0x8, R26 ;  /* 0x000000081b047819 */ /* 0x001fe20000010e1a */
[----:B------:R-:W-:Y:S01]  /*2e120*/  IMAD.SHL.U32 R27, R24, 0x2, RZ ;  /* 0x00000002181b7824 */ /* 0x000fe200078e00ff */
[----:B------:R-:W-:Y:S01]  /*2e130*/  LOP3.LUT R31, R20, R44, R46, 0x96, !PT ;  /* 0x0000002c141f7212 */ /* 0x000fe200078e962e */
[----:B------:R-:W-:Y:S01]  /*2e140*/  STL.64 [R1+0x660], R104 ;  /* 0x0006606801007387 */ /* 0x000fe20000100a00 */
[----:B------:R-:W-:Y:S02]  /*2e150*/  IADD3 R26, P1, PT, R8, R39, RZ ;  /* 0x00000027081a7210 */ /* 0x000fe40007f3e0ff */
[----:B------:R-:W-:Y:S01]  /*2e160*/  LOP3.LUT R48, R27, 0xfffffffe, RZ, 0xc0, !PT ;  /* 0xfffffffe1b307812 */ /* 0x000fe200078ec0ff */
[----:B------:R-:W-:Y:S01]  /*2e170*/  STL.64 [R1+0x638], R92 ;  /* 0x0006385c01007387 */ /* 0x000fe20000100a00 */
[----:B------:R-:W-:Y:S01]  /*2e180*/  LOP3.LUT R40, R40, 0xfffffffe, RZ, 0xc0, !PT ;  /* 0xfffffffe28287812 */ /* 0x000fe200078ec0ff */
[----:B------:R-:W-:Y:S01]  /*2e190*/  IMAD.X R27, R31, 0x1, R30, P1 ;  /* 0x000000011f1b7824 */ /* 0x000fe200008e061e */
[----:B------:R-:W-:Y:S01]  /*2e1a0*/  SHF.L.U64.HI R38, R24, 0x1, R25 ;  /* 0x0000000118267819 */ /* 0x000fe20000010219 */
[----:B------:R-:W-:Y:S01]  /*2e1b0*/  STL.64 [R1+0xbf0], R112 ;  /* 0x000bf07001007387 */ /* 0x000fe20000100a00 */
[----:B------:R-:W-:Y:S01]  /*2e1c0*/  IADD3 R24, P0, PT, R14, R24, RZ ;  /* 0x000000180e187210 */ /* 0x000fe20007f1e0ff */
[----:B------:R-:W-:Y:S01]  /*2e1d0*/  IMAD.WIDE.U32 R26, R40, R8, R26 ;  /* 0x00000008281a7225 */ /* 0x000fe200078e001a */
[----:B------:R-:W-:Y:S01]  /*2e1e0*/  SHF.L.U64.HI R39, R39, 0x1, R30 ;  /* 0x0000000127277819 */ /* 0x000fe2000001021e */
[----:B------:R-:W-:Y:S01]  /*2e1f0*/  STL.64 [R1+0xa28], R46 ;  /* 0x000a282e01007387 */ /* 0x000fe20000100a00 */
[----:B------:R-:W-:-:S02]  /*2e200*/  LOP3.LUT R40, R238, R240, RZ, 0x3c, !PT ;  /* 0x000000f0ee287212 */ /* 0x000fc400078e3cff */
[----:B------:R-:W-:Y:S01]  /*2e210*/  LOP3.LUT R30, R52, R88, RZ, 0x3c, !PT ;  /* 0x00000058341e7212 */ /* 0x000fe200078e3cff */
[----:B------:R-:W-:Y:S01]  /*2e220*/  IMAD.X R25, R4, 0x1, R25, P0 ;  /* 0x0000000104197824 */ /* 0x000fe200000e0619 */
[----:B------:R-:W-:Y:S01]  /*2e230*/  LOP3.LUT R59, R76, R82, RZ, 0x3c, !PT ;  /* 0x000000524c3b7212 */ /* 0x000fe200078e3cff */
[----:B------:R-:W-:Y:S01]  /*2e240*/  STL.64 [R1+0xbe8], R50 ;  /* 0x000be83201007387 */ /* 0x000fe20000100a00 */
[----:B------:R-:W-:Y:S02]  /*2e250*/  IADD3 R188, P0, PT, R30, R40, RZ ;  /* 0x000000281ebc7210 */ /* 0x000fe40007f1e0ff */
[----:B------:R-:W-:Y:S01]  /*2e260*/  LOP3.LUT R39, R39, 0x1, RZ, 0xc0, !PT ;  /* 0x0000000127277812 */ /* 0x000fe200078ec0ff */
[----:B------:R-:W-:Y:S01]  /*2e270*/  IMAD.WIDE.U32 R24, R14, R48, R24 ;  /* 0x000000300e187225 */ /* 0x000fe200078e0018 */
[----:B------:R-:W-:Y:S01]  /*2e280*/  LOP3.LUT R72, R26, R92, R98, 0x96, !PT ;  /* 0x0000005c1a487212 */ /* 0x000fe200078e9662 */
[----:B------:R0:W-:Y:S02]  /*2e290*/  STL.64 [R1+0xa08], R44 ;  /* 0x000a082c01007387 */ /* 0x0001e40000100a00 */
[--C-:B------:R-:W-:Y:S01]  /*2e2a0*/  IMAD.X R189, R56, 0x1, R58.reuse, P0 ;  /* 0x0000000138bd7824 */ /* 0x100fe200000e063a */
[----:B------:R-:W-:Y:S01]  /*2e2b0*/  LOP3.LUT R56, R38, 0x1, RZ, 0xc0, !PT ;  /* 0x0000000126387812 */ /* 0x000fe200078ec0ff */
[----:B------:R-:W-:Y:S01]  /*2e2c0*/  IMAD R39, R39, R8, RZ ;  /* 0x0000000827277224 */ /* 0x000fe200078e02ff */
[----:B------:R-:W-:Y:S01]  /*2e2d0*/  SHF.L.U64.HI R58, R40, 0x1, R58 ;  /* 0x00000001283a7819 */ /* 0x000fe2000001023a */
[----:B------:R-:W-:Y:S01]  /*2e2e0*/  IMAD.IADD R73, R81, 0x1, R73 ;  /* 0x0000000151497824 */ /* 0x000fe200078e0249 */
[----:B------:R-:W-:Y:S01]  /*2e2f0*/  LOP3.LUT R69, R77, R83, RZ, 0x3c, !PT ;  /* 0x000000534d457212 */ /* 0x000fe200078e3cff */
[----:B------:R-:W-:Y:S01]  /*2e300*/  IMAD R25, R14, R56, R25 ;  /* 0x000000380e197224 */ /* 0x000fe200078e0219 */
[----:B------:R-:W-:Y:S01]  /*2e310*/  STL.64 [R1+0x668], R52 ;  /* 0x0006683401007387 */ /* 0x000fe20000100a00 */
[----:B------:R-:W-:-:S02]  /*2e320*/  IMAD.IADD R39, R27, 0x1, R39 ;  /* 0x000000011b277824 */ /* 0x000fc400078e0227 */
[----:B------:R-:W-:Y:S01]  /*2e330*/  IMAD.SHL.U32 R40, R40, 0x2, RZ ;  /* 0x0000000228287824 */ /* 0x000fe200078e00ff */
[----:B------:R-:W-:Y:S01]  /*2e340*/  LOP3.LUT R27, R24, R13, RZ, 0x3c, !PT ;  /* 0x0000000d181b7212 */ /* 0x000fe200078e3cff */
[----:B------:R-:W-:Y:S01]  /*2e350*/  IMAD.SHL.U32 R76, R59, 0x2, RZ ;  /* 0x000000023b4c7824 */ /* 0x000fe200078e00ff */
[----:B------:R-:W-:Y:S01]  /*2e360*/  LOP3.LUT R19, R25, R19, RZ, 0x3c, !PT ;  /* 0x0000001319137212 */ /* 0x000fe200078e3cff */
[----:B------:R1:W-:Y:S01]  /*2e370*/  STL.64 [R1+0x9e0], R10 ;  /* 0x0009e00a01007387 */ /* 0x0003e20000100a00 */
[----:B------:R-:W-:Y:S02]  /*2e380*/  LOP3.LUT R13, R39, R93, R99, 0x96, !PT ;  /* 0x0000005d270d7212 */ /* 0x000fe400078e9663 */
[----:B------:R-:W-:Y:S01]  /*2e390*/  LOP3.LUT R58, R58, 0x1, RZ, 0xc0, !PT ;  /* 0x000000013a3a7812 */ /* 0x000fe200078ec0ff */
[----:B---3--:R2:W-:Y:S01]  /*2e3a0*/  STL.64 [R1+0x9d8], R6 ;  /* 0x0009d80601007387 */ /* 0x0085e20000100a00 */
[----:B------:R-:W-:Y:S02]  /*2e3b0*/  LOP3.LUT R38, R40, 0xfffffffe, RZ, 0xc0, !PT ;  /* 0xfffffffe28267812 */ /* 0x000fe400078ec0ff */
[----:B------:R-:W-:Y:S01]  /*2e3c0*/  SHF.L.W.U32.HI R67, R19, 0x10, R27 ;  /* 0x0000001013437819 */ /* 0x000fe20000010e1b */
[----:B------:R3:W-:Y:S01]  /*2e3d0*/  STL.64 [R1+0xb80], R96 ;  /* 0x000b806001007387 */ /* 0x0007e20000100a00 */
[----:B------:R-:W-:-:S02]  /*2e3e0*/  SHF.L.W.U32.HI R19, R27, 0x10, R19 ;  /* 0x000000101b137819 */ /* 0x000fc40000010e13 */
[----:B------:R-:W-:Y:S01]  /*2e3f0*/  SHF.L.W.U32.HI R27, R72, 0x8, R13 ;  /* 0x00000008481b7819 */ /* 0x000fe20000010e0d */
[-C--:B------:R-:W-:Y:S01]  /*2e400*/  IMAD R58, R58, R30.reuse, RZ ;  /* 0x0000001e3a3a7224 */ /* 0x080fe200078e02ff */
[----:B------:R-:W-:Y:S01]  /*2e410*/  SHF.L.W.U32.HI R72, R13, 0x8, R72 ;  /* 0x000000080d487819 */ /* 0x000fe20000010e48 */
[----:B------:R-:W-:Y:S01]  /*2e420*/  IMAD.WIDE.U32 R188, R38, R30, R188 ;  /* 0x0000001e26bc7225 */ /* 0x000fe200078e00bc */
[C-C-:B------:R-:W-:Y:S01]  /*2e430*/  SHF.L.U64.HI R13, R20.reuse, 0x1, R21.reuse ;  /* 0x00000001140d7819 */ /* 0x140fe20000010215 */
[----:B------:R-:W4:Y:S02]  /*2e440*/  LDG.E.64 R90, desc[UR38][R36.64+0xa8] ;  /* 0x0000a826245a7981 */ /* 0x000f24000c1e1b00 */
[----:B------:R-:W-:Y:S01]  /*2e450*/  IMAD.SHL.U32 R30, R20, 0x2, RZ ;  /* 0x00000002141e7824 */ /* 0x000fe200078e00ff */
[C---:B------:R-:W-:Y:S01]  /*2e460*/  IADD3 R20, P1, PT, R27.reuse, R20, RZ ;  /* 0x000000141b147210 */ /* 0x040fe20007f3e0ff */
[----:B0-----:R-:W4:Y:S03]  /*2e470*/  LDG.E.64 R44, desc[UR38][R34.64+0xa8] ;  /* 0x0000a826222c7981 */ /* 0x001f26000c1e1b00 */
[----:B------:R-:W-:Y:S01]  /*2e480*/  LOP3.LUT R30, R30, 0xfffffffe, RZ, 0xc0, !PT ;  /* 0xfffffffe1e1e7812 */ /* 0x000fe200078ec0ff */
[----:B------:R-:W-:Y:S01]  /*2e490*/  IMAD.X R21, R72, 0x1, R21, P1 ;  /* 0x0000000148157824 */ /* 0x000fe200008e0615 */
[----:B------:R-:W-:Y:S01]  /*2e4a0*/  LOP3.LUT R76, R76, 0xfffffffe, RZ, 0xc0, !PT ;  /* 0xfffffffe4c4c7812 */ /* 0x000fe200078ec0ff */
[----:B------:R-:W4:Y:S02]  /*2e4b0*/  LDG.E.64 R50, desc[UR38][R36.64+0xa0] ;  /* 0x0000a02624327981 */ /* 0x000f24000c1e1b00 */
[----:B------:R-:W-:Y:S01]  /*2e4c0*/  IMAD.WIDE.U32 R20, R27, R30, R20 ;  /* 0x0000001e1b147225 */ /* 0x000fe200078e0014 */
[----:B------:R-:W-:Y:S01]  /*2e4d0*/  LOP3.LUT R30, R13, 0x1, RZ, 0xc0, !PT ;  /* 0x000000010d1e7812 */ /* 0x000fe200078ec0ff */
[----:B------:R-:W4:Y:S01]  /*2e4e0*/  LDG.E.64 R46, desc[UR38][R34.64+0xa0] ;  /* 0x0000a026222e7981 */ /* 0x000f22000c1e1b00 */
[----:B------:R-:W-:-:S03]  /*2e4f0*/  LOP3.LUT R13, R73, R7, R11, 0x96, !PT ;  /* 0x00000007490d7212 */ /* 0x000fc600078e960b */
[----:B------:R-:W-:Y:S01]  /*2e500*/  IMAD R21, R27, R30, R21 ;  /* 0x0000001e1b157224 */ /* 0x000fe200078e0215 */
[----:B------:R-:W-:Y:S01]  /*2e510*/  IADD3 R30, P1, PT, R13, R59, RZ ;  /* 0x0000003b0d1e7210 */ /* 0x000fe20007f3e0ff */
[----:B------:R-:W4:Y:S01]  /*2e520*/  LDG.E.64 R122, desc[UR38][R34.64+0xe8] ;  /* 0x0000e826227a7981 */ /* 0x000f22000c1e1b00 */
[----:B------:R-:W-:Y:S02]  /*2e530*/  LOP3.LUT R38, R80, R6, R10, 0x96, !PT ;  /* 0x0000000650267212 */ /* 0x000fe400078e960a */
[--C-:B------:R-:W-:Y:S01]  /*2e540*/  SHF.L.U64.HI R59, R59, 0x1, R69.reuse ;  /* 0x000000013b3b7819 */ /* 0x100fe20000010245 */
[----:B------:R-:W4:Y:S01]  /*2e550*/  LDG.E.64 R128, desc[UR38][R36.64+0xb0] ;  /* 0x0000b02624807981 */ /* 0x000f22000c1e1b00 */
[----:B------:R-:W-:Y:S02]  /*2e560*/  LOP3.LUT R8, R20, R8, RZ, 0x3c, !PT ;  /* 0x0000000814087212 */ /* 0x000fe400078e3cff */
[----:B------:R-:W-:Y:S01]  /*2e570*/  LOP3.LUT R77, R21, R31, RZ, 0x3c, !PT ;  /* 0x0000001f154d7212 */ /* 0x000fe200078e3cff */
[----:B------:R-:W-:Y:S01]  /*2e580*/  IMAD.X R31, R38, 0x1, R69, P1 ;  /* 0x00000001261f7824 */ /* 0x000fe200008e0645 */
[----:B------:R-:W-:Y:S01]  /*2e590*/  LOP3.LUT R59, R59, 0x1, RZ, 0xc0, !PT ;  /* 0x000000013b3b7812 */ /* 0x000fe200078ec0ff */
[----:B------:R-:W4:Y:S01]  /*2e5a0*/  LDG.E.64 R118, desc[UR38][R34.64+0xb0] ;  /* 0x0000b02622767981 */ /* 0x000f22000c1e1b00 */
[----:B------:R-:W-:-:S02]  /*2e5b0*/  SHF.L.W.U32.HI R243, R77, 0x10, R8 ;  /* 0x000000104df37819 */ /* 0x000fc40000010e08 */
[----:B------:R-:W-:Y:S01]  /*2e5c0*/  SHF.L.W.U32.HI R8, R8, 0x10, R77 ;  /* 0x0000001008087819 */ /* 0x000fe20000010e4d */
[-C--:B------:R-:W-:Y:S01]  /*2e5d0*/  IMAD.WIDE.U32 R30, R76, R13.reuse, R30 ;  /* 0x0000000d4c1e7225 */ /* 0x080fe200078e001e */
[----:B------:R-:W-:Y:S01]  /*2e5e0*/  SHF.L.U64.HI R245, R26, 0x1, R39 ;  /* 0x000000011af57819 */ /* 0x000fe20000010227 */
[----:B------:R-:W4:Y:S02]  /*2e5f0*/  LDG.E.64 R178, desc[UR38][R36.64+0xc0] ;  /* 0x0000c02624b27981 */ /* 0x000f24000c1e1b00 */
[----:B------:R-:W-:Y:S01]  /*2e600*/  IMAD R59, R59, R13, RZ ;  /* 0x0000000d3b3b7224 */ /* 0x000fe200078e02ff */
[----:B------:R-:W-:Y:S01]  /*2e610*/  IADD3 R82, P1, PT, R8, R26, RZ ;  /* 0x0000001a08527210 */ /* 0x000fe20007f3e0ff */
[----:B------:R-:W-:Y:S01]  /*2e620*/  IMAD.SHL.U32 R69, R26, 0x2, RZ ;  /* 0x000000021a457824 */ /* 0x000fe200078e00ff */
[----:B------:R-:W4:Y:S01]  /*2e630*/  LDG.E.64 R98, desc[UR38][R36.64+0xe0] ;  /* 0x0000e02624627981 */ /* 0x000f22000c1e1b00 */
[----:B------:R-:W-:Y:S02]  /*2e640*/  IMAD.IADD R31, R31, 0x1, R59 ;  /* 0x000000011f1f7824 */ /* 0x000fe400078e023b */
[----:B------:R-:W-:Y:S01]  /*2e650*/  IMAD.X R83, R243, 0x1, R39, P1 ;  /* 0x00000001f3537824 */ /* 0x000fe200008e0627 */
[----:B------:R-:W-:Y:S01]  /*2e660*/  LOP3.LUT R69, R69, 0xfffffffe, RZ, 0xc0, !PT ;  /* 0xfffffffe45457812 */ /* 0x000fe200078ec0ff */
[----:B------:R-:W-:Y:S01]  /*2e670*/  IMAD.IADD R58, R189, 0x1, R58 ;  /* 0x00000001bd3a7824 */ /* 0x000fe200078e023a */
[----:B------:R-:W-:Y:S01]  /*2e680*/  LOP3.LUT R76, R30, R78, R104, 0x96, !PT ;  /* 0x0000004e1e4c7212 */ /* 0x000fe200078e9668 */
[----:B------:R-:W4:Y:S01]  /*2e690*/  LDG.E.64 R116, desc[UR38][R34.64+0xc0] ;  /* 0x0000c02622747981 */ /* 0x000f22000c1e1b00 */
[----:B------:R-:W-:Y:S01]  /*2e6a0*/  LOP3.LUT R59, R31, R79, R105, 0x96, !PT ;  /* 0x0000004f1f3b7212 */ /* 0x000fe200078e9669 */
[----:B------:R-:W-:Y:S01]  /*2e6b0*/  IMAD.WIDE.U32 R82, R8, R69, R82 ;  /* 0x0000004508527225 */ /* 0x000fe200078e0052 */
[----:B------:R-:W-:Y:S01]  /*2e6c0*/  LOP3.LUT R245, R245, 0x1, RZ, 0xc0, !PT ;  /* 0x00000001f5f57812 */ /* 0x000fe200078ec0ff */
[----:B------:R-:W4:Y:S01]  /*2e6d0*/  LDG.E.64 R92, desc[UR38][R34.64+0xe0] ;  /* 0x0000e026225c7981 */ /* 0x000f22000c1e1b00 */
[----:B------:R-:W-:Y:S01]  /*2e6e0*/  SHF.L.W.U32.HI R69, R59, 0x8, R76 ;  /* 0x000000083b457819 */ /* 0x000fe20000010e4c */
[----:B------:R-:W-:Y:S01]  /*2e6f0*/  IMAD.SHL.U32 R26, R80, 0x2, RZ ;  /* 0x00000002501a7824 */ /* 0x000fe200078e00ff */
[----:B------:R-:W-:Y:S01]  /*2e700*/  SHF.L.W.U32.HI R76, R76, 0x8, R59 ;  /* 0x000000084c4c7819 */ /* 0x000fe20000010e3b */
[----:B------:R-:W-:Y:S01]  /*2e710*/  IMAD R245, R8, R245, R83 ;  /* 0x000000f508f57224 */ /* 0x000fe200078e0253 */
[----:B------:R-:W-:Y:S01]  /*2e720*/  LOP3.LUT R78, R96, R102, RZ, 0x3c, !PT ;  /* 0x00000066604e7212 */ /* 0x000fe200078e3cff */
[----:B-1----:R-:W4:Y:S01]  /*2e730*/  LDG.E.64 R10, desc[UR38][R36.64+0xb8] ;  /* 0x0000b826240a7981 */ /* 0x002f22000c1e1b00 */
[----:B------:R-:W-:-:S02]  /*2e740*/  LOP3.LUT R59, R58, R3, R85, 0x96, !PT ;  /* 0x000000033a3b7212 */ /* 0x000fc400078e9655 */
[----:B------:R-:W-:Y:S01]  /*2e750*/  SHF.L.U64.HI R77, R80, 0x1, R73 ;  /* 0x00000001504d7819 */ /* 0x000fe20000010249 */
[----:B--2---:R-:W2:Y:S01]  /*2e760*/  LDG.E.64 R6, desc[UR38][R34.64+0xb8] ;  /* 0x0000b82622067981 */ /* 0x004ea2000c1e1b00 */
[----:B------:R-:W-:Y:S02]  /*2e770*/  LOP3.LUT R79, R97, R103, RZ, 0x3c, !PT ;  /* 0x00000067614f7212 */ /* 0x000fe400078e3cff */
[----:B------:R-:W-:Y:S01]  /*2e780*/  IADD3 R80, P1, PT, R76, R80, RZ ;  /* 0x000000504c507210 */ /* 0x000fe20007f3e0ff */
[----:B------:R-:W2:Y:S01]  /*2e790*/  LDG.E.64 R138, desc[UR38][R36.64+0xd0] ;  /* 0x0000d026248a7981 */ /* 0x000ea2000c1e1b00 */
[----:B------:R-:W-:Y:S01]  /*2e7a0*/  LOP3.LUT R39, R188, R2, R84, 0x96, !PT ;  /* 0x00000002bc277212 */ /* 0x000fe200078e9654 */
[----:B------:R-:W-:Y:S01]  /*2e7b0*/  IMAD.SHL.U32 R83, R78, 0x2, RZ ;  /* 0x000000024e537824 */ /* 0x000fe200078e00ff */
[----:B------:R-:W-:Y:S01]  /*2e7c0*/  LOP3.LUT R84, R26, 0xfffffffe, RZ, 0xc0, !PT ;  /* 0xfffffffe1a547812 */ /* 0x000fe200078ec0ff */
[----:B------:R-:W2:Y:S01]  /*2e7d0*/  LDG.E.64 R134, desc[UR38][R36.64+0xf0] ;  /* 0x0000f02624867981 */ /* 0x000ea2000c1e1b00 */
[----:B------:R-:W-:-:S02]  /*2e7e0*/  LOP3.LUT R27, R82, R27, RZ, 0x3c, !PT ;  /* 0x0000001b521b7212 */ /* 0x000fc400078e3cff */
[----:B------:R-:W-:Y:S01]  /*2e7f0*/  LOP3.LUT R72, R245, R72, RZ, 0x3c, !PT ;  /* 0x00000048f5487212 */ /* 0x000fe200078e3cff */
[----:B------:R-:W2:Y:S01]  /*2e800*/  LDG.E.64 R136, desc[UR38][R34.64+0xd0] ;  /* 0x0000d02622887981 */ /* 0x000ea2000c1e1b00 */
[----:B------:R-:W-:Y:S02]  /*2e810*/  IADD3 R26, P2, PT, R59, R78, RZ ;  /* 0x0000004e3b1a7210 */ /* 0x000fe40007f5e0ff */
[----:B------:R-:W-:Y:S01]  /*2e820*/  SHF.L.U64.HI R78, R78, 0x1, R79 ;  /* 0x000000014e4e7819 */ /* 0x000fe2000001024f */
[----:B------:R-:W-:Y:S01]  /*2e830*/  IMAD.X R81, R69, 0x1, R73, P1 ;  /* 0x0000000145517824 */ /* 0x000fe200008e0649 */
[----:B------:R-:W-:Y:S01]  /*2e840*/  SHF.L.W.U32.HI R73, R27, 0x1, R72 ;  /* 0x000000011b497819 */ /* 0x000fe20000010e48 */
[----:B------:R-:W2:Y:S01]  /*2e850*/  LDG.E.64 R130, desc[UR38][R34.64+0xf0] ;  /* 0x0000f02622827981 */ /* 0x000ea2000c1e1b00 */
[----:B------:R-:W-:Y:S01]  /*2e860*/  SHF.L.W.U32.HI R72, R72, 0x1, R27 ;  /* 0x0000000148487819 */ /* 0x000fe20000010e1b */
[----:B------:R-:W-:Y:S01]  /*2e870*/  IMAD.X R27, R39, 0x1, R79, P2 ;  /* 0x00000001271b7824 */ /* 0x000fe200010e064f */
[----:B------:R-:W-:Y:S01]  /*2e880*/  LOP3.LUT R83, R83, 0xfffffffe, RZ, 0xc0, !PT ;  /* 0xfffffffe53537812 */ /* 0x000fe200078ec0ff */
[----:B------:R-:W2:Y:S01]  /*2e890*/  LDG.E.64 R112, desc[UR38][R36.64+0xd8] ;  /* 0x0000d82624707981 */ /* 0x000ea2000c1e1b00 */
[----:B------:R-:W-:-:S03]  /*2e8a0*/  LOP3.LUT R78, R78, 0x1, RZ, 0xc0, !PT ;  /* 0x000000014e4e7812 */ /* 0x000fc600078ec0ff */
[-C--:B------:R-:W-:Y:S01]  /*2e8b0*/  IMAD.WIDE.U32 R26, R83, R59.reuse, R26 ;  /* 0x0000003b531a7225 */ /* 0x080fe200078e001a */
[----:B------:R-:W-:Y:S01]  /*2e8c0*/  LOP3.LUT R77, R77, 0x1, RZ, 0xc0, !PT ;  /* 0x000000014d4d7812 */ /* 0x000fe200078ec0ff */
[----:B------:R-:W2:Y:S02]  /*2e8d0*/  LDG.E.64 R104, desc[UR38][R34.64+0xd8] ;  /* 0x0000d82622687981 */ /* 0x000ea4000c1e1b00 */
[----:B------:R-:W-:Y:S02]  /*2e8e0*/  IMAD R78, R78, R59, RZ ;  /* 0x0000003b4e4e7224 */ /* 0x000fe400078e02ff */
[C---:B------:R-:W-:Y:S01]  /*2e8f0*/  IMAD.WIDE.U32 R80, R76.reuse, R84, R80 ;  /* 0x000000544c507225 */ /* 0x040fe200078e0050 */
[----:B---3--:R-:W3:Y:S03]  /*2e900*/  LDG.E.64 R96, desc[UR38][R36.64+0xf8] ;  /* 0x0000f82624607981 */ /* 0x008ee6000c1e1b00 */
[----:B------:R-:W-:Y:S01]  /*2e910*/  IMAD.IADD R27, R27, 0x1, R78 ;  /* 0x000000011b1b7824 */ /* 0x000fe200078e024e */
[----:B------:R-:W3:Y:S01]  /*2e920*/  LDG.E.64 R54, desc[UR38][R36.64+0x88] ;  /* 0x0000882624367981 */ /* 0x000ee2000c1e1b00 */
[----:B------:R-:W-:Y:S01]  /*2e930*/  IMAD R226, R76, R77, R81 ;  /* 0x0000004d4ce27224 */ /* 0x000fe200078e0251 */
[----:B------:R-:W-:-:S02]  /*2e940*/  LOP3.LUT R81, R26, R52, R88, 0x96, !PT ;  /* 0x000000341a517212 */ /* 0x000fc400078e9658 */
[----:B------:R-:W-:Y:S01]  /*2e950*/  LOP3.LUT R84, R27, R53, R89, 0x96, !PT ;  /* 0x000000351b547212 */ /* 0x000fe200078e9659 */
[----:B------:R-:W3:Y:S04]  /*2e960*/  LDG.E.64 R48, desc[UR38][R36.64+0x80] ;  /* 0x0000802624307981 */ /* 0x000ee8000c1e1b00 */
[----:B------:R-:W3:Y:S04]  /*2e970*/  LDG.E.64 R52, desc[UR38][R34.64+0xf8] ;  /* 0x0000f82622347981 */ /* 0x000ee8000c1e1b00 */
[----:B------:R-:W3:Y:S01]  /*2e980*/  LDG.E.64 R56, desc[UR38][R36.64+0x90] ;  /* 0x0000902624387981 */ /* 0x000ee2000c1e1b00 */
[----:B------:R-:W-:-:S02]  /*2e990*/  LOP3.LUT R13, R80, R13, RZ, 0x3c, !PT ;  /* 0x0000000d500d7212 */ /* 0x000fc400078e3cff */
[----:B------:R-:W-:Y:S01]  /*2e9a0*/  LOP3.LUT R79, R226, R38, RZ, 0x3c, !PT ;  /* 0x00000026e24f7212 */ /* 0x000fe200078e3cff */
[----:B------:R0:W-:Y:S01]  /*2e9b0*/  STL.64 [R1+0x998], R2 ;  /* 0x0009980201007387 */ /* 0x0001e20000100a00 */
[----:B------:R-:W-:Y:S02]  /*2e9c0*/  SHF.L.U64.HI R83, R30, 0x1, R31 ;  /* 0x000000011e537819 */ /* 0x000fe4000001021f */
[----:B------:R-:W-:Y:S02]  /*2e9d0*/  SHF.L.W.U32.HI R78, R84, 0x8, R81 ;  /* 0x00000008544e7819 */ /* 0x000fe40000010e51 */
[----:B0-----:R-:W-:Y:S02]  /*2e9e0*/  SHF.L.W.U32.HI R2, R79, 0x10, R13 ;  /* 0x000000104f027819 */ /* 0x001fe40000010e0d */
[----:B------:R-:W-:Y:S01]  /*2e9f0*/  SHF.L.W.U32.HI R13, R13, 0x10, R79 ;  /* 0x000000100d0d7819 */ /* 0x000fe20000010e4f */
[----:B------:R-:W-:-:S03]  /*2ea00*/  IMAD.SHL.U32 R79, R30, 0x2, RZ ;  /* 0x000000021e4f7824 */ /* 0x000fc600078e00ff */
[----:B------:R-:W-:Y:S02]  /*2ea10*/  IADD3 R30, P1, PT, R13, R30, RZ ;  /* 0x0000001e0d1e7210 */ /* 0x000fe40007f3e0ff */
[----:B------:R-:W-:Y:S02]  /*2ea20*/  SHF.L.W.U32.HI R81, R81, 0x8, R84 ;  /* 0x0000000851517819 */ /* 0x000fe40000010e54 */
[----:B------:R-:W-:Y:S01]  /*2ea30*/  LOP3.LUT R85, R79, 0xfffffffe, RZ, 0xc0, !PT ;  /* 0xfffffffe4f557812 */ /* 0x000fe200078ec0ff */
[----:B------:R-:W-:Y:S01]  /*2ea40*/  IMAD.X R31, R2, 0x1, R31, P1 ;  /* 0x00000001021f7824 */ /* 0x000fe200008e061f */
[C---:B------:R-:W-:Y:S01]  /*2ea50*/  SHF.L.U64.HI R79, R188.reuse, 0x1, R58 ;  /* 0x00000001bc4f7819 */ /* 0x040fe2000001023a */
[----:B------:R-:W-:Y:S01]  /*2ea60*/  IMAD.SHL.U32 R84, R188, 0x2, RZ ;  /* 0x00000002bc547824 */ /* 0x000fe200078e00ff */
[----:B------:R-:W-:Y:S01]  /*2ea70*/  IADD3 R188, P1, PT, R81, R188, RZ ;  /* 0x000000bc51bc7210 */ /* 0x000fe20007f3e0ff */
[----:B------:R-:W-:Y:S01]  /*2ea80*/  IMAD.WIDE.U32 R30, R13, R85, R30 ;  /* 0x000000550d1e7225 */ /* 0x000fe200078e001e */
[----:B------:R-:W-:-:S02]  /*2ea90*/  LOP3.LUT R83, R83, 0x1, RZ, 0xc0, !PT ;  /* 0x0000000153537812 */ /* 0x000fc400078ec0ff */
[----:B------:R-:W-:Y:S01]  /*2eaa0*/  LOP3.LUT R84, R84, 0xfffffffe, RZ, 0xc0, !PT ;  /* 0xfffffffe54547812 */ /* 0x000fe200078ec0ff */
[----:B------:R-:W-:Y:S02]  /*2eab0*/  IMAD.X R189, R78, 0x1, R58, P1 ;  /* 0x000000014ebd7824 */ /* 0x000fe400008e063a */
[----:B------:R-:W-:Y:S01]  /*2eac0*/  IMAD R58, R13, R83, R31 ;  /* 0x000000530d3a7224 */ /* 0x000fe200078e021f */
[----:B------:R-:W-:Y:S01]  /*2ead0*/  LOP3.LUT R79, R79, 0x1, RZ, 0xc0, !PT ;  /* 0x000000014f4f7812 */ /* 0x000fe200078ec0ff */
[C---:B------:R-:W-:Y:S01]  /*2eae0*/  IMAD.WIDE.U32 R188, R81.reuse, R84, R188 ;  /* 0x0000005451bc7225 */ /* 0x040fe200078e00bc */
[----:B------:R-:W-:Y:S02]  /*2eaf0*/  LOP3.LUT R76, R30, R76, RZ, 0x3c, !PT ;  /* 0x0000004c1e4c7212 */ /* 0x000fe400078e3cff */
[----:B------:R-:W-:Y:S01]  /*2eb00*/  LOP3.LUT R69, R58, R69, RZ, 0x3c, !PT ;  /* 0x000000453a457212 */ /* 0x000fe200078e3cff */
[C---:B------:R-:W-:Y:S01]  /*2eb10*/  IMAD.SHL.U32 R77, R24.reuse, 0x2, RZ ;  /* 0x00000002184d7824 */ /* 0x040fe200078e00ff */
[----:B------:R-:W-:Y:S01]  /*2eb20*/  SHF.L.U64.HI R38, R24, 0x1, R25 ;  /* 0x0000000118267819 */ /* 0x000fe20000010219 */
[----:B------:R-:W-:Y:S01]  /*2eb30*/  IMAD R233, R81, R79, R189 ;  /* 0x0000004f51e97224 */ /* 0x000fe200078e02bd */
[----:B------:R-:W-:-:S02]  /*2eb40*/  IADD3 R24, P2, PT, R72, R24, RZ ;  /* 0x0000001848187210 */ /* 0x000fc40007f5e0ff */
[----:B------:R-:W-:Y:S02]  /*2eb50*/  SHF.L.W.U32.HI R83, R69, 0x1, R76 ;  /* 0x0000000145537819 */ /* 0x000fe40000010e4c */
[----:B------:R-:W-:Y:S01]  /*2eb60*/  SHF.L.W.U32.HI R31, R76, 0x1, R69 ;  /* 0x000000014c1f7819 */ /* 0x000fe20000010e45 */
[----:B------:R-:W-:Y:S01]  /*2eb70*/  IMAD.SHL.U32 R76, R20, 0x2, RZ ;  /* 0x00000002144c7824 */ /* 0x000fe200078e00ff */
[----:B------:R-:W-:Y:S01]  /*2eb80*/  LOP3.LUT R69, R188, R59, RZ, 0x3c, !PT ;  /* 0x0000003bbc457212 */ /* 0x000fe200078e3cff */
[----:B------:R-:W-:Y:S01]  /*2eb90*/  IMAD.X R25, R73, 0x1, R25, P2 ;  /* 0x0000000149197824 */ /* 0x000fe200010e0619 */
[----:B------:R-:W-:Y:S02]  /*2eba0*/  LOP3.LUT R77, R77, 0xfffffffe, RZ, 0xc0, !PT ;  /* 0xfffffffe4d4d7812 */ /* 0x000fe400078ec0ff */
[----:B------:R-:W-:Y:S02]  /*2ebb0*/  SHF.L.U64.HI R59, R20, 0x1, R21 ;  /* 0x00000001143b7819 */ /* 0x000fe40000010215 */
[----:B------:R-:W-:-:S02]  /*2ebc0*/  LOP3.LUT R39, R233, R39, RZ, 0x3c, !PT ;  /* 0x00000027e9277212 */ /* 0x000fc400078e3cff */
[----:B------:R-:W-:Y:S01]  /*2ebd0*/  IADD3 R20, P1, PT, R83, R20, RZ ;  /* 0x0000001453147210 */ /* 0x000fe20007f3e0ff */
[----:B------:R-:W-:Y:S01]  /*2ebe0*/  IMAD.WIDE.U32 R24, R72, R77, R24 ;  /* 0x0000004d48187225 */ /* 0x000fe200078e0018 */
[----:B------:R-:W-:Y:S02]  /*2ebf0*/  SHF.L.W.U32.HI R79, R39, 0x10, R69 ;  /* 0x00000010274f7819 */ /* 0x000fe40000010e45 */
[----:B------:R-:W-:Y:S01]  /*2ec00*/  SHF.L.W.U32.HI R69, R69, 0x10, R39 ;  /* 0x0000001045457819 */ /* 0x000fe20000010e27 */
[----:B------:R-:W-:Y:S01]  /*2ec10*/  IMAD.X R21, R31, 0x1, R21, P1 ;  /* 0x000000011f157824 */ /* 0x000fe200008e0615 */
[----:B------:R-:W-:Y:S02]  /*2ec20*/  LOP3.LUT R77, R76, 0xfffffffe, RZ, 0xc0, !PT ;  /* 0xfffffffe4c4d7812 */ /* 0x000fe400078ec0ff */
[----:B------:R-:W-:Y:S01]  /*2ec30*/  LOP3.LUT R39, R38, 0x1, RZ, 0xc0, !PT ;  /* 0x0000000126277812 */ /* 0x000fe200078ec0ff */
[----:B------:R-:W-:Y:S01]  /*2ec40*/  IMAD.SHL.U32 R76, R26, 0x2, RZ ;  /* 0x000000021a4c7824 */ /* 0x000fe200078e00ff */
[----:B------:R-:W-:Y:S01]  /*2ec50*/  IADD3 R38, P1, PT, R69, R26, RZ ;  /* 0x0000001a45267210 */ /* 0x000fe20007f3e0ff */
[----:B------:R-:W-:-:S04]  /*2ec60*/  IMAD.WIDE.U32 R20, R83, R77, R20 ;  /* 0x0000004d53147225 */ /* 0x000fc800078e0014 */
[----:B------:R-:W-:Y:S01]  /*2ec70*/  IMAD R77, R39, R72, RZ ;  /* 0x00000048274d7224 */ /* 0x000fe200078e02ff */
[----:B------:R-:W-:Y:S01]  /*2ec80*/  LOP3.LUT R76, R76, 0xfffffffe, RZ, 0xc0, !PT ;  /* 0xfffffffe4c4c7812 */ /* 0x000fe200078ec0ff */
[----:B------:R-:W-:Y:S02]  /*2ec90*/  IMAD.X R39, R79, 0x1, R27, P1 ;  /* 0x000000014f277824 */ /* 0x000fe400008e061b */
[----:B------:R-:W-:Y:S01]  /*2eca0*/  IMAD.IADD R25, R25, 0x1, R77 ;  /* 0x0000000119197824 */ /* 0x000fe200078e024d */
[----:B------:R-:W-:Y:S01]  /*2ecb0*/  SHF.L.U64.HI R84, R26, 0x1, R27 ;  /* 0x000000011a547819 */ /* 0x000fe2000001021b */
[----:B------:R-:W-:Y:S01]  /*2ecc0*/  IMAD.WIDE.U32 R26, R69, R76, R38 ;  /* 0x0000004c451a7225 */ /* 0x000fe200078e0026 */
[----:B------:R-:W-:Y:S02]  /*2ecd0*/  LOP3.LUT R59, R59, 0x1, RZ, 0xc0, !PT ;  /* 0x000000013b3b7812 */ /* 0x000fe400078ec0ff */
[----:B------:R-:W-:Y:S01]  /*2ece0*/  LOP3.LUT R39, R25, R79, RZ, 0x3c, !PT ;  /* 0x0000004f19277212 */ /* 0x000fe200078e3cff */
[----:B------:R-:W-:Y:S01]  /*2ecf0*/  IMAD.SHL.U32 R85, R30, 0x2, RZ ;  /* 0x000000021e557824 */ /* 0x000fe200078e00ff */
[----:B------:R-:W-:Y:S01]  /*2ed00*/  LOP3.LUT R77, R84, 0x1, RZ, 0xc0, !PT ;  /* 0x00000001544d7812 */ /* 0x000fe200078ec0ff */
[----:B------:R-:W-:Y:S01]  /*2ed10*/  IMAD R59, R59, R83, RZ ;  /* 0x000000533b3b7224 */ /* 0x000fe200078e02ff */
[----:B------:R-:W-:-:S02]  /*2ed20*/  IADD3 R76, P1, PT, R39, R30, RZ ;  /* 0x0000001e274c7210 */ /* 0x000fc40007f3e0ff */
[----:B------:R-:W-:Y:S02]  /*2ed30*/  LOP3.LUT R38, R24, R69, RZ, 0x3c, !PT ;  /* 0x0000004518267212 */ /* 0x000fe400078e3cff */
[--C-:B------:R-:W-:Y:S01]  /*2ed40*/  SHF.L.U64.HI R30, R30, 0x1, R58.reuse ;  /* 0x000000011e1e7819 */ /* 0x100fe2000001023a */
[----:B------:R-:W-:Y:S01]  /*2ed50*/  IMAD.IADD R21, R21, 0x1, R59 ;  /* 0x0000000115157824 */ /* 0x000fe200078e023b */
[----:B------:R-:W-:Y:S01]  /*2ed60*/  LOP3.LUT R85, R85, 0xfffffffe, RZ, 0xc0, !PT ;  /* 0xfffffffe55557812 */ /* 0x000fe200078ec0ff */
[----:B------:R-:W-:Y:S01]  /*2ed70*/  IMAD R27, R69, R77, R27 ;  /* 0x0000004d451b7224 */ /* 0x000fe200078e021b */
[----:B------:R-:W-:Y:S01]  /*2ed80*/  LOP3.LUT R84, R30, 0x1, RZ, 0xc0, !PT ;  /* 0x000000011e547812 */ /* 0x000fe200078ec0ff */
[----:B------:R-:W-:Y:S01]  /*2ed90*/  IMAD.X R77, R38, 0x1, R58, P1 ;  /* 0x00000001264d7824 */ /* 0x000fe200008e063a */
[----:B------:R-:W-:-:S03]  /*2eda0*/  LOP3.LUT R38, R21, R67, RZ, 0x3c, !PT ;  /* 0x0000004315267212 */ /* 0x000fc600078e3cff */
[-C--:B------:R-:W-:Y:S02]  /*2edb0*/  IMAD R84, R84, R39.reuse, RZ ;  /* 0x0000002754547224 */ /* 0x080fe400078e02ff */
[----:B------:R-:W-:Y:S01]  /*2edc0*/  IMAD.WIDE.U32 R76, R85, R39, R76 ;  /* 0x00000027554c7225 */ /* 0x000fe200078e004c */
[--C-:B------:R-:W-:Y:S02]  /*2edd0*/  SHF.L.U64.HI R30, R26, 0x1, R27.reuse ;  /* 0x000000011a1e7819 */ /* 0x100fe4000001021b */
[----:B------:R-:W-:Y:S01]  /*2ede0*/  LOP3.LUT R59, R20, R19, RZ, 0x3c, !PT ;  /* 0x00000013143b7212 */ /* 0x000fe200078e3cff */
[----:B------:R-:W-:Y:S01]  /*2edf0*/  IMAD.SHL.U32 R39, R26, 0x2, RZ ;  /* 0x000000021a277824 */ /* 0x000fe200078e00ff */
[----:B------:R-:W-:Y:S01]  /*2ee00*/  IADD3 R58, P1, PT, R38, R26, RZ ;  /* 0x0000001a263a7210 */ /* 0x000fe20007f3e0ff */
[----:B------:R0:W-:Y:S01]  /*2ee10*/  STL [R1+0x46c], R2 ;  /* 0x00046c0201007387 */ /* 0x0001e20000100800 */
[----:B------:R-:W-:Y:S02]  /*2ee20*/  LOP3.LUT R30, R30, 0x1, RZ, 0xc0, !PT ;  /* 0x000000011e1e7812 */ /* 0x000fe400078ec0ff */
[----:B------:R-:W-:Y:S01]  /*2ee30*/  LOP3.LUT R39, R39, 0xfffffffe, RZ, 0xc0, !PT ;  /* 0xfffffffe27277812 */ /* 0x000fe200078ec0ff */
[----:B------:R-:W-:Y:S01]  /*2ee40*/  IMAD.X R59, R59, 0x1, R27, P1 ;  /* 0x000000013b3b7824 */ /* 0x000fe200008e061b */
[----:B------:R-:W-:Y:S01]  /*2ee50*/  LOP3.LUT R72, R76, R72, RZ, 0x3c, !PT ;  /* 0x000000484c487212 */ /* 0x000fe200078e3cff */
[----:B------:R-:W-:-:S02]  /*2ee60*/  IMAD R30, R30, R38, RZ ;  /* 0x000000261e1e7224 */ /* 0x000fc400078e02ff */
[----:B0-----:R-:W-:Y:S02]  /*2ee70*/  IMAD.IADD R2, R77, 0x1, R84 ;  /* 0x000000014d027824 */ /* 0x001fe400078e0254 */
[----:B------:R-:W-:Y:S01]  /*2ee80*/  IMAD.WIDE.U32 R58, R39, R38, R58 ;  /* 0x00000026273a7225 */ /* 0x000fe200078e003a */
[----:B------:R-:W-:Y:S01]  /*2ee90*/  STL.64 [R1+0x1010], R200 ;  /* 0x001010c801007387 */ /* 0x000fe20000100a00 */
[----:B------:R-:W-:Y:S02]  /*2eea0*/  SHF.L.U64.HI R40, R172, 0x1, R70 ;  /* 0x00000001ac287819 */ /* 0x000fe40000010246 */
[----:B------:R-:W-:Y:S01]  /*2eeb0*/  LOP3.LUT R73, R2, R73, RZ, 0x3c, !PT ;  /* 0x0000004902497212 */ /* 0x000fe200078e3cff */
[----:B------:R-:W-:Y:S01]  /*2eec0*/  STL.64 [R1+0x1020], R198 ;  /* 0x001020c601007387 */ /* 0x000fe20000100a00 */
[----:B------:R-:W-:Y:S01]  /*2eed0*/  IMAD.SHL.U32 R71, R172, 0x2, RZ ;  /* 0x00000002ac477824 */ /* 0x000fe200078e00ff */
[----:B------:R-:W-:Y:S02]  /*2eee0*/  IADD3 R172, P0, PT, R19, R172, RZ ;  /* 0x000000ac13ac7210 */ /* 0x000fe40007f1e0ff */
[----:B------:R-:W-:Y:S01]  /*2eef0*/  STL.64 [R1+0x1030], R210 ;  /* 0x001030d201007387 */ /* 0x000fe20000100a00 */
[----:B------:R-:W-:-:S03]  /*2ef00*/  SHF.L.W.U32.HI R3, R72, 0x8, R73 ;  /* 0x0000000848037819 */ /* 0x000fc60000010e49 */
[----:B------:R-:W-:Y:S04]  /*2ef10*/  STL.64 [R1+0x1048], R228 ;  /* 0x001048e401007387 */ /* 0x000fe80000100a00 */
[----:B------:R-:W-:Y:S04]  /*2ef20*/  STL [R1+0x1050], R248 ;  /* 0x001050f801007387 */ /* 0x000fe80000100800 */
[----:B------:R-:W-:Y:S04]  /*2ef30*/  STL [R1+0x1054], R236 ;  /* 0x001054ec01007387 */ /* 0x000fe80000100800 */
[----:B------:R-:W-:Y:S04]  /*2ef40*/  STL.64 [R1+0xcb8], R144 ;  /* 0x000cb89001007387 */ /* 0x000fe80000100a00 */
[----:B------:R-:W-:Y:S04]  /*2ef50*/  STL.64 [R1+0xcb0], R140 ;  /* 0x000cb08c01007387 */ /* 0x000fe80000100a00 */
[----:B------:R-:W-:Y:S04]  /*2ef60*/  STL [R1+0x10b4], R124 ;  /* 0x0010b47c01007387 */ /* 0x000fe80000100800 */
[----:B------:R-:W-:Y:S04]  /*2ef70*/  STL.64 [R1+0x1060], R214 ;  /* 0x001060d601007387 */ /* 0x000fe80000100a00 */
[----:B------:R-:W-:Y:S04]  /*2ef80*/  STL.64 [R1+0x1078], R234 ;  /* 0x001078ea01007387 */ /* 0x000fe80000100a00 */
[----:B------:R-:W-:Y:S04]  /*2ef90*/  STL.64 [R1+0x1080], R212 ;  /* 0x001080d401007387 */ /* 0x000fe80000100a00 */
[----:B------:R-:W-:Y:S04]  /*2efa0*/  STL.64 [R1+0x670], R88 ;  /* 0x0006705801007387 */ /* 0x000fe80000100a00 */
[----:B------:R-:W-:Y:S04]  /*2efb0*/  STL.64 [R1+0x1090], R220 ;  /* 0x001090dc01007387 */ /* 0x000fe80000100a00 */
[----:B------:R-:W-:Y:S04]  /*2efc0*/  STL.64 [R1+0x1098], R216 ;  /* 0x001098d801007387 */ /* 0x000fe80000100a00 */
[----:B------:R-:W-:Y:S04]  /*2efd0*/  STL [R1+0x10a0], R222 ;  /* 0x0010a0de01007387 */ /* 0x000fe80000100800 */
[----:B------:R-:W-:Y:S04]  /*2efe0*/  STL.64 [R1+0xb88], R102 ;  /* 0x000b886601007387 */ /* 0x000fe80000100a00 */
[----:B------:R-:W-:Y:S04]  /*2eff0*/  STL [R1+0x10b0], R168 ;  /* 0x0010b0a801007387 */ /* 0x000fe80000100800 */
[----:B------:R-:W-:Y:S04]  /*2f000*/  STL [R1+0x504], R5 ;  /* 0x0005040501007387 */ /* 0x000fe80000100800 */
[----:B------:R0:W-:Y:S04]  /*2f010*/  STL [R1+0x4c8], R4 ;  /* 0x0004c80401007387 */ /* 0x0001e80000100800 */
[----:B------:R-:W-:Y:S04]  /*2f020*/  STL [R1+0xfd0], R238 ;  /* 0x000fd0ee01007387 */ /* 0x000fe80000100800 */
[----:B------:R-:W-:Y:S01]  /*2f030*/  STL [R1+0xfcc], R239 ;  /* 0x000fccef01007387 */ /* 0x000fe20000100800 */
[----:B0-----:R-:W-:-:S03]  /*2f040*/  LOP3.LUT R4, R26, R81, RZ, 0x3c, !PT ;  /* 0x000000511a047212 */ /* 0x001fc600078e3cff */
[----:B------:R-:W-:Y:S04]  /*2f050*/  STL [R1+0xfc8], R240 ;  /* 0x000fc8f001007387 */ /* 0x000fe80000100800 */
[----:B------:R-:W-:Y:S04]  /*2f060*/  STL [R1+0xfc4], R241 ;  /* 0x000fc4f101007387 */ /* 0x000fe80000100800 */
[----:B----4-:R-:W-:Y:S04]  /*2f070*/  STL.64 [R1+0x5d0], R90 ;  /* 0x0005d05a01007387 */ /* 0x010fe80000100a00 */
[----:B------:R-:W-:Y:S04]  /*2f080*/  STL.64 [R1+0x5c8], R44 ;  /* 0x0005c82c01007387 */ /* 0x000fe80000100a00 */
        /* <DEDUP_REMOVED lines=13> */
[----:B--2---:R-:W-:Y:S04]  /*2f160*/  STL.64 [R1+0x5e8], R6 ;  /* 0x0005e80601007387 */ /* 0x004fe80000100a00 */
[----:B------:R-:W-:Y:S04]  /*2f170*/  STL.64 [R1+0xa30], R138 ;  /* 0x000a308a01007387 */ /* 0x000fe80000100a00 */
[----:B------:R-:W-:Y:S04]  /*2f180*/  STL.64 [R1+0x8b8], R134 ;  /* 0x0008b88601007387 */ /* 0x000fe80000100a00 */
[----:B------:R-:W-:Y:S04]  /*2f190*/  STL.64 [R1+0xa20], R136 ;  /* 0x000a208801007387 */ /* 0x000fe80000100a00 */
[----:B------:R-:W-:Y:S04]  /*2f1a0*/  STL.64 [R1+0x8b0], R130 ;  /* 0x0008b08201007387 */ /* 0x000fe80000100a00 */
[----:B------:R-:W-:Y:S04]  /*2f1b0*/  STL.64 [R1+0xa00], R112 ;  /* 0x000a007001007387 */ /* 0x000fe80000100a00 */
[----:B------:R-:W-:Y:S04]  /*2f1c0*/  STL.64 [R1+0x9f0], R104 ;  /* 0x0009f06801007387 */ /* 0x000fe80000100a00 */
[----:B---3--:R-:W-:Y:S04]  /*2f1d0*/  STL.64 [R1+0x8a8], R96 ;  /* 0x0008a86001007387 */ /* 0x008fe80000100a00 */
[----:B------:R-:W-:Y:S04]  /*2f1e0*/  STL.64 [R1+0x8a0], R52 ;  /* 0x0008a03401007387 */ /* 0x000fe80000100a00 */
[----:B------:R0:W-:Y:S01]  /*2f1f0*/  STL [R1+0x494], R2 ;  /* 0x0004940201007387 */ /* 0x0001e20000100800 */
[----:B------:R-:W-:Y:S01]  /*2f200*/  IMAD.X R173, R67, 0x1, R70, P0 ;  /* 0x0000000143ad7824 */ /* 0x000fe200000e0646 */
[----:B------:R-:W-:Y:S01]  /*2f210*/  LOP3.LUT R83, R58, R83, RZ, 0x3c, !PT ;  /* 0x000000533a537212 */ /* 0x000fe200078e3cff */
[----:B------:R-:W-:Y:S01]  /*2f220*/  IMAD.SHL.U32 R26, R24, 0x2, RZ ;  /* 0x00000002181a7824 */ /* 0x000fe200078e00ff */
[----:B------:R1:W-:Y:S01]  /*2f230*/  STL [R1+0x484], R4 ;  /* 0x0004840401007387 */ /* 0x0003e20000100800 */
[----:B------:R-:W-:-:S03]  /*2f240*/  LOP3.LUT R43, R43, 0x1, RZ, 0xc0, !PT ;  /* 0x000000012b2b7812 */ /* 0x000fc600078ec0ff */
[----:B------:R-:W2:Y:S01]  /*2f250*/  LDG.E.64 R144, desc[UR38][R36.64+0x1a0] ;  /* 0x0001a02624907981 */ /* 0x000ea2000c1e1b00 */
[----:B0-----:R-:W-:Y:S01]  /*2f260*/  IMAD.IADD R2, R59, 0x1, R30 ;  /* 0x000000013b027824 */ /* 0x001fe200078e021e */
[----:B------:R-:W-:Y:S02]  /*2f270*/  IADD3 R30, P0, PT, R3, R24, RZ ;  /* 0x00000018031e7210 */ /* 0x000fe40007f1e0ff */
[----:B------:R-:W2:Y:S01]  /*2f280*/  LDG.E.64 R140, desc[UR38][R34.64+0x1a0] ;  /* 0x0001a026228c7981 */ /* 0x000ea2000c1e1b00 */
[----:B-1----:R-:W-:Y:S02]  /*2f290*/  SHF.L.W.U32.HI R4, R73, 0x8, R72 ;  /* 0x0000000849047819 */ /* 0x002fe40000010e48 */
[----:B------:R-:W-:Y:S01]  /*2f2a0*/  LOP3.LUT R38, R2, R31, RZ, 0x3c, !PT ;  /* 0x0000001f02267212 */ /* 0x000fe200078e3cff */
[----:B------:R0:W-:Y:S01]  /*2f2b0*/  STL [R1+0x4b8], R2 ;  /* 0x0004b80201007387 */ /* 0x0001e20000100800 */
[----:B------:R-:W-:Y:S01]  /*2f2c0*/  LOP3.LUT R26, R26, 0xfffffffe, RZ, 0xc0, !PT ;  /* 0xfffffffe1a1a7812 */ /* 0x000fe200078ec0ff */
[--C-:B------:R-:W-:Y:S01]  /*2f2d0*/  IMAD.X R31, R4, 0x1, R25.reuse, P0 ;  /* 0x00000001041f7824 */ /* 0x100fe200000e0619 */
[----:B------:R-:W-:Y:S01]  /*2f2e0*/  SHF.L.U64.HI R70, R24, 0x1, R25 ;  /* 0x0000000118467819 */ /* 0x000fe20000010219 */
[----:B------:R1:W-:Y:S01]  /*2f2f0*/  STL [R1+0xd70], R4 ;  /* 0x000d700401007387 */ /* 0x0003e20000100800 */
[----:B------:R-:W-:Y:S01]  /*2f300*/  LOP3.LUT R5, R27, R78, RZ, 0x3c, !PT ;  /* 0x0000004e1b057212 */ /* 0x000fe200078e3cff */
[----:B------:R-:W-:Y:S01]  /*2f310*/  IMAD.SHL.U32 R59, R20, 0x2, RZ ;  /* 0x00000002143b7824 */ /* 0x000fe200078e00ff */
[----:B------:R-:W-:Y:S01]  /*2f320*/  LOP3.LUT R27, R42, 0x1, RZ, 0xc0, !PT ;  /* 0x000000012a1b7812 */ /* 0x000fe200078ec0ff */
[----:B------:R-:W3:Y:S01]  /*2f330*/  LDG.E.64 R124, desc[UR38][R34.64+0x188] ;  /* 0x00018826227c7981 */ /* 0x000ee2000c1e1b00 */
[----:B0-----:R-:W-:Y:S01]  /*2f340*/  SHF.L.W.U32.HI R2, R83, 0x8, R38 ;  /* 0x0000000853027819 */ /* 0x001fe20000010e26 */
[----:B------:R-:W-:Y:S01]  /*2f350*/  IMAD.WIDE.U32 R30, R3, R26, R30 ;  /* 0x0000001a031e7225 */ /* 0x000fe200078e001e */
[----:B------:R-:W-:Y:S01]  /*2f360*/  LOP3.LUT R42, R70, 0x1, RZ, 0xc0, !PT ;  /* 0x00000001462a7812 */ /* 0x000fe200078ec0ff */
[----:B------:R-:W4:Y:S01]  /*2f370*/  LDG.E.64 R216, desc[UR38][R36.64+0x1c0] ;  /* 0x0001c02624d87981 */ /* 0x000f22000c1e1b00 */
[----:B-1----:R-:W-:-:S02]  /*2f380*/  SHF.L.W.U32.HI R4, R38, 0x8, R83 ;  /* 0x0000000826047819 */ /* 0x002fc40000010e53 */
[----:B------:R-:W-:Y:S01]  /*2f390*/  IADD3 R38, P0, PT, R2, R20, RZ ;  /* 0x0000001402267210 */ /* 0x000fe20007f1e0ff */
[----:B------:R-:W-:Y:S01]  /*2f3a0*/  IMAD R27, R27, R22, RZ ;  /* 0x000000161b1b7224 */ /* 0x000fe200078e02ff */
[----:B------:R-:W-:Y:S01]  /*2f3b0*/  LOP3.LUT R59, R59, 0xfffffffe, RZ, 0xc0, !PT ;  /* 0xfffffffe3b3b7812 */ /* 0x000fe200078ec0ff */
[----:B------:R-:W-:Y:S01]  /*2f3c0*/  IMAD R42, R3, R42, R31 ;  /* 0x0000002a032a7224 */ /* 0x000fe200078e021f */
[--C-:B------:R-:W-:Y:S01]  /*2f3d0*/  SHF.L.U64.HI R26, R20, 0x1, R21.reuse ;  /* 0x00000001141a7819 */ /* 0x100fe20000010215 */
[----:B------:R-:W-:Y:S01]  /*2f3e0*/  IMAD.X R39, R4, 0x1, R21, P0 ;  /* 0x0000000104277824 */ /* 0x000fe200000e0615 */
[----:B------:R-:W-:Y:S01]  /*2f3f0*/  LOP3.LUT R71, R71, 0xfffffffe, RZ, 0xc0, !PT ;  /* 0xfffffffe47477812 */ /* 0x000fe200078ec0ff */
[----:B------:R-:W-:Y:S01]  /*2f400*/  IMAD R31, R43, R18, RZ ;  /* 0x000000122b1f7224 */ /* 0x000fe200078e02ff */
[----:B------:R-:W-:Y:S01]  /*2f410*/  LOP3.LUT R26, R26, 0x1, RZ, 0xc0, !PT ;  /* 0x000000011a1a7812 */ /* 0x000fe200078ec0ff */
[----:B------:R-:W-:Y:S01]  /*2f420*/  IMAD.IADD R43, R29, 0x1, R27 ;  /* 0x000000011d2b7824 */ /* 0x000fe200078e021b */
[----:B------:R-:W-:Y:S01]  /*2f430*/  LOP3.LUT R40, R40, 0x1, RZ, 0xc0, !PT ;  /* 0x0000000128287812 */ /* 0x000fe200078ec0ff */
[C---:B------:R-:W-:Y:S01]  /*2f440*/  IMAD.WIDE.U32 R38, R2.reuse, R59, R38 ;  /* 0x0000003b02267225 */ /* 0x040fe200078e0026 */
[----:B------:R-:W4:Y:S02]  /*2f450*/  LDG.E.64 R210, desc[UR38][R34.64+0x1c0] ;  /* 0x0001c02622d27981 */ /* 0x000f24000c1e1b00 */
[----:B------:R-:W-:Y:S01]  /*2f460*/  LOP3.LUT R27, R43, R42, RZ, 0x3c, !PT ;  /* 0x0000002a2b1b7212 */ /* 0x000fe200078e3cff */
[----:B------:R-:W-:Y:S01]  /*2f470*/  IMAD R39, R2, R26, R39 ;  /* 0x0000001a02277224 */ /* 0x000fe200078e0227 */
[----:B------:R-:W4:Y:S01]  /*2f480*/  LDG.E.64 R168, desc[UR38][R36.64+0x1e0] ;  /* 0x0001e02624a87981 */ /* 0x000f22000c1e1b00 */
[----:B------:R-:W-:Y:S01]  /*2f490*/  IMAD.IADD R31, R33, 0x1, R31 ;  /* 0x00000001211f7824 */ /* 0x000fe200078e021f */
[C---:B------:R-:W-:Y:S01]  /*2f4a0*/  SHF.L.U64.HI R29, R126.reuse, 0x1, R41 ;  /* 0x000000017e1d7819 */ /* 0x040fe20000010229 */
[----:B------:R-:W-:Y:S01]  /*2f4b0*/  IMAD.SHL.U32 R26, R126, 0x2, RZ ;  /* 0x000000027e1a7824 */ /* 0x000fe200078e00ff */
[----:B------:R0:W-:Y:S01]  /*2f4c0*/  STL [R1+0x40c], R3 ;  /* 0x00040c0301007387 */ /* 0x0001e20000100800 */
[----:B------:R-:W-:-:S02]  /*2f4d0*/  IADD3 R126, P0, PT, R27, R126, RZ ;  /* 0x0000007e1b7e7210 */ /* 0x000fc40007f1e0ff */
[----:B------:R-:W-:Y:S01]  /*2f4e0*/  LOP3.LUT R59, R28, R30, RZ, 0x3c, !PT ;  /* 0x0000001e1c3b7212 */ /* 0x000fe200078e3cff */
[----:B------:R1:W-:Y:S01]  /*2f4f0*/  STL [R1+0xd6c], R4 ;  /* 0x000d6c0401007387 */ /* 0x0003e20000100800 */
[----:B------:R-:W-:Y:S01]  /*2f500*/  LOP3.LUT R29, R29, 0x1, RZ, 0xc0, !PT ;  /* 0x000000011d1d7812 */ /* 0x000fe200078ec0ff */
[----:B------:R-:W-:Y:S01]  /*2f510*/  IMAD.SHL.U32 R33, R190, 0x2, RZ ;  /* 0x00000002be217824 */ /* 0x000fe200078e00ff */
[----:B------:R-:W-:Y:S01]  /*2f520*/  LOP3.LUT R26, R26, 0xfffffffe, RZ, 0xc0, !PT ;  /* 0xfffffffe1a1a7812 */ /* 0x000fe200078ec0ff */
[----:B------:R-:W4:Y:S01]  /*2f530*/  LDG.E.64 R88, desc[UR38][R36.64+0x1e8] ;  /* 0x0001e82624587981 */ /* 0x000f22000c1e1b00 */
[----:B0-----:R-:W-:Y:S02]  /*2f540*/  LOP3.LUT R3, R38, R21, R67, 0x96, !PT ;  /* 0x0000001526037212 */ /* 0x001fe400078e9643 */
[----:B------:R-:W-:Y:S01]  /*2f550*/  LOP3.LUT R21, R31, R39, RZ, 0x3c, !PT ;  /* 0x000000271f157212 */ /* 0x000fe200078e3cff */
[----:B------:R-:W-:Y:S01]  /*2f560*/  IMAD.X R127, R59, 0x1, R41, P0 ;  /* 0x000000013b7f7824 */ /* 0x000fe200000e0629 */
[----:B-1----:R-:W-:Y:S01]  /*2f570*/  LOP3.LUT R4, R30, R25, R79, 0x96, !PT ;  /* 0x000000191e047212 */ /* 0x002fe200078e964f */
[----:B------:R0:W-:Y:S01]  /*2f580*/  STL [R1+0x448], R2 ;  /* 0x0004480201007387 */ /* 0x0001e20000100800 */
[----:B------:R-:W-:-:S02]  /*2f590*/  SHF.L.U64.HI R25, R190, 0x1, R66 ;  /* 0x00000001be197819 */ /* 0x000fc40000010242 */
[----:B------:R-:W-:Y:S01]  /*2f5a0*/  IADD3 R190, P1, PT, R21, R190, RZ ;  /* 0x000000be15be7210 */ /* 0x000fe20007f3e0ff */
[----:B------:R-:W4:Y:S01]  /*2f5b0*/  LDG.E.64 R198, desc[UR38][R34.64+0x1c8] ;  /* 0x0001c82622c67981 */ /* 0x000f22000c1e1b00 */
[----:B------:R-:W-:Y:S01]  /*2f5c0*/  LOP3.LUT R67, R32, R38, RZ, 0x3c, !PT ;  /* 0x0000002620437212 */ /* 0x000fe200078e3cff */
[-C--:B------:R-:W-:Y:S01]  /*2f5d0*/  IMAD R29, R29, R27.reuse, RZ ;  /* 0x0000001b1d1d7224 */ /* 0x080fe200078e02ff */
[----:B------:R-:W-:Y:S01]  /*2f5e0*/  LOP3.LUT R33, R33, 0xfffffffe, RZ, 0xc0, !PT ;  /* 0xfffffffe21217812 */ /* 0x000fe200078ec0ff */
[----:B------:R-:W-:Y:S01]  /*2f5f0*/  IMAD.WIDE.U32 R126, R26, R27, R126 ;  /* 0x0000001b1a7e7225 */ /* 0x000fe200078e007e */
[----:B------:R-:W4:Y:S01]  /*2f600*/  LDG.E.64 R84, desc[UR38][R34.64+0x190] ;  /* 0x0001902622547981 */ /* 0x000f22000c1e1b00 */
[----:B0-----:R-:W-:Y:S02]  /*2f610*/  LOP3.LUT R2, R42, R24, R69, 0x96, !PT ;  /* 0x000000182a027212 */ /* 0x001fe400078e9645 */
[----:B------:R-:W-:Y:S01]  /*2f620*/  IMAD.X R191, R67, 0x1, R66, P1 ;  /* 0x0000000143bf7824 */ /* 0x000fe200008e0642 */
[----:B------:R-:W4:Y:S01]  /*2f630*/  LDG.E.64 R214, desc[UR38][R36.64+0x1d8] ;  /* 0x0001d82624d67981 */ /* 0x000f22000c1e1b00 */
[----:B------:R-:W-:-:S03]  /*2f640*/  IMAD.WIDE.U32 R172, R19, R71, R172 ;  /* 0x0000004713ac7225 */ /* 0x000fc600078e00ac */
[----:B------:R0:W-:Y:S01]  /*2f650*/  STL [R1+0x4e0], R2 ;  /* 0x0004e00201007387 */ /* 0x0001e20000100800 */
[----:B------:R-:W-:Y:S01]  /*2f660*/  IMAD.WIDE.U32 R190, R33, R21, R190 ;  /* 0x0000001521be7225 */ /* 0x000fe200078e00be */
[----:B------:R-:W-:Y:S02]  /*2f670*/  LOP3.LUT R25, R25, 0x1, RZ, 0xc0, !PT ;  /* 0x0000000119197812 */ /* 0x000fe400078ec0ff */
[----:B------:R-:W4:Y:S04]  /*2f680*/  LDG.E.64 R212, desc[UR38][R34.64+0x1d8] ;  /* 0x0001d82622d47981 */ /* 0x000f28000c1e1b00 */
[----:B------:R-:W4:Y:S01]  /*2f690*/  LDG.E.64 R248, desc[UR38][R36.64+0x2a0] ;  /* 0x0002a02624f87981 */ /* 0x000f22000c1e1b00 */
[----:B0-----:R-:W-:Y:S01]  /*2f6a0*/  IMAD.IADD R2, R127, 0x1, R29 ;  /* 0x000000017f027824 */ /* 0x001fe200078e021d */
[----:B------:R-:W-:Y:S01]  /*2f6b0*/  LOP3.LUT R22, R126, R22, RZ, 0x3c, !PT ;  /* 0x000000167e167212 */ /* 0x000fe200078e3cff */
[----:B------:R-:W-:Y:S01]  /*2f6c0*/  IMAD R227, R19, R40, R173 ;  /* 0x0000002813e37224 */ /* 0x000fe200078e02ad */
[----:B------:R-:W4:Y:S02]  /*2f6d0*/  LDG.E.64 R236, desc[UR38][R34.64+0x2a0] ;  /* 0x0002a02622ec7981 */ /* 0x000f24000c1e1b00 */
[----:B------:R-:W-:-:S02]  /*2f6e0*/  LOP3.LUT R23, R2, R23, RZ, 0x3c, !PT ;  /* 0x0000001702177212 */ /* 0x000fc400078e3cff */
[----:B------:R0:W-:Y:S01]  /*2f6f0*/  STL [R1+0x424], R2 ;  /* 0x0004240201007387 */ /* 0x0001e20000100800 */
[----:B------:R-:W-:Y:S01]  /*2f700*/  IMAD R250, R25, R21, RZ ;  /* 0x0000001519fa7224 */ /* 0x000fe200078e02ff */
[----:B------:R-:W-:Y:S02]  /*2f710*/  LOP3.LUT R21, R151, R55, RZ, 0x3c, !PT ;  /* 0x0000003797157212 */ /* 0x000fe400078e3cff */
[----:B------:R1:W-:Y:S01]  /*2f720*/  STL [R1+0x4ec], R3 ;  /* 0x0004ec0301007387 */ /* 0x0003e20000100800 */
[----:B------:R-:W-:-:S03]  /*2f730*/  SHF.L.W.U32.HI R225, R22, 0x8, R23 ;  /* 0x0000000816e17819 */ /* 0x000fc60000010e17 */
[----:B------:R-:W4:Y:S01]  /*2f740*/  LDG.E.64 R200, desc[UR38][R36.64+0x2c8] ;  /* 0x0002c82624c87981 */ /* 0x000f22000c1e1b00 */
[----:B0-----:R-:W-:Y:S02]  /*2f750*/  LOP3.LUT R2, R39, R20, R19, 0x96, !PT ;  /* 0x0000001427027212 */ /* 0x001fe400078e9613 */
[----:B------:R-:W-:Y:S01]  /*2f760*/  LOP3.LUT R19, R190, R18, RZ, 0x3c, !PT ;  /* 0x00000012be137212 */ /* 0x000fe200078e3cff */
[----:B------:R-:W4:Y:S01]  /*2f770*/  LDG.E.64 R228, desc[UR38][R36.64+0x290] ;  /* 0x0002902624e47981 */ /* 0x000f22000c1e1b00 */
[----:B------:R-:W-:Y:S02]  /*2f780*/  LOP3.LUT R20, R150, R54, RZ, 0x3c, !PT ;  /* 0x0000003696147212 */ /* 0x000fe400078e3cff */
[----:B------:R-:W-:Y:S01]  /*2f790*/  LOP3.LUT R18, R44, R90, RZ, 0x3c, !PT ;  /* 0x0000005a2c127212 */ /* 0x000fe200078e3cff */
[----:B------:R-:W4:Y:S01]  /*2f7a0*/  LDG.E.64 R222, desc[UR38][R36.64+0x388] ;  /* 0x0003882624de7981 */ /* 0x000f22000c1e1b00 */
[----:B-1----:R-:W-:Y:S01]  /*2f7b0*/  SHF.L.W.U32.HI R3, R23, 0x8, R22 ;  /* 0x0000000817037819 */ /* 0x002fe20000010e16 */
[----:B------:R-:W-:Y:S01]  /*2f7c0*/  IMAD.IADD R250, R191, 0x1, R250 ;  /* 0x00000001bffa7824 */ /* 0x000fe200078e02fa */
[----:B------:R-:W-:Y:S01]  /*2f7d0*/  IADD3 R102, P0, PT, R18, R20, RZ ;  /* 0x0000001412667210 */ /* 0x000fe20007f1e0ff */
[----:B------:R-:W4:Y:S01]  /*2f7e0*/  LDG.E.64 R220, desc[UR38][R34.64+0x380] ;  /* 0x0003802622dc7981 */ /* 0x000f22000c1e1b00 */
[C---:B------:R-:W-:Y:S01]  /*2f7f0*/  SHF.L.U64.HI R23, R20.reuse, 0x1, R21 ;  /* 0x0000000114177819 */ /* 0x040fe20000010215 */
[----:B------:R-:W-:Y:S01]  /*2f800*/  IMAD.SHL.U32 R20, R20, 0x2, RZ ;  /* 0x0000000214147824 */ /* 0x000fe200078e00ff */
[----:B------:R-:W-:Y:S01]  /*2f810*/  LOP3.LUT R22, R45, R91, RZ, 0x3c, !PT ;  /* 0x0000005b2d167212 */ /* 0x000fe200078e3cff */
[----:B------:R-:W4:Y:S01]  /*2f820*/  LDG.E.64 R234, desc[UR38][R36.64+0x3e8] ;  /* 0x0003e82624ea7981 */ /* 0x000f22000c1e1b00 */
[----:B------:R-:W-:-:S02]  /*2f830*/  LOP3.LUT R17, R250, R17, RZ, 0x3c, !PT ;  /* 0x00000011fa117212 */ /* 0x000fc400078e3cff */
[----:B------:R-:W-:Y:S01]  /*2f840*/  LOP3.LUT R23, R23, 0x1, RZ, 0xc0, !PT ;  /* 0x0000000117177812 */ /* 0x000fe200078ec0ff */
[----:B------:R-:W-:Y:S01]  /*2f850*/  IMAD.X R103, R22, 0x1, R21, P0 ;  /* 0x0000000116677824 */ /* 0x000fe200000e0615 */
[----:B------:R-:W-:Y:S01]  /*2f860*/  LOP3.LUT R20, R20, 0xfffffffe, RZ, 0xc0, !PT ;  /* 0xfffffffe14147812 */ /* 0x000fe200078ec0ff */
[----:B------:R0:W-:Y:S01]  /*2f870*/  STL [R1+0x4e8], R2 ;  /* 0x0004e80201007387 */ /* 0x0001e20000100800 */
[----:B------:R-:W-:-:S03]  /*2f880*/  SHF.L.W.U32.HI R191, R19, 0x8, R17 ;  /* 0x0000000813bf7819 */ /* 0x000fc60000010e11 */
[----:B------:R-:W-:Y:S01]  /*2f890*/  STL [R1+0x480], R5 ;  /* 0x0004800501007387 */ /* 0x000fe20000100800 */
[----:B------:R-:W-:-:S03]  /*2f8a0*/  IMAD.WIDE.U32 R102, R20, R18, R102 ;  /* 0x0000001214667225 */ /* 0x000fc600078e0066 */
[----:B------:R1:W-:Y:S01]  /*2f8b0*/  STL [R1+0x4e4], R4 ;  /* 0x0004e40401007387 */ /* 0x0003e20000100800 */
[----:B0-----:R-:W-:Y:S01]  /*2f8c0*/  SHF.L.W.U32.HI R2, R17, 0x8, R19 ;  /* 0x0000000811027819 */ /* 0x001fe20000010e13 */
[----:B------:R-:W-:Y:S01]  /*2f8d0*/  IMAD R19, R23, R18, RZ ;  /* 0x0000001217137224 */ /* 0x000fe200078e02ff */
[----:B------:R-:W-:Y:S02]  /*2f8e0*/  LOP3.LUT R23, R156, R48, RZ, 0x3c, !PT ;  /* 0x000000309c177212 */ /* 0x000fe400078e3cff */
[----:B------:R-:W-:Y:S01]  /*2f8f0*/  LOP3.LUT R22, R46, R50, RZ, 0x3c, !PT ;  /* 0x000000322e167212 */ /* 0x000fe200078e3cff */
[----:B-1----:R-:W4:Y:S01]  /*2f900*/  LDG.E.64 R4, desc[UR38][R34.64+0x1e8] ;  /* 0x0001e82622047981 */ /* 0x002f22000c1e1b00 */
[----:B------:R-:W-:Y:S01]  /*2f910*/  IMAD.IADD R19, R103, 0x1, R19 ;  /* 0x0000000167137824 */ /* 0x000fe200078e0213 */
[----:B------:R-:W-:Y:S02]  /*2f920*/  LOP3.LUT R20, R157, R49, RZ, 0x3c, !PT ;  /* 0x000000319d147212 */ /* 0x000fe400078e3cff */
[----:B------:R-:W-:-:S02]  /*2f930*/  LOP3.LUT R17, R47, R51, RZ, 0x3c, !PT ;  /* 0x000000332f117212 */ /* 0x000fc400078e3cff */
[----:B------:R-:W-:Y:S02]  /*2f940*/  IADD3 R26, P0, PT, R22, R23, RZ ;  /* 0x00000017161a7210 */ /* 0x000fe40007f1e0ff */
[----:B------:R-:W-:Y:S02]  /*2f950*/  LOP3.LUT R21, R176, R180, RZ, 0x3c, !PT ;  /* 0x000000b4b0157212 */ /* 0x000fe400078e3cff */
[----:B------:R-:W-:Y:S01]  /*2f960*/  LOP3.LUT R18, R19, R123, R165, 0x96, !PT ;  /* 0x0000007b13127212 */ /* 0x000fe200078e96a5 */
[--C-:B------:R-:W-:Y:S01]  /*2f970*/  IMAD.X R27, R17, 0x1, R20.reuse, P0 ;  /* 0x00000001111b7824 */ /* 0x100fe200000e0614 */
[C---:B------:R-:W-:Y:S01]  /*2f980*/  SHF.L.U64.HI R20, R23.reuse, 0x1, R20 ;  /* 0x0000000117147819 */ /* 0x040fe20000010214 */
[----:B------:R-:W-:Y:S01]  /*2f990*/  IMAD.SHL.U32 R23, R23, 0x2, RZ ;  /* 0x0000000217177824 */ /* 0x000fe200078e00ff */
[----:B------:R-:W-:Y:S02]  /*2f9a0*/  LOP3.LUT R33, R102, R122, R164, 0x96, !PT ;  /* 0x0000007a66217212 */ /* 0x000fe400078e96a4 */
[----:B------:R-:W-:-:S02]  /*2f9b0*/  LOP3.LUT R24, R177, R181, RZ, 0x3c, !PT ;  /* 0x000000b5b1187212 */ /* 0x000fc400078e3cff */
[----:B------:R-:W-:Y:S01]  /*2f9c0*/  IADD3 R164, P0, PT, R18, R21, RZ ;  /* 0x0000001512a47210 */ /* 0x000fe20007f1e0ff */
[----:B------:R-:W-:Y:S01]  /*2f9d0*/  IMAD.SHL.U32 R17, R21, 0x2, RZ ;  /* 0x0000000215117824 */ /* 0x000fe200078e00ff */
[----:B------:R-:W-:Y:S01]  /*2f9e0*/  LOP3.LUT R20, R20, 0x1, RZ, 0xc0, !PT ;  /* 0x0000000114147812 */ /* 0x000fe200078ec0ff */
[----:B------:R-:W4:Y:S01]  /*2f9f0*/  LDG.E.64 R176, desc[UR38][R36.64+0x190] ;  /* 0x0001902624b07981 */ /* 0x000f22000c1e1b00 */
[----:B------:R-:W-:Y:S01]  /*2fa00*/  LOP3.LUT R23, R23, 0xfffffffe, RZ, 0xc0, !PT ;  /* 0xfffffffe17177812 */ /* 0x000fe200078ec0ff */
[--C-:B------:R-:W-:Y:S01]  /*2fa10*/  IMAD.X R165, R33, 0x1, R24.reuse, P0 ;  /* 0x0000000121a57824 */ /* 0x100fe200000e0618 */
[----:B------:R-:W-:Y:S01]  /*2fa20*/  SHF.L.U64.HI R24, R21, 0x1, R24 ;  /* 0x0000000115187819 */ /* 0x000fe20000010218 */
[----:B------:R-:W4:Y:S01]  /*2fa30*/  LDG.E.64 R180, desc[UR38][R34.64+0x1b0] ;  /* 0x0001b02622b47981 */ /* 0x000f22000c1e1b00 */
[----:B------:R-:W-:Y:S02]  /*2fa40*/  LOP3.LUT R25, R146, R56, RZ, 0x3c, !PT ;  /* 0x0000003892197212 */ /* 0x000fe400078e3cff */
[----:B------:R-:W-:Y:S01]  /*2fa50*/  LOP3.LUT R21, R118, R128, RZ, 0x3c, !PT ;  /* 0x0000008076157212 */ /* 0x000fe200078e3cff */
[-C--:B------:R-:W-:Y:S01]  /*2fa60*/  IMAD R20, R20, R22.reuse, RZ ;  /* 0x0000001614147224 */ /* 0x080fe200078e02ff */
[----:B------:R-:W-:Y:S01]  /*2fa70*/  LOP3.LUT R70, R147, R57, RZ, 0x3c, !PT ;  /* 0x0000003993467212 */ /* 0x000fe200078e3cff */
[----:B------:R-:W-:Y:S01]  /*2fa80*/  IMAD.WIDE.U32 R26, R23, R22, R26 ;  /* 0x00000016171a7225 */ /* 0x000fe200078e001a */
[----:B------:R-:W-:-:S02]  /*2fa90*/  LOP3.LUT R23, R119, R129, RZ, 0x3c, !PT ;  /* 0x0000008177177212 */ /* 0x000fc400078e3cff */
[----:B------:R-:W-:Y:S01]  /*2faa0*/  IADD3 R122, P0, PT, R21, R25, RZ ;  /* 0x00000019157a7210 */ /* 0x000fe20007f1e0ff */
[----:B------:R-:W-:Y:S01]  /*2fab0*/  IMAD.IADD R20, R27, 0x1, R20 ;  /* 0x000000011b147824 */ /* 0x000fe200078e0214 */
[----:B------:R-:W-:Y:S02]  /*2fac0*/  LOP3.LUT R17, R17, 0xfffffffe, RZ, 0xc0, !PT ;  /* 0xfffffffe11117812 */ /* 0x000fe400078ec0ff */
[----:B------:R-:W-:Y:S01]  /*2fad0*/  LOP3.LUT R27, R24, 0x1, RZ, 0xc0, !PT ;  /* 0x00000001181b7812 */ /* 0x000fe200078ec0ff */
[--C-:B------:R-:W-:Y:S01]  /*2fae0*/  IMAD.X R123, R23, 0x1, R70.reuse, P0 ;  /* 0x00000001177b7824 */ /* 0x100fe200000e0646 */
[C---:B------:R-:W-:Y:S01]  /*2faf0*/  SHF.L.U64.HI R70, R25.reuse, 0x1, R70 ;  /* 0x0000000119467819 */ /* 0x040fe20000010246 */
[----:B------:R-:W-:Y:S02]  /*2fb00*/  IMAD.SHL.U32 R25, R25, 0x2, RZ ;  /* 0x0000000219197824 */ /* 0x000fe400078e00ff */
[----:B------:R-:W-:Y:S01]  /*2fb10*/  IMAD.WIDE.U32 R164, R17, R18, R164 ;  /* 0x0000001211a47225 */ /* 0x000fe200078e00a4 */
[----:B------:R-:W-:-:S03]  /*2fb20*/  LOP3.LUT R70, R70, 0x1, RZ, 0xc0, !PT ;  /* 0x0000000146467812 */ /* 0x000fc600078ec0ff */
[----:B------:R-:W-:Y:S01]  /*2fb30*/  IMAD R27, R27, R18, RZ ;  /* 0x000000121b1b7224 */ /* 0x000fe200078e02ff */
[----:B------:R-:W-:-:S03]  /*2fb40*/  LOP3.LUT R24, R25, 0xfffffffe, RZ, 0xc0, !PT ;  /* 0xfffffffe19187812 */ /* 0x000fc600078ec0ff */
[----:B------:R-:W-:Y:S01]  /*2fb50*/  IMAD.IADD R27, R165, 0x1, R27 ;  /* 0x00000001a51b7824 */ /* 0x000fe200078e021b */
[----:B------:R-:W-:Y:S01]  /*2fb60*/  LOP3.LUT R107, R20, R93, R99, 0x96, !PT ;  /* 0x0000005d146b7212 */ /* 0x000fe200078e9663 */
[-C--:B------:R-:W-:Y:S01]  /*2fb70*/  IMAD R70, R70, R21.reuse, RZ ;  /* 0x0000001546467224 */ /* 0x080fe200078e02ff */
[----:B------:R-:W-:Y:S01]  /*2fb80*/  LOP3.LUT R29, R26, R92, R98, 0x96, !PT ;  /* 0x0000005c1a1d7212 */ /* 0x000fe200078e9662 */
[----:B------:R-:W-:Y:S01]  /*2fb90*/  IMAD.WIDE.U32 R122, R24, R21, R122 ;  /* 0x00000015187a7225 */ /* 0x000fe200078e007a */
[----:B------:R-:W-:Y:S01]  /*2fba0*/  LOP3.LUT R24, R164, R44, R90, 0x96, !PT ;  /* 0x0000002ca4187212 */ /* 0x000fe200078e965a */
[----:B------:R-:W4:Y:S01]  /*2fbb0*/  LDG.E.64 R98, desc[UR38][R36.64+0x198] ;  /* 0x0001982624627981 */ /* 0x000f22000c1e1b00 */
[----:B------:R-:W-:-:S03]  /*2fbc0*/  LOP3.LUT R21, R27, R45, R91, 0x96, !PT ;  /* 0x0000002d1b157212 */ /* 0x000fc600078e965b */
[----:B------:R-:W4:Y:S01]  /*2fbd0*/  LDG.E.64 R44, desc[UR38][R34.64+0x198] ;  /* 0x00019826222c7981 */ /* 0x000f22000c1e1b00 */
[----:B------:R-:W-:Y:S02]  /*2fbe0*/  LOP3.LUT R17, R116, R178, RZ, 0x3c, !PT ;  /* 0x000000b274117212 */ /* 0x000fe400078e3cff */
[----:B------:R-:W-:Y:S01]  /*2fbf0*/  LOP3.LUT R22, R117, R179, RZ, 0x3c, !PT ;  /* 0x000000b375167212 */ /* 0x000fe200078e3cff */
[----:B------:R-:W4:Y:S01]  /*2fc00*/  LDG.E.64 R92, desc[UR38][R36.64+0x1d0] ;  /* 0x0001d026245c7981 */ /* 0x000f22000c1e1b00 */
[----:B------:R-:W-:Y:S01]  /*2fc10*/  IADD3 R204, P0, PT, R107, R17, RZ ;  /* 0x000000116bcc7210 */ /* 0x000fe20007f1e0ff */
[C---:B------:R-:W-:Y:S02]  /*2fc20*/  IMAD.SHL.U32 R23, R17.reuse, 0x2, RZ ;  /* 0x0000000211177824 */ /* 0x040fe400078e00ff */
[----:B------:R-:W4:Y:S01]  /*2fc30*/  LDG.E.64 R178, desc[UR38][R36.64+0x1b8] ;  /* 0x0001b82624b27981 */ /* 0x000f22000c1e1b00 */
[----:B------:R-:W-:-:S03]  /*2fc40*/  SHF.L.U64.HI R17, R17, 0x1, R22 ;  /* 0x0000000111117819 */ /* 0x000fc60000010216 */
[----:B------:R-:W4:Y:S01]  /*2fc50*/  LDG.E.64 R116, desc[UR38][R34.64+0x1b8] ;  /* 0x0001b82622747981 */ /* 0x000f22000c1e1b00 */
[----:B------:R-:W-:Y:S01]  /*2fc60*/  LOP3.LUT R23, R23, 0xfffffffe, RZ, 0xc0, !PT ;  /* 0xfffffffe17177812 */ /* 0x000fe200078ec0ff */
[----:B------:R-:W-:Y:S01]  /*2fc70*/  IMAD.X R205, R29, 0x1, R22, P0 ;  /* 0x000000011dcd7824 */ /* 0x000fe200000e0616 */
[----:B------:R-:W-:Y:S01]  /*2fc80*/  LOP3.LUT R17, R17, 0x1, RZ, 0xc0, !PT ;  /* 0x0000000111117812 */ /* 0x000fe200078ec0ff */
[----:B------:R-:W4:Y:S02]  /*2fc90*/  LDG.E.64 R90, desc[UR38][R34.64+0x1d0] ;  /* 0x0001d026225a7981 */ /* 0x000f24000c1e1b00 */
[----:B------:R-:W-:-:S04]  /*2fca0*/  IMAD.WIDE.U32 R204, R23, R107, R204 ;  /* 0x0000006b17cc7225 */ /* 0x000fc800078e00cc */
[----:B------:R-:W-:-:S04]  /*2fcb0*/  IMAD R77, R17, R107, RZ ;  /* 0x0000006b114d7224 */ /* 0x000fc800078e02ff */
[----:B------:R-:W-:Y:S01]  /*2fcc0*/  IMAD.IADD R77, R205, 0x1, R77 ;  /* 0x00000001cd4d7824 */ /* 0x000fe200078e024d */
[----:B------:R-:W-:-:S04]  /*2fcd0*/  LOP3.LUT R17, R204, R46, R50, 0x96, !PT ;  /* 0x0000002ecc117212 */ /* 0x000fc800078e9632 */
[----:B------:R-:W-:Y:S02]  /*2fce0*/  LOP3.LUT R23, R77, R47, R51, 0x96, !PT ;  /* 0x0000002f4d177212 */ /* 0x000fe400078e9633 */
[----:B------:R-:W4:Y:S01]  /*2fcf0*/  LDG.E.64 R50, desc[UR38][R36.64+0x1f0] ;  /* 0x0001f02624327981 */ /* 0x000f22000c1e1b00 */
[----:B------:R-:W-:-:S03]  /*2fd00*/  LOP3.LUT R41, R182, R184, RZ, 0x3c, !PT ;  /* 0x000000b8b6297212 */ /* 0x000fc600078e3cff */
[----:B------:R-:W4:Y:S01]  /*2fd10*/  LDG.E.64 R46, desc[UR38][R34.64+0x1f0] ;  /* 0x0001f026222e7981 */ /* 0x000f22000c1e1b00 */
[----:B------:R-:W-:Y:S02]  /*2fd20*/  LOP3.LUT R40, R6, R10, RZ, 0x3c, !PT ;  /* 0x0000000a06287212 */ /* 0x000fe400078e3cff */
[----:B------:R-:W-:Y:S02]  /*2fd30*/  SHF.L.W.U32.HI R25, R21, 0x8, R24 ;  /* 0x0000000815197819 */ /* 0x000fe40000010e18 */
[----:B------:R-:W-:Y:S02]  /*2fd40*/  SHF.L.W.U32.HI R24, R24, 0x8, R21 ;  /* 0x0000000818187819 */ /* 0x000fe40000010e15 */
[----:B------:R-:W-:Y:S02]  /*2fd50*/  LOP3.LUT R69, R183, R185, RZ, 0x3c, !PT ;  /* 0x000000b9b7457212 */ /* 0x000fe400078e3cff */
[----:B------:R-:W-:Y:S02]  /*2fd60*/  LOP3.LUT R21, R7, R11, RZ, 0x3c, !PT ;  /* 0x0000000b07157212 */ /* 0x000fe400078e3cff */
[----:B------:R-:W-:-:S02]  /*2fd70*/  IADD3 R196, P0, PT, R40, R41, RZ ;  /* 0x0000002928c47210 */ /* 0x000fc40007f1e0ff */
[----:B------:R-:W-:-:S03]  /*2fd80*/  SHF.L.U64.HI R22, R102, 0x1, R19 ;  /* 0x0000000166167819 */ /* 0x000fc60000010213 */
[--C-:B------:R-:W-:Y:S01]  /*2fd90*/  IMAD.X R197, R21, 0x1, R69.reuse, P0 ;  /* 0x0000000115c57824 */ /* 0x100fe200000e0645 */
[C---:B------:R-:W-:Y:S01]  /*2fda0*/  SHF.L.U64.HI R69, R41.reuse, 0x1, R69 ;  /* 0x0000000129457819 */ /* 0x040fe20000010245 */
[----:B------:R-:W-:Y:S02]  /*2fdb0*/  IMAD.SHL.U32 R41, R41, 0x2, RZ ;  /* 0x0000000229297824 */ /* 0x000fe400078e00ff */
[----:B------:R-:W-:Y:S01]  /*2fdc0*/  IMAD.SHL.U32 R21, R102, 0x2, RZ ;  /* 0x0000000266157824 */ /* 0x000fe200078e00ff */
[----:B------:R-:W-:Y:S02]  /*2fdd0*/  IADD3 R102, P0, PT, R24, R102, RZ ;  /* 0x0000006618667210 */ /* 0x000fe40007f1e0ff */
[----:B------:R-:W-:Y:S01]  /*2fde0*/  SHF.L.W.U32.HI R232, R23, 0x8, R17 ;  /* 0x0000000817e87819 */ /* 0x000fe20000010e11 */
[----:B------:R-:W-:Y:S01]  /*2fdf0*/  IMAD.IADD R70, R123, 0x1, R70 ;  /* 0x000000017b467824 */ /* 0x000fe200078e0246 */
[----:B------:R-:W-:Y:S02]  /*2fe00*/  LOP3.LUT R69, R69, 0x1, RZ, 0xc0, !PT ;  /* 0x0000000145457812 */ /* 0x000fe400078ec0ff */
[----:B------:R-:W-:-:S02]  /*2fe10*/  LOP3.LUT R41, R41, 0xfffffffe, RZ, 0xc0, !PT ;  /* 0xfffffffe29297812 */ /* 0x000fc400078ec0ff */
[----:B------:R-:W-:Y:S01]  /*2fe20*/  SHF.L.W.U32.HI R17, R17, 0x8, R23 ;  /* 0x0000000811117819 */ /* 0x000fe20000010e17 */
[----:B------:R-:W-:Y:S01]  /*2fe30*/  IMAD.X R103, R25, 0x1, R19, P0 ;  /* 0x0000000119677824 */ /* 0x000fe200000e0613 */
[----:B------:R-:W-:Y:S01]  /*2fe40*/  LOP3.LUT R23, R21, 0xfffffffe, RZ, 0xc0, !PT ;  /* 0xfffffffe15177812 */ /* 0x000fe200078ec0ff */
[----:B------:R-:W-:Y:S01]  /*2fe50*/  IMAD R69, R69, R40, RZ ;  /* 0x0000002845457224 */ /* 0x000fe200078e02ff */
[----:B------:R-:W-:Y:S01]  /*2fe60*/  LOP3.LUT R59, R136, R138, RZ, 0x3c, !PT ;  /* 0x0000008a883b7212 */ /* 0x000fe200078e3cff */
[----:B------:R-:W-:Y:S01]  /*2fe70*/  IMAD.WIDE.U32 R196, R41, R40, R196 ;  /* 0x0000002829c47225 */ /* 0x000fe200078e00c4 */
[----:B------:R-:W-:-:S03]  /*2fe80*/  LOP3.LUT R40, R70, R131, R135, 0x96, !PT ;  /* 0x0000008346287212 */ /* 0x000fc600078e9687 */
[----:B------:R-:W-:Y:S01]  /*2fe90*/  IMAD.WIDE.U32 R102, R24, R23, R102 ;  /* 0x0000001718667225 */ /* 0x000fe200078e0066 */
[----:B------:R-:W-:Y:S02]  /*2fea0*/  LOP3.LUT R23, R137, R139, RZ, 0x3c, !PT ;  /* 0x0000008b89177212 */ /* 0x000fe400078e3cff */
[----:B------:R-:W-:Y:S01]  /*2feb0*/  LOP3.LUT R83, R22, 0x1, RZ, 0xc0, !PT ;  /* 0x0000000116537812 */ /* 0x000fe200078ec0ff */
[----:B------:R-:W-:Y:S01]  /*2fec0*/  IMAD.SHL.U32 R66, R59, 0x2, RZ ;  /* 0x000000023b427824 */ /* 0x000fe200078e00ff */
[----:B------:R-:W-:Y:S02]  /*2fed0*/  IADD3 R22, P1, PT, R40, R59, RZ ;  /* 0x0000003b28167210 */ /* 0x000fe40007f3e0ff */
[----:B------:R-:W-:Y:S01]  /*2fee0*/  LOP3.LUT R41, R122, R130, R134, 0x96, !PT ;  /* 0x000000827a297212 */ /* 0x000fe200078e9686 */
[----:B------:R-:W-:Y:S01]  /*2fef0*/  IMAD.IADD R69, R197, 0x1, R69 ;  /* 0x00000001c5457824 */ /* 0x000fe200078e0245 */
[----:B------:R-:W-:Y:S01]  /*2ff00*/  SHF.L.U64.HI R59, R59, 0x1, R23 ;  /* 0x000000013b3b7819 */ /* 0x000fe20000010217 */
[----:B------:R-:W-:Y:S01]  /*2ff10*/  IMAD R83, R24, R83, R103 ;  /* 0x0000005318537224 */ /* 0x000fe200078e0267 */
[----:B------:R-:W-:Y:S01]  /*2ff20*/  LOP3.LUT R66, R66, 0xfffffffe, RZ, 0xc0, !PT ;  /* 0xfffffffe42427812 */ /* 0x000fe200078ec0ff */
[----:B------:R-:W-:Y:S01]  /*2ff30*/  IMAD.X R23, R41, 0x1, R23, P1 ;  /* 0x0000000129177824 */ /* 0x000fe200008e0617 */
[----:B------:R-:W-:Y:S01]  /*2ff40*/  LOP3.LUT R59, R59, 0x1, RZ, 0xc0, !PT ;  /* 0x000000013b3b7812 */ /* 0x000fe200078ec0ff */
[----:B------:R-:W-:Y:S01]  /*2ff50*/  IMAD.SHL.U32 R73, R164, 0x2, RZ ;  /* 0x00000002a4497824 */ /* 0x000fe200078e00ff */
[----:B------:R-:W-:Y:S01]  /*2ff60*/  LOP3.LUT R18, R102, R18, RZ, 0x3c, !PT ;  /* 0x0000001266127212 */ /* 0x000fe200078e3cff */
[----:B------:R-:W-:Y:S01]  /*2ff70*/  IMAD.WIDE.U32 R22, R66, R40, R22 ;  /* 0x0000002842167225 */ /* 0x000fe200078e0016 */
[----:B------:R-:W-:Y:S01]  /*2ff80*/  LOP3.LUT R71, R104, R112, RZ, 0x3c, !PT ;  /* 0x0000007068477212 */ /* 0x000fe200078e3cff */
[----:B------:R-:W4:Y:S02]  /*2ff90*/  LDG.E.64 R134, desc[UR38][R34.64+0x1f8] ;  /* 0x0001f82622867981 */ /* 0x000f24000c1e1b00 */
[----:B------:R-:W-:Y:S01]  /*2ffa0*/  IMAD R59, R59, R40, RZ ;  /* 0x000000283b3b7224 */ /* 0x000fe200078e02ff */
[----:B------:R-:W-:Y:S01]  /*2ffb0*/  LOP3.LUT R33, R83, R33, RZ, 0x3c, !PT ;  /* 0x0000002153217212 */ /* 0x000fe200078e3cff */
[----:B------:R-:W-:Y:S01]  /*2ffc0*/  IMAD.SHL.U32 R78, R122, 0x2, RZ ;  /* 0x000000027a4e7824 */ /* 0x000fe200078e00ff */
[----:B------:R-:W-:Y:S01]  /*2ffd0*/  LOP3.LUT R72, R105, R113, RZ, 0x3c, !PT ;  /* 0x0000007169487212 */ /* 0x000fe200078e3cff */
[----:B------:R-:W-:Y:S01]  /*2ffe0*/  IMAD.IADD R67, R23, 0x1, R59 ;  /* 0x0000000117437824 */ /* 0x000fe200078e023b */
[----:B------:R-:W-:Y:S01]  /*2fff0*/  SHF.L.W.U32.HI R241, R33, 0x10, R18 ;  /* 0x0000001021f17819 */ /* 0x000fe20000010e12 */
[----:B------:R-:W-:Y:S01]  /*30000*/  IMAD.SHL.U32 R19, R26, 0x2, RZ ;  /* 0x000000021a137824 */ /* 0x000fe200078e00ff */
[----:B------:R-:W-:Y:S01]  /*30010*/  SHF.L.W.U32.HI R18, R18, 0x10, R33 ;  /* 0x0000001012127819 */ /* 0x000fe20000010e21 */
[----:B------:R0:W-:Y:S01]  /*30020*/  STL [R1+0x498], R2 ;  /* 0x0004980201007387 */ /* 0x0001e20000100800 */
[----:B------:R-:W-:-:S02]  /*30030*/  LOP3.LUT R101, R22, R118, R128, 0x96, !PT ;  /* 0x0000007616657212 */ /* 0x000fc400078e9680 */
[----:B------:R-:W-:Y:S01]  /*30040*/  LOP3.LUT R23, R67, R119, R129, 0x96, !PT ;  /* 0x0000007743177212 */ /* 0x000fe200078e9681 */
[----:B------:R1:W-:Y:S01]  /*30050*/  STL [R1+0x4dc], R3 ;  /* 0x0004dc0301007387 */ /* 0x0003e20000100800 */
[----:B------:R-:W-:Y:S02]  /*30060*/  SHF.L.U64.HI R33, R164, 0x1, R27 ;  /* 0x00000001a4217819 */ /* 0x000fe4000001021b */
[----:B------:R-:W-:Y:S01]  /*30070*/  IADD3 R164, P1, PT, R18, R164, RZ ;  /* 0x000000a412a47210 */ /* 0x000fe20007f3e0ff */
[----:B------:R-:W4:Y:S01]  /*30080*/  LDG.E.64 R136, desc[UR38][R36.64+0x288] ;  /* 0x0002882624887981 */ /* 0x000f22000c1e1b00 */
[----:B------:R-:W-:Y:S02]  /*30090*/  SHF.L.W.U32.HI R95, R23, 0x8, R101 ;  /* 0x00000008175f7819 */ /* 0x000fe40000010e65 */
[----:B------:R-:W-:Y:S01]  /*300a0*/  SHF.L.W.U32.HI R101, R101, 0x8, R23 ;  /* 0x0000000865657819 */ /* 0x000fe20000010e17 */
[----:B------:R-:W4:Y:S01]  /*300b0*/  LDG.E.64 R130, desc[UR38][R34.64+0x280] ;  /* 0x0002802622827981 */ /* 0x000f22000c1e1b00 */
[----:B------:R-:W-:Y:S01]  /*300c0*/  LOP3.LUT R66, R69, R53, R97, 0x96, !PT ;  /* 0x0000003545427212 */ /* 0x000fe200078e9661 */
[----:B------:R-:W-:Y:S01]  /*300d0*/  IMAD.X R165, R241, 0x1, R27, P1 ;  /* 0x00000001f1a57824 */ /* 0x000fe200008e061b */
[----:B------:R-:W-:Y:S01]  /*300e0*/  SHF.L.U64.HI R23, R122, 0x1, R70 ;  /* 0x000000017a177819 */ /* 0x000fe20000010246 */
[----:B------:R-:W-:Y:S01]  /*300f0*/  IMAD.SHL.U32 R79, R71, 0x2, RZ ;  /* 0x00000002474f7824 */ /* 0x000fe200078e00ff */
[----:B------:R-:W-:Y:S01]  /*30100*/  IADD3 R122, P2, PT, R101, R122, RZ ;  /* 0x0000007a657a7210 */ /* 0x000fe20007f5e0ff */
[----:B------:R-:W4:Y:S01]  /*30110*/  LDG.E.64 R118, desc[UR38][R36.64+0x2a8] ;  /* 0x0002a82624767981 */ /* 0x000f22000c1e1b00 */
[----:B------:R-:W-:-:S02]  /*30120*/  LOP3.LUT R27, R78, 0xfffffffe, RZ, 0xc0, !PT ;  /* 0xfffffffe4e1b7812 */ /* 0x000fc400078ec0ff */
[----:B------:R-:W-:Y:S01]  /*30130*/  LOP3.LUT R59, R196, R52, R96, 0x96, !PT ;  /* 0x00000034c43b7212 */ /* 0x000fe200078e9660 */
[----:B------:R-:W4:Y:S01]  /*30140*/  LDG.E.64 R128, desc[UR38][R34.64+0x2c8] ;  /* 0x0002c82622807981 */ /* 0x000f22000c1e1b00 */
[----:B------:R-:W-:Y:S01]  /*30150*/  IADD3 R78, P1, PT, R66, R71, RZ ;  /* 0x00000047424e7210 */ /* 0x000fe20007f3e0ff */
[----:B------:R-:W-:Y:S01]  /*30160*/  IMAD.X R123, R95, 0x1, R70, P2 ;  /* 0x000000015f7b7824 */ /* 0x000fe200010e0646 */
[----:B------:R-:W-:Y:S01]  /*30170*/  LOP3.LUT R70, R79, 0xfffffffe, RZ, 0xc0, !PT ;  /* 0xfffffffe4f467812 */ /* 0x000fe200078ec0ff */
[----:B------:R-:W4:Y:S01]  /*30180*/  LDG.E.64 R96, desc[UR38][R34.64+0x2a8] ;  /* 0x0002a82622607981 */ /* 0x000f22000c1e1b00 */
[----:B------:R-:W-:Y:S01]  /*30190*/  SHF.L.U64.HI R21, R26, 0x1, R20 ;  /* 0x000000011a157819 */ /* 0x000fe20000010214 */
[----:B------:R-:W-:Y:S01]  /*301a0*/  IMAD.X R79, R59, 0x1, R72, P1 ;  /* 0x000000013b4f7824 */ /* 0x000fe200008e0648 */
[----:B------:R-:W-:Y:S01]  /*301b0*/  LOP3.LUT R73, R73, 0xfffffffe, RZ, 0xc0, !PT ;  /* 0xfffffffe49497812 */ /* 0x000fe200078ec0ff */
[----:B------:R-:W4:Y:S01]  /*301c0*/  LDG.E.64 R52, desc[UR38][R36.64+0x2e8] ;  /* 0x0002e82624347981 */ /* 0x000f22000c1e1b00 */
[----:B------:R-:W-:-:S02]  /*301d0*/  IADD3 R26, P0, PT, R17, R26, RZ ;  /* 0x0000001a111a7210 */ /* 0x000fc40007f1e0ff */
[----:B------:R-:W-:Y:S01]  /*301e0*/  SHF.L.U64.HI R71, R71, 0x1, R72 ;  /* 0x0000000147477819 */ /* 0x000fe20000010248 */
[----:B------:R-:W-:Y:S01]  /*301f0*/  IMAD.WIDE.U32 R78, R70, R66, R78 ;  /* 0x00000042464e7225 */ /* 0x000fe200078e004e */
[----:B------:R-:W-:Y:S02]  /*30200*/  LOP3.LUT R33, R33, 0x1, RZ, 0xc0, !PT ;  /* 0x0000000121217812 */ /* 0x000fe400078ec0ff */
[----:B------:R-:W-:Y:S01]  /*30210*/  LOP3.LUT R70, R71, 0x1, RZ, 0xc0, !PT ;  /* 0x0000000147467812 */ /* 0x000fe200078ec0ff */
[----:B------:R-:W-:Y:S01]  /*30220*/  IMAD.WIDE.U32 R164, R18, R73, R164 ;  /* 0x0000004912a47225 */ /* 0x000fe200078e00a4 */
[----:B------:R-:W-:-:S03]  /*30230*/  LOP3.LUT R71, R19, 0xfffffffe, RZ, 0xc0, !PT ;  /* 0xfffffffe13477812 */ /* 0x000fc600078ec0ff */
[----:B------:R-:W-:-:S04]  /*30240*/  IMAD.WIDE.U32 R122, R101, R27, R122 ;  /* 0x0000001b657a7225 */ /* 0x000fc800078e007a */
[----:B------:R-:W-:Y:S01]  /*30250*/  IMAD.X R27, R232, 0x1, R20, P0 ;  /* 0x00000001e81b7824 */ /* 0x000fe200000e0614 */
[----:B------:R-:W-:Y:S01]  /*30260*/  LOP3.LUT R20, R23, 0x1, RZ, 0xc0, !PT ;  /* 0x0000000117147812 */ /* 0x000fe200078ec0ff */
[----:B------:R-:W-:Y:S02]  /*30270*/  IMAD R19, R18, R33, R165 ;  /* 0x0000002112137224 */ /* 0x000fe400078e02a5 */
[----:B------:R-:W-:Y:S02]  /*30280*/  IMAD R70, R70, R66, RZ ;  /* 0x0000004246467224 */ /* 0x000fe400078e02ff */
[----:B------:R-:W-:Y:S01]  /*30290*/  IMAD R20, R101, R20, R123 ;  /* 0x0000001465147224 */ /* 0x000fe200078e027b */
[----:B------:R-:W-:Y:S01]  /*302a0*/  LOP3.LUT R24, R164, R24, RZ, 0x3c, !PT ;  /* 0x00000018a4187212 */ /* 0x000fe200078e3cff */
[----:B------:R-:W-:Y:S01]  /*302b0*/  IMAD.IADD R79, R79, 0x1, R70 ;  /* 0x000000014f4f7824 */ /* 0x000fe200078e0246 */
[----:B------:R-:W-:Y:S01]  /*302c0*/  LOP3.LUT R25, R19, R25, RZ, 0x3c, !PT ;  /* 0x0000001913197212 */ /* 0x000fe200078e3cff */
[----:B------:R-:W-:Y:S01]  /*302d0*/  IMAD.WIDE.U32 R26, R17, R71, R26 ;  /* 0x00000047111a7225 */ /* 0x000fe200078e001a */
[----:B------:R-:W-:-:S02]  /*302e0*/  LOP3.LUT R40, R122, R40, RZ, 0x3c, !PT ;  /* 0x000000287a287212 */ /* 0x000fc400078e3cff */
[----:B------:R-:W-:Y:S02]  /*302f0*/  LOP3.LUT R41, R20, R41, RZ, 0x3c, !PT ;  /* 0x0000002914297212 */ /* 0x000fe400078e3cff */
[----:B------:R-:W-:Y:S02]  /*30300*/  SHF.L.W.U32.HI R23, R24, 0x1, R25 ;  /* 0x0000000118177819 */ /* 0x000fe40000010e19 */
[----:B------:R-:W-:Y:S02]  /*30310*/  SHF.L.W.U32.HI R33, R25, 0x1, R24 ;  /* 0x0000000119217819 */ /* 0x000fe40000010e18 */
[----:B------:R-:W-:Y:S02]  /*30320*/  LOP3.LUT R103, R21, 0x1, RZ, 0xc0, !PT ;  /* 0x0000000115677812 */ /* 0x000fe400078ec0ff */
[----:B------:R-:W-:Y:S02]  /*30330*/  LOP3.LUT R81, R78, R6, R10, 0x96, !PT ;  /* 0x000000064e517212 */ /* 0x000fe400078e960a */
[----:B------:R-:W-:Y:S01]  /*30340*/  LOP3.LUT R24, R79, R7, R11, 0x96, !PT ;  /* 0x000000074f187212 */ /* 0x000fe200078e960b */
[----:B------:R-:W-:Y:S01]  /*30350*/  IMAD.SHL.U32 R25, R26, 0x2, RZ ;  /* 0x000000021a197824 */ /* 0x000fe200078e00ff */
[----:B------:R-:W-:-:S02]  /*30360*/  SHF.L.W.U32.HI R238, R41, 0x10, R40 ;  /* 0x0000001029ee7819 */ /* 0x000fc40000010e28 */
[----:B------:R-:W-:Y:S01]  /*30370*/  SHF.L.W.U32.HI R21, R40, 0x10, R41 ;  /* 0x0000001028157819 */ /* 0x000fe20000010e29 */
[----:B------:R-:W-:Y:S01]  /*30380*/  IMAD R103, R17, R103, R27 ;  /* 0x0000006711677224 */ /* 0x000fe200078e021b */
[----:B------:R-:W-:Y:S01]  /*30390*/  IADD3 R40, P0, PT, R33, R26, RZ ;  /* 0x0000001a21287210 */ /* 0x000fe20007f1e0ff */
[----:B------:R-:W-:Y:S01]  /*303a0*/  IMAD.SHL.U32 R70, R196, 0x2, RZ ;  /* 0x00000002c4467824 */ /* 0x000fe200078e00ff */
[----:B------:R-:W-:Y:S01]  /*303b0*/  SHF.L.W.U32.HI R111, R24, 0x8, R81 ;  /* 0x00000008186f7819 */ /* 0x000fe20000010e51 */
[----:B------:R-:W-:Y:S01]  /*303c0*/  IMAD.SHL.U32 R71, R22, 0x2, RZ ;  /* 0x0000000216477824 */ /* 0x000fe200078e00ff */
[----:B------:R-:W-:Y:S01]  /*303d0*/  SHF.L.W.U32.HI R81, R81, 0x8, R24 ;  /* 0x0000000851517819 */ /* 0x000fe20000010e18 */
[----:B------:R-:W-:Y:S01]  /*303e0*/  IMAD.X R41, R23, 0x1, R103, P0 ;  /* 0x0000000117297824 */ /* 0x000fe200000e0667 */
[----:B------:R-:W-:Y:S01]  /*303f0*/  SHF.L.U64.HI R27, R196, 0x1, R69 ;  /* 0x00000001c41b7819 */ /* 0x000fe20000010245 */
[----:B------:R-:W-:Y:S01]  /*30400*/  IMAD.SHL.U32 R72, R32, 0x2, RZ ;  /* 0x0000000220487824 */ /* 0x000fe200078e00ff */
[----:B------:R-:W-:Y:S01]  /*30410*/  LOP3.LUT R25, R25, 0xfffffffe, RZ, 0xc0, !PT ;  /* 0xfffffffe19197812 */ /* 0x000fe200078ec0ff */
[----:B------:R-:W4:Y:S01]  /*30420*/  LDG.E.64 R10, desc[UR38][R34.64+0x288] ;  /* 0x00028826220a7981 */ /* 0x000f22000c1e1b00 */
[----:B------:R-:W-:-:S02]  /*30430*/  IADD3 R196, P1, PT, R81, R196, RZ ;  /* 0x000000c451c47210 */ /* 0x000fc40007f3e0ff */
[----:B------:R-:W-:Y:S01]  /*30440*/  IADD3 R24, P0, PT, R21, R22, RZ ;  /* 0x0000001615187210 */ /* 0x000fe20007f1e0ff */
[----:B------:R-:W-:Y:S01]  /*30450*/  IMAD.WIDE.U32 R40, R33, R25, R40 ;  /* 0x0000001921287225 */ /* 0x000fe200078e0028 */
[----:B------:R-:W-:Y:S02]  /*30460*/  LOP3.LUT R71, R71, 0xfffffffe, RZ, 0xc0, !PT ;  /* 0xfffffffe47477812 */ /* 0x000fe400078ec0ff */
[----:B------:R-:W-:Y:S01]  /*30470*/  LOP3.LUT R70, R70, 0xfffffffe, RZ, 0xc0, !PT ;  /* 0xfffffffe46467812 */ /* 0x000fe200078ec0ff */
[----:B------:R-:W-:Y:S02]  /*30480*/  IMAD.X R25, R238, 0x1, R67, P0 ;  /* 0x00000001ee197824 */ /* 0x000fe400000e0643 */
[----:B------:R-:W-:Y:S01]  /*30490*/  IMAD.X R197, R111, 0x1, R69, P1 ;  /* 0x000000016fc57824 */ /* 0x000fe200008e0645 */
[----:B------:R-:W-:Y:S01]  /*304a0*/  SHF.L.U64.HI R22, R22, 0x1, R67 ;  /* 0x0000000116167819 */ /* 0x000fe20000010243 */
[----:B------:R-:W-:Y:S01]  /*304b0*/  IMAD.WIDE.U32 R24, R21, R71, R24 ;  /* 0x0000004715187225 */ /* 0x000fe200078e0018 */
[----:B------:R-:W-:-:S02]  /*304c0*/  LOP3.LUT R69, R27, 0x1, RZ, 0xc0, !PT ;  /* 0x000000011b457812 */ /* 0x000fc400078ec0ff */
[----:B------:R-:W-:Y:S01]  /*304d0*/  SHF.L.U64.HI R71, R26, 0x1, R103 ;  /* 0x000000011a477819 */ /* 0x000fe20000010267 */
[----:B------:R-:W-:Y:S01]  /*304e0*/  IMAD.WIDE.U32 R196, R81, R70, R196 ;  /* 0x0000004651c47225 */ /* 0x000fe200078e00c4 */
[----:B------:R-:W-:Y:S02]  /*304f0*/  LOP3.LUT R27, R22, 0x1, RZ, 0xc0, !PT ;  /* 0x00000001161b7812 */ /* 0x000fe400078ec0ff */
[----:B------:R-:W-:Y:S01]  /*30500*/  IADD3 R70, P0, PT, R225, R28, RZ ;  /* 0x0000001ce1467210 */ /* 0x000fe20007f1e0ff */
[----:B------:R-:W-:Y:S02]  /*30510*/  IMAD.SHL.U32 R67, R28, 0x2, RZ ;  /* 0x000000021c437824 */ /* 0x000fe400078e00ff */
[----:B------:R-:W-:Y:S01]  /*30520*/  IMAD R22, R81, R69, R197 ;  /* 0x0000004551167224 */ /* 0x000fe200078e02c5 */
[----:B------:R-:W-:Y:S01]  /*30530*/  LOP3.LUT R69, R71, 0x1, RZ, 0xc0, !PT ;  /* 0x0000000147457812 */ /* 0x000fe200078ec0ff */
[----:B------:R-:W-:Y:S01]  /*30540*/  IMAD.X R71, R3, 0x1, R43, P0 ;  /* 0x0000000103477824 */ /* 0x000fe200000e062b */
[----:B------:R-:W-:-:S02]  /*30550*/  LOP3.LUT R67, R67, 0xfffffffe, RZ, 0xc0, !PT ;  /* 0xfffffffe43437812 */ /* 0x000fc400078ec0ff */
[----:B------:R-:W-:Y:S01]  /*30560*/  LOP3.LUT R66, R196, R66, RZ, 0x3c, !PT ;  /* 0x00000042c4427212 */ /* 0x000fe200078e3cff */
[----:B------:R-:W-:Y:S01]  /*30570*/  IMAD R69, R69, R33, RZ ;  /* 0x0000002145457224 */ /* 0x000fe200078e02ff */
[----:B------:R-:W-:Y:S01]  /*30580*/  LOP3.LUT R59, R22, R59, RZ, 0x3c, !PT ;  /* 0x0000003b163b7212 */ /* 0x000fe200078e3cff */
[----:B------:R-:W-:-:S03]  /*30590*/  IMAD.WIDE.U32 R70, R225, R67, R70 ;  /* 0x00000043e1467225 */ /* 0x000fc600078e0046 */
[----:B------:R-:W-:Y:S01]  /*305a0*/  SHF.L.W.U32.HI R67, R59, 0x10, R66 ;  /* 0x000000103b437819 */ /* 0x000fe20000010e42 */
[----:B------:R-:W-:Y:S01]  /*305b0*/  IMAD.IADD R69, R41, 0x1, R69 ;  /* 0x0000000129457824 */ /* 0x000fe200078e0245 */
[----:B------:R-:W-:Y:S01]  /*305c0*/  SHF.L.W.U32.HI R59, R66, 0x10, R59 ;  /* 0x00000010423b7819 */ /* 0x000fe20000010e3b */
[----:B------:R-:W-:-:S03]  /*305d0*/  IMAD R25, R21, R27, R25 ;  /* 0x0000001b15197224 */ /* 0x000fc600078e0219 */
[----:B------:R-:W-:Y:S01]  /*305e0*/  LOP3.LUT R41, R69, R67, RZ, 0x3c, !PT ;  /* 0x0000004345297212 */ /* 0x000fe200078e3cff */
[C---:B------:R-:W-:Y:S01]  /*305f0*/  IMAD.SHL.U32 R66, R24.reuse, 0x2, RZ ;  /* 0x0000000218427824 */ /* 0x040fe200078e00ff */
[--C-:B------:R-:W-:Y:S02]  /*30600*/  SHF.L.U64.HI R27, R24, 0x1, R25.reuse ;  /* 0x00000001181b7819 */ /* 0x100fe40000010219 */
[----:B------:R-:W-:Y:S02]  /*30610*/  LOP3.LUT R73, R40, R59, RZ, 0x3c, !PT ;  /* 0x0000003b28497212 */ /* 0x000fe400078e3cff */
[----:B------:R-:W-:Y:S02]  /*30620*/  IADD3 R112, P0, PT, R41, R24, RZ ;  /* 0x0000001829707210 */ /* 0x000fe40007f1e0ff */
[----:B------:R-:W-:Y:S02]  /*30630*/  LOP3.LUT R27, R27, 0x1, RZ, 0xc0, !PT ;  /* 0x000000011b1b7812 */ /* 0x000fe400078ec0ff */
[----:B------:R-:W-:Y:S01]  /*30640*/  LOP3.LUT R66, R66, 0xfffffffe, RZ, 0xc0, !PT ;  /* 0xfffffffe42427812 */ /* 0x000fe200078ec0ff */
[----:B------:R-:W-:Y:S01]  /*30650*/  IMAD.X R113, R73, 0x1, R25, P0 ;  /* 0x0000000149717824 */ /* 0x000fe200000e0619 */
[----:B------:R-:W-:Y:S01]  /*30660*/  IADD3 R138, P1, PT, R191, R32, RZ ;  /* 0x00000020bf8a7210 */ /* 0x000fe20007f3e0ff */
[-C--:B------:R-:W-:Y:S01]  /*30670*/  IMAD R27, R27, R41.reuse, RZ ;  /* 0x000000291b1b7224 */ /* 0x080fe200078e02ff */
[----:B------:R-:W-:Y:S01]  /*30680*/  LOP3.LUT R72, R72, 0xfffffffe, RZ, 0xc0, !PT ;  /* 0xfffffffe48487812 */ /* 0x000fe200078ec0ff */
[----:B------:R-:W-:Y:S01]  /*30690*/  IMAD.WIDE.U32 R112, R66, R41, R112 ;  /* 0x0000002942707225 */ /* 0x000fe200078e0070 */
[----:B------:R-:W-:-:S03]  /*306a0*/  SHF.L.U64.HI R41, R32, 0x1, R31 ;  /* 0x0000000120297819 */ /* 0x000fc6000001021f */
[----:B------:R-:W-:Y:S01]  /*306b0*/  IMAD.X R139, R2, 0x1, R31, P1 ;  /* 0x00000001028b7824 */ /* 0x000fe200008e061f */
[----:B0-----:R-:W-:Y:S02]  /*306c0*/  LOP3.LUT R2, R70, R43, R42, 0x96, !PT ;  /* 0x0000002b46027212 */ /* 0x001fe400078e962a */
[----:B------:R-:W-:Y:S01]  /*306d0*/  LOP3.LUT R41, R41, 0x1, RZ, 0xc0, !PT ;  /* 0x0000000129297812 */ /* 0x000fe200078ec0ff */
[----:B------:R-:W-:Y:S01]  /*306e0*/  IMAD.WIDE.U32 R138, R191, R72, R138 ;  /* 0x00000048bf8a7225 */ /* 0x000fe200078e008a */
[----:B------:R-:W-:Y:S01]  /*306f0*/  SHF.L.U64.HI R252, R28, 0x1, R43 ;  /* 0x000000011cfc7819 */ /* 0x000fe2000001022b */
[----:B------:R0:W-:Y:S02]  /*30700*/  STL [R1+0x4a0], R2 ;  /* 0x0004a00201007387 */ /* 0x0001e40000100800 */
[----:B-1----:R-:W-:Y:S01]  /*30710*/  IMAD.IADD R3, R113, 0x1, R27 ;  /* 0x0000000171037824 */ /* 0x002fe200078e021b */
[----:B------:R-:W-:Y:S02]  /*30720*/  LOP3.LUT R252, R252, 0x1, RZ, 0xc0, !PT ;  /* 0x00000001fcfc7812 */ /* 0x000fe400078ec0ff */
[----:B------:R-:W-:Y:S01]  /*30730*/  LOP3.LUT R33, R112, R33, RZ, 0x3c, !PT ;  /* 0x0000002170217212 */ /* 0x000fe200078e3cff */
[----:B0-----:R-:W-:Y:S01]  /*30740*/  IMAD R2, R191, R41, R139 ;  /* 0x00000029bf027224 */ /* 0x001fe200078e028b */
[----:B------:R-:W-:Y:S01]  /*30750*/  LOP3.LUT R23, R3, R23, RZ, 0x3c, !PT ;  /* 0x0000001703177212 */ /* 0x000fe200078e3cff */
[----:B------:R-:W-:-:S03]  /*30760*/  IMAD R252, R225, R252, R71 ;  /* 0x000000fce1fc7224 */ /* 0x000fc600078e0247 */
[----:B------:R0:W-:Y:S01]  /*30770*/  STL [R1+0x410], R2 ;  /* 0x0004100201007387 */ /* 0x0001e20000100800 */
[----:B------:R-:W-:-:S03]  /*30780*/  SHF.L.W.U32.HI R105, R33, 0x8, R23 ;  /* 0x0000000821697819 */ /* 0x000fc60000010e17 */
[----:B------:R1:W-:Y:S01]  /*30790*/  STL [R1+0x4c4], R3 ;  /* 0x0004c40301007387 */ /* 0x0003e20000100800 */
[----:B0-----:R-:W-:Y:S02]  /*307a0*/  LOP3.LUT R2, R2, R32, R38, 0x96, !PT ;  /* 0x0000002002027212 */ /* 0x001fe400078e9626 */
[----:B------:R-:W-:Y:S02]  /*307b0*/  IADD3 R72, P0, PT, R105, R40, RZ ;  /* 0x0000002869487210 */ /* 0x000fe40007f1e0ff */
[----:B-1----:R-:W-:Y:S01]  /*307c0*/  LOP3.LUT R3, R252, R28, R30, 0x96, !PT ;  /* 0x0000001cfc037212 */ /* 0x002fe200078e961e */
[----:B------:R0:W-:Y:S04]  /*307d0*/  STL [R1+0x488], R2 ;  /* 0x0004880201007387 */ /* 0x0001e80000100800 */
[----:B------:R-:W-:Y:S01]  /*307e0*/  STL [R1+0x49c], R3 ;  /* 0x00049c0301007387 */ /* 0x000fe20000100800 */
[----:B0-----:R-:W-:-:S05]  /*307f0*/  SHF.L.W.U32.HI R2, R23, 0x8, R33 ;  /* 0x0000000817027819 */ /* 0x001fca0000010e21 */
[----:B------:R0:W-:Y:S01]  /*30800*/  STL [R1+0xd74], R2 ;  /* 0x000d740201007387 */ /* 0x0001e20000100800 */
[----:B------:R-:W-:-:S03]  /*30810*/  IMAD.X R73, R2, 0x1, R69, P0 ;  /* 0x0000000102497824 */ /* 0x000fc600000e0645 */
[----:B0-----:R-:W4:Y:S01]  /*30820*/  LDG.E.64 R2, desc[UR38][R36.64+0x280] ;  /* 0x0002802624027981 */ /* 0x001f22000c1e1b00 */
[----:B------:R-:W-:-:S05]  /*30830*/  LOP3.LUT R6, R138, R31, R39, 0x96, !PT ;  /* 0x0000001f8a067212 */ /* 0x000fca00078e9627 */
[----:B------:R0:W-:Y:S01]  /*30840*/  STL [R1+0x48c], R6 ;  /* 0x00048c0601007387 */ /* 0x0001e20000100800 */
[----:B------:R-:W-:-:S03]  /*30850*/  IMAD.SHL.U32 R23, R40, 0x2, RZ ;  /* 0x0000000228177824 */ /* 0x000fc600078e00ff */
[----:B0-----:R-:W4:Y:S01]  /*30860*/  LDG.E.64 R6, desc[UR38][R34.64+0x2e8] ;  /* 0x0002e82622067981 */ /* 0x001f22000c1e1b00 */
[----:B------:R-:W-:Y:S02]  /*30870*/  LOP3.LUT R107, R26, R107, RZ, 0x3c, !PT ;  /* 0x0000006b1a6b7212 */ /* 0x000fe400078e3cff */
[----:B------:R-:W-:Y:S02]  /*30880*/  LOP3.LUT R23, R23, 0xfffffffe, RZ, 0xc0, !PT ;  /* 0xfffffffe17177812 */ /* 0x000fe400078ec0ff */
[----:B------:R-:W-:Y:S02]  /*30890*/  LOP3.LUT R28, R152, R158, RZ, 0x3c, !PT ;  /* 0x0000009e981c7212 */ /* 0x000fe400078e3cff */
[----:B--2---:R-:W-:Y:S01]  /*308a0*/  LOP3.LUT R26, R140, R144, RZ, 0x3c, !PT ;  /* 0x000000908c1a7212 */ /* 0x004fe200078e3cff */
[----:B------:R-:W-:Y:S01]  /*308b0*/  IMAD.WIDE.U32 R72, R105, R23, R72 ;  /* 0x0000001769487225 */ /* 0x000fe200078e0048 */
[----:B------:R-:W-:Y:S02]  /*308c0*/  LOP3.LUT R30, R153, R159, RZ, 0x3c, !PT ;  /* 0x0000009f991e7212 */ /* 0x000fe400078e3cff */
[----:B------:R-:W-:-:S02]  /*308d0*/  LOP3.LUT R27, R141, R145, RZ, 0x3c, !PT ;  /* 0x000000918d1b7212 */ /* 0x000fc400078e3cff */
[----:B------:R-:W-:Y:S02]  /*308e0*/  IADD3 R42, P1, PT, R26, R28, RZ ;  /* 0x0000001c1a2a7210 */ /* 0x000fe40007f3e0ff */
[----:B------:R-:W-:Y:S01]  /*308f0*/  LOP3.LUT R101, R24, R101, RZ, 0x3c, !PT ;  /* 0x0000006518657212 */ /* 0x000fe200078e3cff */
[----:B------:R0:W-:Y:S01]  /*30900*/  STL.64 [R1+0x9b0], R152 ;  /* 0x0009b09801007387 */ /* 0x0001e20000100a00 */
[----:B------:R-:W-:Y:S02]  /*30910*/  LOP3.LUT R95, R25, R95, RZ, 0x3c, !PT ;  /* 0x0000005f195f7212 */ /* 0x000fe400078e3cff */
[----:B---3--:R-:W-:Y:S01]  /*30920*/  LOP3.LUT R24, R124, R148, RZ, 0x3c, !PT ;  /* 0x000000947c187212 */ /* 0x008fe200078e3cff */
[----:B------:R1:W-:Y:S01]  /*30930*/  STL.64 [R1+0x9c0], R124 ;  /* 0x0009c07c01007387 */ /* 0x0003e20000100a00 */
[----:B------:R-:W-:Y:S02]  /*30940*/  LOP3.LUT R23, R160, R170, RZ, 0x3c, !PT ;  /* 0x000000aaa0177212 */ /* 0x000fe400078e3cff */
[----:B------:R-:W-:Y:S01]  /*30950*/  LOP3.LUT R25, R125, R149, RZ, 0x3c, !PT ;  /* 0x000000957d197212 */ /* 0x000fe200078e3cff */
[----:B------:R2:W-:Y:S01]  /*30960*/  STL.64 [R1+0x9c8], R148 ;  /* 0x0009c89401007387 */ /* 0x0005e20000100a00 */
[----:B------:R-:W-:Y:S01]  /*30970*/  LOP3.LUT R103, R103, R29, RZ, 0x3c, !PT ;  /* 0x0000001d67677212 */ /* 0x000fe200078e3cff */
[----:B------:R-:W-:-:S02]  /*30980*/  IMAD.X R43, R27, 0x1, R30, P1 ;  /* 0x000000011b2b7824 */ /* 0x000fc400008e061e */
[----:B0-----:R-:W3:Y:S01]  /*30990*/  LDG.E.64 R152, desc[UR38][R34.64+0x2e0] ;  /* 0x0002e02622987981 */ /* 0x001ee2000c1e1b00 */
[----:B------:R-:W-:-:S03]  /*309a0*/  LOP3.LUT R29, R161, R171, RZ, 0x3c, !PT ;  /* 0x000000aba11d7212 */ /* 0x000fc600078e3cff */
[----:B-1----:R-:W3:Y:S01]  /*309b0*/  LDG.E.64 R124, desc[UR38][R36.64+0x2c0] ;  /* 0x0002c026247c7981 */ /* 0x002ee2000c1e1b00 */
[C---:B------:R-:W-:Y:S01]  /*309c0*/  SHF.L.U64.HI R30, R28.reuse, 0x1, R30 ;  /* 0x000000011c1e7819 */ /* 0x040fe2000001021e */
[----:B------:R-:W-:Y:S01]  /*309d0*/  IMAD.SHL.U32 R28, R28, 0x2, RZ ;  /* 0x000000021c1c7824 */ /* 0x000fe200078e00ff */
[----:B--2---:R-:W-:Y:S02]  /*309e0*/  IADD3 R148, P1, PT, R23, R24, RZ ;  /* 0x0000001817947210 */ /* 0x004fe40007f3e0ff */
[C-C-:B------:R-:W-:Y:S01]  /*309f0*/  SHF.L.U64.HI R27, R24.reuse, 0x1, R25.reuse ;  /* 0x00000001181b7819 */ /* 0x140fe20000010219 */
[----:B------:R-:W-:Y:S01]  /*30a00*/  IMAD.SHL.U32 R24, R24, 0x2, RZ ;  /* 0x0000000218187824 */ /* 0x000fe200078e00ff */
[----:B------:R-:W-:Y:S01]  /*30a10*/  LOP3.LUT R28, R28, 0xfffffffe, RZ, 0xc0, !PT ;  /* 0xfffffffe1c1c7812 */ /* 0x000fe200078ec0ff */
[----:B------:R-:W-:Y:S01]  /*30a20*/  IMAD.X R149, R29, 0x1, R25, P1 ;  /* 0x000000011d957824 */ /* 0x000fe200008e0619 */
[----:B------:R-:W-:Y:S02]  /*30a30*/  LOP3.LUT R25, R30, 0x1, RZ, 0xc0, !PT ;  /* 0x000000011e197812 */ /* 0x000fe400078ec0ff */
[----:B------:R-:W-:-:S02]  /*30a40*/  LOP3.LUT R24, R24, 0xfffffffe, RZ, 0xc0, !PT ;  /* 0xfffffffe18187812 */ /* 0x000fc400078ec0ff */
[----:B------:R-:W-:Y:S01]  /*30a50*/  LOP3.LUT R27, R27, 0x1, RZ, 0xc0, !PT ;  /* 0x000000011b1b7812 */ /* 0x000fe200078ec0ff */
[-C--:B------:R-:W-:Y:S02]  /*30a60*/  IMAD R25, R25, R26.reuse, RZ ;  /* 0x0000001a19197224 */ /* 0x080fe400078e02ff */
[----:B------:R-:W-:-:S04]  /*30a70*/  IMAD.WIDE.U32 R42, R28, R26, R42 ;  /* 0x0000001a1c2a7225 */ /* 0x000fc800078e002a */
[-C--:B------:R-:W-:Y:S02]  /*30a80*/  IMAD R27, R27, R23.reuse, RZ ;  /* 0x000000171b1b7224 */ /* 0x080fe400078e02ff */
[----:B------:R-:W-:Y:S01]  /*30a90*/  IMAD.WIDE.U32 R148, R24, R23, R148 ;  /* 0x0000001718947225 */ /* 0x000fe200078e0094 */
[----:B------:R0:W-:Y:S03]  /*30aa0*/  STL.64 [R1+0x9b8], R158 ;  /* 0x0009b89e01007387 */ /* 0x0001e60000100a00 */
[----:B------:R-:W-:Y:S02]  /*30ab0*/  IMAD.IADD R25, R43, 0x1, R25 ;  /* 0x000000012b197824 */ /* 0x000fe400078e0219 */
[----:B------:R-:W-:Y:S01]  /*30ac0*/  IMAD.IADD R27, R149, 0x1, R27 ;  /* 0x00000001951b7824 */ /* 0x000fe200078e021b */
[----:B----4-:R-:W-:Y:S02]  /*30ad0*/  LOP3.LUT R29, R211, R217, RZ, 0x3c, !PT ;  /* 0x000000d9d31d7212 */ /* 0x010fe400078e3cff */
[----:B------:R-:W-:-:S02]  /*30ae0*/  LOP3.LUT R109, R25, R155, R169, 0x96, !PT ;  /* 0x0000009b196d7212 */ /* 0x000fc400078e96a9 */
[----:B0-----:R-:W-:Y:S02]  /*30af0*/  LOP3.LUT R158, R210, R216, RZ, 0x3c, !PT ;  /* 0x000000d8d29e7212 */ /* 0x001fe400078e3cff */
[----:B------:R-:W-:Y:S02]  /*30b00*/  LOP3.LUT R32, R198, R208, RZ, 0x3c, !PT ;  /* 0x000000d0c6207212 */ /* 0x000fe400078e3cff */
[----:B------:R-:W-:Y:S01]  /*30b10*/  LOP3.LUT R28, R199, R209, RZ, 0x3c, !PT ;  /* 0x000000d1c71c7212 */ /* 0x000fe200078e3cff */
[C---:B------:R-:W-:Y:S01]  /*30b20*/  IMAD.SHL.U32 R31, R158.reuse, 0x2, RZ ;  /* 0x000000029e1f7824 */ /* 0x040fe200078e00ff */
[----:B------:R-:W-:Y:S01]  /*30b30*/  LOP3.LUT R26, R27, R5, R89, 0x96, !PT ;  /* 0x000000051b1a7212 */ /* 0x000fe200078e9659 */
[----:B------:R0:W-:Y:S01]  /*30b40*/  STL.64 [R1+0xa90], R154 ;  /* 0x000a909a01007387 */ /* 0x0001e20000100a00 */
[----:B------:R-:W-:Y:S02]  /*30b50*/  SHF.L.U64.HI R23, R158, 0x1, R29 ;  /* 0x000000019e177819 */ /* 0x000fe4000001021d */
[----:B------:R-:W-:-:S02]  /*30b60*/  LOP3.LUT R41, R42, R154, R168, 0x96, !PT ;  /* 0x0000009a2a297212 */ /* 0x000fc400078e96a8 */
[----:B------:R-:W-:Y:S01]  /*30b70*/  IADD3 R158, P1, PT, R109, R158, RZ ;  /* 0x0000009e6d9e7210 */ /* 0x000fe20007f3e0ff */
[----:B------:R1:W-:Y:S01]  /*30b80*/  STL.64 [R1+0xa98], R168 ;  /* 0x000a98a801007387 */ /* 0x0003e20000100a00 */
[----:B------:R-:W-:Y:S02]  /*30b90*/  SHF.L.U64.HI R24, R32, 0x1, R28 ;  /* 0x0000000120187819 */ /* 0x000fe4000001021c */
[----:B------:R-:W-:Y:S01]  /*30ba0*/  LOP3.LUT R38, R148, R4, R88, 0x96, !PT ;  /* 0x0000000494267212 */ /* 0x000fe200078e9658 */
[----:B------:R2:W-:Y:S01]  /*30bb0*/  STL.64 [R1+0xaa0], R4 ;  /* 0x000aa00401007387 */ /* 0x0005e20000100a00 */
[----:B------:R-:W-:Y:S01]  /*30bc0*/  IADD3 R30, P2, PT, R26, R32, RZ ;  /* 0x000000201a1e7210 */ /* 0x000fe20007f5e0ff */
[----:B------:R-:W-:Y:S02]  /*30bd0*/  IMAD.SHL.U32 R32, R32, 0x2, RZ ;  /* 0x0000000220207824 */ /* 0x000fe400078e00ff */
[----:B0-----:R-:W4:Y:S01]  /*30be0*/  LDG.E.64 R154, desc[UR38][R34.64+0x290] ;  /* 0x00029026229a7981 */ /* 0x001f22000c1e1b00 */
[----:B------:R-:W-:-:S03]  /*30bf0*/  IMAD.X R159, R41, 0x1, R29, P1 ;  /* 0x00000001299f7824 */ /* 0x000fc600008e061d */
[----:B-1----:R-:W4:Y:S01]  /*30c00*/  LDG.E.64 R168, desc[UR38][R36.64+0x2b0] ;  /* 0x0002b02624a87981 */ /* 0x002f22000c1e1b00 */
[----:B------:R-:W-:-:S03]  /*30c10*/  LOP3.LUT R29, R31, 0xfffffffe, RZ, 0xc0, !PT ;  /* 0xfffffffe1f1d7812 */ /* 0x000fc600078ec0ff */
[----:B--2---:R-:W2:Y:S01]  /*30c20*/  LDG.E.64 R4, desc[UR38][R34.64+0x2b0] ;  /* 0x0002b02622047981 */ /* 0x004ea2000c1e1b00 */
[----:B------:R-:W-:Y:S01]  /*30c30*/  IMAD.X R31, R38, 0x1, R28, P2 ;  /* 0x00000001261f7824 */ /* 0x000fe200010e061c */
[----:B------:R-:W-:Y:S02]  /*30c40*/  LOP3.LUT R28, R32, 0xfffffffe, RZ, 0xc0, !PT ;  /* 0xfffffffe201c7812 */ /* 0x000fe400078ec0ff */
[----:B------:R-:W-:-:S03]  /*30c50*/  LOP3.LUT R24, R24, 0x1, RZ, 0xc0, !PT ;  /* 0x0000000118187812 */ /* 0x000fc600078ec0ff */
[----:B------:R-:W-:-:S04]  /*30c60*/  IMAD.WIDE.U32 R30, R28, R26, R30 ;  /* 0x0000001a1c1e7225 */ /* 0x000fc800078e001e */
[----:B------:R-:W-:Y:S01]  /*30c70*/  IMAD R24, R24, R26, RZ ;  /* 0x0000001a18187224 */ /* 0x000fe200078e02ff */
[----:B------:R0:W-:Y:S01]  /*30c80*/  STL.64 [R1+0xaa8], R88 ;  /* 0x000aa85801007387 */ /* 0x0001e20000100a00 */
[----:B------:R-:W-:Y:S02]  /*30c90*/  LOP3.LUT R87, R180, R202, RZ, 0x3c, !PT ;  /* 0x000000cab4577212 */ /* 0x000fe400078e3cff */
[----:B------:R-:W-:Y:S01]  /*30ca0*/  IMAD.IADD R39, R31, 0x1, R24 ;  /* 0x000000011f277824 */ /* 0x000fe200078e0218 */
[----:B------:R1:W-:Y:S01]  /*30cb0*/  STL.64 [R1+0x988], R84 ;  /* 0x0009885401007387 */ /* 0x0003e20000100a00 */
[----:B------:R-:W-:Y:S01]  /*30cc0*/  IMAD.WIDE.U32 R158, R29, R109, R158 ;  /* 0x0000006d1d9e7225 */ /* 0x000fe200078e009e */
[----:B------:R-:W-:Y:S02]  /*30cd0*/  LOP3.LUT R33, R30, R160, R170, 0x96, !PT ;  /* 0x000000a01e217212 */ /* 0x000fe400078e96aa */
[----:B------:R-:W-:Y:S02]  /*30ce0*/  LOP3.LUT R29, R39, R161, R171, 0x96, !PT ;  /* 0x000000a1271d7212 */ /* 0x000fe400078e96ab */
[----:B0-----:R-:W-:-:S02]  /*30cf0*/  LOP3.LUT R88, R84, R176, RZ, 0x3c, !PT ;  /* 0x000000b054587212 */ /* 0x001fc400078e3cff */
[----:B------:R-:W-:Y:S02]  /*30d00*/  LOP3.LUT R24, R181, R203, RZ, 0x3c, !PT ;  /* 0x000000cbb5187212 */ /* 0x000fe400078e3cff */
[----:B-1----:R-:W-:Y:S02]  /*30d10*/  LOP3.LUT R85, R85, R177, RZ, 0x3c, !PT ;  /* 0x000000b155557212 */ /* 0x002fe400078e3cff */
[----:B------:R-:W-:Y:S02]  /*30d20*/  IADD3 R28, P1, PT, R87, R88, RZ ;  /* 0x00000058571c7210 */ /* 0x000fe40007f3e0ff */
[----:B------:R-:W-:Y:S02]  /*30d30*/  SHF.L.W.U32.HI R32, R29, 0x8, R33 ;  /* 0x000000081d207819 */ /* 0x000fe40000010e21 */
[----:B------:R-:W-:Y:S02]  /*30d40*/  LOP3.LUT R23, R23, 0x1, RZ, 0xc0, !PT ;  /* 0x0000000117177812 */ /* 0x000fe400078ec0ff */
[----:B------:R-:W-:Y:S01]  /*30d50*/  SHF.L.W.U32.HI R33, R33, 0x8, R29 ;  /* 0x0000000821217819 */ /* 0x000fe20000010e1d */
[--C-:B------:R-:W-:Y:S01]  /*30d60*/  IMAD.X R29, R24, 0x1, R85.reuse, P1 ;  /* 0x00000001181d7824 */ /* 0x100fe200008e0655 */
[C---:B------:R-:W-:Y:S01]  /*30d70*/  SHF.L.U64.HI R85, R88.reuse, 0x1, R85 ;  /* 0x0000000158557819 */ /* 0x040fe20000010255 */
[----:B------:R-:W-:Y:S01]  /*30d80*/  IMAD.SHL.U32 R88, R88, 0x2, RZ ;  /* 0x0000000258587824 */ /* 0x000fe200078e00ff */
[C---:B------:R-:W-:Y:S01]  /*30d90*/  SHF.L.U64.HI R31, R148.reuse, 0x1, R27 ;  /* 0x00000001941f7819 */ /* 0x040fe2000001021b */
[----:B------:R-:W-:Y:S01]  /*30da0*/  IMAD.SHL.U32 R43, R148, 0x2, RZ ;  /* 0x00000002942b7824 */ /* 0x000fe200078e00ff */
[----:B------:R-:W-:Y:S01]  /*30db0*/  IADD3 R148, P1, PT, R33, R148, RZ ;  /* 0x0000009421947210 */ /* 0x000fe20007f3e0ff */
[----:B------:R-:W-:Y:S01]  /*30dc0*/  IMAD R23, R23, R109, RZ ;  /* 0x0000006d17177224 */ /* 0x000fe200078e02ff */
[----:B------:R0:W-:Y:S01]  /*30dd0*/  STL.64 [R1+0xb10], R210 ;  /* 0x000b10d201007387 */ /* 0x0001e20000100a00 */
[----:B------:R-:W-:-:S02]  /*30de0*/  LOP3.LUT R85, R85, 0x1, RZ, 0xc0, !PT ;  /* 0x0000000155557812 */ /* 0x000fc400078ec0ff */
[----:B------:R-:W-:Y:S01]  /*30df0*/  LOP3.LUT R88, R88, 0xfffffffe, RZ, 0xc0, !PT ;  /* 0xfffffffe58587812 */ /* 0x000fe200078ec0ff */
[----:B------:R1:W-:Y:S01]  /*30e00*/  STL.64 [R1+0xb20], R198 ;  /* 0x000b20c601007387 */ /* 0x0003e20000100a00 */
[----:B------:R-:W-:Y:S01]  /*30e10*/  LOP3.LUT R43, R43, 0xfffffffe, RZ, 0xc0, !PT ;  /* 0xfffffffe2b2b7812 */ /* 0x000fe200078ec0ff */
[----:B------:R-:W-:Y:S02]  /*30e20*/  IMAD.IADD R23, R159, 0x1, R23 ;  /* 0x000000019f177824 */ /* 0x000fe400078e0217 */
[----:B------:R-:W-:Y:S01]  /*30e30*/  IMAD.X R149, R32, 0x1, R27, P1 ;  /* 0x0000000120957824 */ /* 0x000fe200008e061b */
[----:B------:R1:W-:Y:S04]  /*30e40*/  STL.64 [R1+0x6c0], R170 ;  /* 0x0006c0aa01007387 */ /* 0x0003e80000100a00 */
[----:B0-----:R-:W2:Y:S04]  /*30e50*/  LDG.E.64 R210, desc[UR38][R36.64+0x2d0] ;  /* 0x0002d02624d27981 */ /* 0x001ea8000c1e1b00 */
[----:B-1----:R-:W2:Y:S01]  /*30e60*/  LDG.E.64 R198, desc[UR38][R34.64+0x2d0] ;  /* 0x0002d02622c67981 */ /* 0x002ea2000c1e1b00 */
[----:B------:R-:W-:-:S03]  /*30e70*/  IMAD R85, R85, R87, RZ ;  /* 0x0000005755557224 */ /* 0x000fc600078e02ff */
[----:B------:R0:W-:Y:S01]  /*30e80*/  STL.64 [R1+0x990], R176 ;  /* 0x000990b001007387 */ /* 0x0001e20000100a00 */
[----:B------:R-:W-:-:S03]  /*30e90*/  IMAD.WIDE.U32 R28, R88, R87, R28 ;  /* 0x00000057581c7225 */ /* 0x000fc600078e001c */
[----:B------:R-:W2:Y:S01]  /*30ea0*/  LDG.E.64 R170, desc[UR38][R34.64+0x2f0] ;  /* 0x0002f02622aa7981 */ /* 0x000ea2000c1e1b00 */
[----:B------:R-:W-:Y:S01]  /*30eb0*/  IMAD.WIDE.U32 R148, R33, R43, R148 ;  /* 0x0000002b21947225 */ /* 0x000fe200078e0094 */
[----:B------:R-:W-:Y:S02]  /*30ec0*/  LOP3.LUT R24, R158, R140, R144, 0x96, !PT ;  /* 0x0000008c9e187212 */ /* 0x000fe400078e9690 */
[----:B------:R1:W-:Y:S01]  /*30ed0*/  STL.64 [R1+0x6a8], R140 ;  /* 0x0006a88c01007387 */ /* 0x0003e20000100a00 */
[----:B------:R-:W-:-:S03]  /*30ee0*/  LOP3.LUT R84, R23, R141, R145, 0x96, !PT ;  /* 0x0000008d17547212 */ /* 0x000fc600078e9691 */
[----:B0-----:R-:W2:Y:S01]  /*30ef0*/  LDG.E.64 R176, desc[UR38][R36.64+0x2f0] ;  /* 0x0002f02624b07981 */ /* 0x001ea2000c1e1b00 */
[----:B------:R-:W-:Y:S02]  /*30f00*/  LOP3.LUT R43, R44, R98, RZ, 0x3c, !PT ;  /* 0x000000622c2b7212 */ /* 0x000fe400078e3cff */
[----:B------:R-:W-:Y:S01]  /*30f10*/  LOP3.LUT R87, R45, R99, RZ, 0x3c, !PT ;  /* 0x000000632d577212 */ /* 0x000fe200078e3cff */
[----:B------:R0:W-:Y:S04]  /*30f20*/  STL.64 [R1+0x968], R44 ;  /* 0x0009682c01007387 */ /* 0x0001e80000100a00 */
[----:B-1----:R-:W2:Y:S04]  /*30f30*/  LDG.E.64 R140, desc[UR38][R36.64+0x298] ;  /* 0x00029826248c7981 */ /* 0x002ea8000c1e1b00 */
[----:B0-----:R-:W2:Y:S04]  /*30f40*/  LDG.E.64 R44, desc[UR38][R34.64+0x298] ;  /* 0x00029826222c7981 */ /* 0x001ea8000c1e1b00 */
[----:B------:R0:W-:Y:S01]  /*30f50*/  STL.64 [R1+0xb28], R208 ;  /* 0x000b28d001007387 */ /* 0x0001e20000100a00 */
[----:B------:R-:W-:-:S03]  /*30f60*/  LOP3.LUT R88, R116, R178, RZ, 0x3c, !PT ;  /* 0x000000b274587212 */ /* 0x000fc600078e3cff */
[----:B0-----:R-:W2:Y:S01]  /*30f70*/  LDG.E.64 R208, desc[UR38][R34.64+0x2b8] ;  /* 0x0002b82622d07981 */ /* 0x001ea2000c1e1b00 */
[----:B------:R-:W-:-:S03]  /*30f80*/  LOP3.LUT R89, R117, R179, RZ, 0x3c, !PT ;  /* 0x000000b375597212 */ /* 0x000fc600078e3cff */
[----:B------:R0:W-:Y:S02]  /*30f90*/  STL.64 [R1+0x970], R98 ;  /* 0x0009706201007387 */ /* 0x0001e40000100a00 */
[----:B0-----:R-:W-:-:S05]  /*30fa0*/  IADD3 R98, P2, PT, R88, R43, RZ ;  /* 0x0000002b58627210 */ /* 0x001fca0007f5e0ff */
[--C-:B------:R-:W-:Y:S01]  /*30fb0*/  IMAD.X R99, R89, 0x1, R87.reuse, P2 ;  /* 0x0000000159637824 */ /* 0x100fe200010e0657 */
[C---:B------:R-:W-:Y:S01]  /*30fc0*/  SHF.L.U64.HI R87, R43.reuse, 0x1, R87 ;  /* 0x000000012b577819 */ /* 0x040fe20000010257 */
[----:B------:R-:W-:Y:S01]  /*30fd0*/  IMAD.SHL.U32 R43, R43, 0x2, RZ ;  /* 0x000000022b2b7824 */ /* 0x000fe200078e00ff */
[----:B------:R-:W-:Y:S01]  /*30fe0*/  LOP3.LUT R89, R31, 0x1, RZ, 0xc0, !PT ;  /* 0x000000011f597812 */ /* 0x000fe200078ec0ff */
[----:B------:R-:W-:-:S03]  /*30ff0*/  IMAD.IADD R85, R29, 0x1, R85 ;  /* 0x000000011d557824 */ /* 0x000fc600078e0255 */
[----:B------:R-:W-:Y:S01]  /*31000*/  LOP3.LUT R31, R43, 0xfffffffe, RZ, 0xc0, !PT ;  /* 0xfffffffe2b1f7812 */ /* 0x000fe200078ec0ff */
[----:B------:R0:W-:Y:S01]  /*31010*/  STL.64 [R1+0xad8], R92 ;  /* 0x000ad85c01007387 */ /* 0x0001e20000100a00 */
[----:B------:R-:W-:-:S03]  /*31020*/  LOP3.LUT R29, R91, R93, RZ, 0x3c, !PT ;  /* 0x0000005d5b1d7212 */ /* 0x000fc600078e3cff */
[----:B------:R-:W-:Y:S01]  /*31030*/  IMAD.WIDE.U32 R98, R31, R88, R98 ;  /* 0x000000581f627225 */ /* 0x000fe200078e0062 */
[----:B------:R-:W-:Y:S01]  /*31040*/  STL.64 [R1+0x6b0], R144 ;  /* 0x0006b09001007387 */ /* 0x000fe20000100a00 */
[----:B------:R-:W-:-:S03]  /*31050*/  LOP3.LUT R31, R85, R47, R51, 0x96, !PT ;  /* 0x0000002f551f7212 */ /* 0x000fc600078e9633 */
[----:B------:R1:W-:Y:S01]  /*31060*/  STL.64 [R1+0x6b8], R160 ;  /* 0x0006b8a001007387 */ /* 0x0003e20000100a00 */
[----:B0-----:R-:W-:-:S03]  /*31070*/  LOP3.LUT R93, R28, R46, R50, 0x96, !PT ;  /* 0x0000002e1c5d7212 */ /* 0x001fc600078e9632 */
[----:B------:R0:W-:Y:S04]  /*31080*/  STL.64 [R1+0xa70], R50 ;  /* 0x000a703201007387 */ /* 0x0001e80000100a00 */
[----:B------:R0:W-:Y:S04]  /*31090*/  STL.64 [R1+0xa68], R46 ;  /* 0x000a682e01007387 */ /* 0x0001e80000100a00 */
[----:B-1----:R-:W2:Y:S04]  /*310a0*/  LDG.E.64 R160, desc[UR38][R36.64+0x2d8] ;  /* 0x0002d82624a07981 */ /* 0x002ea8000c1e1b00 */
[----:B0-----:R-:W2:Y:S04]  /*310b0*/  LDG.E.64 R50, desc[UR38][R36.64+0x2f8] ;  /* 0x0002f82624327981 */ /* 0x001ea8000c1e1b00 */
[----:B------:R-:W2:Y:S04]  /*310c0*/  LDG.E.64 R144, desc[UR38][R34.64+0x2d8] ;  /* 0x0002d82622907981 */ /* 0x000ea8000c1e1b00 */
[----:B------:R-:W2:Y:S01]  /*310d0*/  LDG.E.64 R46, desc[UR38][R34.64+0x2f8] ;  /* 0x0002f826222e7981 */ /* 0x000ea2000c1e1b00 */
[----:B------:R-:W-:-:S02]  /*310e0*/  SHF.L.W.U32.HI R104, R84, 0x8, R24 ;  /* 0x0000000854687819 */ /* 0x000fc40000010e18 */
[----:B------:R-:W-:Y:S01]  /*310f0*/  SHF.L.W.U32.HI R24, R24, 0x8, R84 ;  /* 0x0000000818187819 */ /* 0x000fe20000010e54 */
[C---:B------:R-:W-:Y:S01]  /*31100*/  IMAD.SHL.U32 R84, R42.reuse, 0x2, RZ ;  /* 0x000000022a547824 */ /* 0x040fe200078e00ff */
[----:B------:R-:W-:Y:S02]  /*31110*/  SHF.L.U64.HI R27, R42, 0x1, R25 ;  /* 0x000000012a1b7819 */ /* 0x000fe40000010219 */
[----:B------:R-:W-:-:S05]  /*31120*/  IADD3 R42, P1, PT, R24, R42, RZ ;  /* 0x0000002a182a7210 */ /* 0x000fca0007f3e0ff */
[----:B------:R-:W-:Y:S02]  /*31130*/  IMAD.X R43, R104, 0x1, R25, P1 ;  /* 0x00000001682b7824 */ /* 0x000fe400008e0619 */
[----:B------:R-:W-:Y:S01]  /*31140*/  IMAD R25, R33, R89, R149 ;  /* 0x0000005921197224 */ /* 0x000fe200078e0295 */
[----:B------:R-:W-:Y:S02]  /*31150*/  LOP3.LUT R87, R87, 0x1, RZ, 0xc0, !PT ;  /* 0x0000000157577812 */ /* 0x000fe400078ec0ff */
[----:B------:R-:W-:Y:S02]  /*31160*/  LOP3.LUT R26, R148, R26, RZ, 0x3c, !PT ;  /* 0x0000001a941a7212 */ /* 0x000fe400078e3cff */
[----:B------:R-:W-:Y:S01]  /*31170*/  LOP3.LUT R38, R25, R38, RZ, 0x3c, !PT ;  /* 0x0000002619267212 */ /* 0x000fe200078e3cff */
[----:B------:R-:W-:Y:S01]  /*31180*/  IMAD R87, R87, R88, RZ ;  /* 0x0000005857577224 */ /* 0x000fe200078e02ff */
[----:B------:R-:W-:Y:S02]  /*31190*/  LOP3.LUT R88, R90, R92, RZ, 0x3c, !PT ;  /* 0x0000005c5a587212 */ /* 0x000fe400078e3cff */
[----:B------:R-:W-:-:S02]  /*311a0*/  SHF.L.W.U32.HI R239, R38, 0x10, R26 ;  /* 0x0000001026ef7819 */ /* 0x000fc40000010e1a */
[----:B------:R-:W-:Y:S01]  /*311b0*/  SHF.L.W.U32.HI R26, R26, 0x10, R38 ;  /* 0x000000101a1a7819 */ /* 0x000fe20000010e26 */
[----:B------:R0:W-:Y:S01]  /*311c0*/  STL.64 [R1+0xad0], R90 ;  /* 0x000ad05a01007387 */ /* 0x0001e20000100a00 */
[----:B------:R-:W-:Y:S02]  /*311d0*/  LOP3.LUT R84, R84, 0xfffffffe, RZ, 0xc0, !PT ;  /* 0xfffffffe54547812 */ /* 0x000fe400078ec0ff */
[----:B------:R-:W-:Y:S01]  /*311e0*/  IADD3 R38, P2, PT, R31, R88, RZ ;  /* 0x000000581f267210 */ /* 0x000fe20007f5e0ff */
[----:B------:R-:W-:Y:S02]  /*311f0*/  IMAD.SHL.U32 R92, R30, 0x2, RZ ;  /* 0x000000021e5c7824 */ /* 0x000fe400078e00ff */
[----:B------:R-:W-:Y:S01]  /*31200*/  IMAD.WIDE.U32 R42, R24, R84, R42 ;  /* 0x00000054182a7225 */ /* 0x000fe200078e002a */
[----:B------:R-:W-:Y:S02]  /*31210*/  SHF.L.U64.HI R84, R30, 0x1, R39 ;  /* 0x000000011e547819 */ /* 0x000fe40000010227 */
[----:B0-----:R-:W-:Y:S01]  /*31220*/  IADD3 R90, P1, PT, R26, R30, RZ ;  /* 0x0000001e1a5a7210 */ /* 0x001fe20007f3e0ff */
[----:B------:R-:W-:-:S04]  /*31230*/  IMAD.SHL.U32 R89, R88, 0x2, RZ ;  /* 0x0000000258597824 */ /* 0x000fc800078e00ff */
[----:B------:R-:W-:Y:S02]  /*31240*/  IMAD.X R91, R239, 0x1, R39, P1 ;  /* 0x00000001ef5b7824 */ /* 0x000fe400008e0627 */
[--C-:B------:R-:W-:Y:S01]  /*31250*/  IMAD.X R39, R93, 0x1, R29.reuse, P2 ;  /* 0x000000015d277824 */ /* 0x100fe200010e061d */
[----:B------:R-:W-:Y:S02]  /*31260*/  SHF.L.U64.HI R29, R88, 0x1, R29 ;  /* 0x00000001581d7819 */ /* 0x000fe4000001021d */
[----:B------:R-:W-:Y:S02]  /*31270*/  LOP3.LUT R92, R92, 0xfffffffe, RZ, 0xc0, !PT ;  /* 0xfffffffe5c5c7812 */ /* 0x000fe400078ec0ff */
[----:B------:R-:W-:Y:S02]  /*31280*/  LOP3.LUT R89, R89, 0xfffffffe, RZ, 0xc0, !PT ;  /* 0xfffffffe59597812 */ /* 0x000fe400078ec0ff */
[----:B------:R-:W-:Y:S01]  /*31290*/  LOP3.LUT R29, R29, 0x1, RZ, 0xc0, !PT ;  /* 0x000000011d1d7812 */ /* 0x000fe200078ec0ff */
[----:B------:R-:W-:-:S02]  /*312a0*/  IMAD.IADD R30, R99, 0x1, R87 ;  /* 0x00000001631e7824 */ /* 0x000fc400078e0257 */
[----:B------:R-:W-:Y:S01]  /*312b0*/  IMAD.WIDE.U32 R90, R26, R92, R90 ;  /* 0x0000005c1a5a7225 */ /* 0x000fe200078e005a */
[----:B------:R-:W-:-:S03]  /*312c0*/  LOP3.LUT R88, R212, R214, RZ, 0x3c, !PT ;  /* 0x000000d6d4587212 */ /* 0x000fc600078e3cff */
[----:B------:R-:W-:-:S04]  /*312d0*/  IMAD.WIDE.U32 R38, R89, R31, R38 ;  /* 0x0000001f59267225 */ /* 0x000fc800078e0026 */
[----:B------:R-:W-:Y:S01]  /*312e0*/  IMAD R92, R29, R31, RZ ;  /* 0x0000001f1d5c7224 */ /* 0x000fe200078e02ff */
[----:B------:R-:W-:Y:S01]  /*312f0*/  LOP3.LUT R29, R30, R135, R207, 0x96, !PT ;  /* 0x000000871e1d7212 */ /* 0x000fe200078e96cf */
[----:B------:R0:W-:Y:S01]  /*31300*/  STL [R1+0x420], R104 ;  /* 0x0004206801007387 */ /* 0x0001e20000100800 */
[----:B------:R-:W-:Y:S01]  /*31310*/  LOP3.LUT R99, R213, R215, RZ, 0x3c, !PT ;  /* 0x000000d7d5637212 */ /* 0x000fe200078e3cff */
[----:B------:R-:W-:Y:S01]  /*31320*/  IMAD.IADD R92, R39, 0x1, R92 ;  /* 0x00000001275c7824 */ /* 0x000fe200078e025c */
[----:B------:R-:W-:Y:S01]  /*31330*/  LOP3.LUT R39, R98, R134, R206, 0x96, !PT ;  /* 0x0000008662277212 */ /* 0x000fe200078e96ce */
[----:B------:R1:W-:Y:S01]  /*31340*/  STL.64 [R1+0xa58], R134 ;  /* 0x000a588601007387 */ /* 0x0003e20000100a00 */
[----:B------:R-:W-:Y:S02]  /*31350*/  SHF.L.U64.HI R87, R88, 0x1, R99 ;  /* 0x0000000158577819 */ /* 0x000fe40000010263 */
[----:B------:R-:W-:Y:S01]  /*31360*/  LOP3.LUT R121, R38, R180, R202, 0x96, !PT ;  /* 0x000000b426797212 */ /* 0x000fe200078e96ca */
[----:B0-----:R-:W-:Y:S01]  /*31370*/  IMAD.SHL.U32 R104, R88, 0x2, RZ ;  /* 0x0000000258687824 */ /* 0x001fe200078e00ff */
[----:B------:R-:W-:-:S02]  /*31380*/  LOP3.LUT R89, R92, R181, R203, 0x96, !PT ;  /* 0x000000b55c597212 */ /* 0x000fc400078e96cb */
[----:B------:R-:W-:Y:S02]  /*31390*/  LOP3.LUT R84, R84, 0x1, RZ, 0xc0, !PT ;  /* 0x0000000154547812 */ /* 0x000fe400078ec0ff */
[----:B-1----:R-:W-:Y:S02]  /*313a0*/  IADD3 R134, P1, PT, R29, R88, RZ ;  /* 0x000000581d867210 */ /* 0x002fe40007f3e0ff */
[----:B------:R-:W-:Y:S02]  /*313b0*/  LOP3.LUT R88, R104, 0xfffffffe, RZ, 0xc0, !PT ;  /* 0xfffffffe68587812 */ /* 0x000fe400078ec0ff */
[----:B------:R-:W-:Y:S01]  /*313c0*/  LOP3.LUT R87, R87, 0x1, RZ, 0xc0, !PT ;  /* 0x0000000157577812 */ /* 0x000fe200078ec0ff */
[----:B------:R-:W-:Y:S01]  /*313d0*/  IMAD.X R135, R39, 0x1, R99, P1 ;  /* 0x0000000127877824 */ /* 0x000fe200008e0663 */
[----:B------:R-:W-:Y:S01]  /*313e0*/  SHF.L.W.U32.HI R113, R89, 0x8, R121 ;  /* 0x0000000859717819 */ /* 0x000fe20000010e79 */
[----:B------:R-:W-:Y:S01]  /*313f0*/  IMAD R175, R26, R84, R91 ;  /* 0x000000541aaf7224 */ /* 0x000fe200078e025b */
[----:B------:R-:W-:Y:S01]  /*31400*/  SHF.L.W.U32.HI R121, R121, 0x8, R89 ;  /* 0x0000000879797819 */ /* 0x000fe20000010e59 */
[----:B------:R-:W-:Y:S01]  /*31410*/  IMAD.WIDE.U32 R134, R88, R29, R134 ;  /* 0x0000001d58867225 */ /* 0x000fe200078e0086 */
[----:B------:R-:W-:-:S02]  /*31420*/  LOP3.LUT R89, R90, R33, RZ, 0x3c, !PT ;  /* 0x000000215a597212 */ /* 0x000fc400078e3cff */
[----:B------:R-:W-:Y:S01]  /*31430*/  IADD3 R84, P1, PT, R121, R28, RZ ;  /* 0x0000001c79547210 */ /* 0x000fe20007f3e0ff */
[C---:B------:R-:W-:Y:S02]  /*31440*/  IMAD.SHL.U32 R88, R28.reuse, 0x2, RZ ;  /* 0x000000021c587824 */ /* 0x040fe400078e00ff */
[----:B------:R-:W-:Y:S01]  /*31450*/  IMAD R87, R87, R29, RZ ;  /* 0x0000001d57577224 */ /* 0x000fe200078e02ff */
[----:B------:R-:W-:Y:S02]  /*31460*/  LOP3.LUT R32, R175, R32, RZ, 0x3c, !PT ;  /* 0x00000020af207212 */ /* 0x000fe400078e3cff */
[----:B------:R-:W-:Y:S01]  /*31470*/  SHF.L.U64.HI R91, R28, 0x1, R85 ;  /* 0x000000011c5b7819 */ /* 0x000fe20000010255 */
[----:B------:R-:W-:Y:S01]  /*31480*/  IMAD.IADD R87, R135, 0x1, R87 ;  /* 0x0000000187577824 */ /* 0x000fe200078e0257 */
[----:B------:R-:W-:Y:S01]  /*31490*/  LOP3.LUT R33, R88, 0xfffffffe, RZ, 0xc0, !PT ;  /* 0xfffffffe58217812 */ /* 0x000fe200078ec0ff */
[----:B------:R-:W-:Y:S01]  /*314a0*/  IMAD.X R85, R113, 0x1, R85, P1 ;  /* 0x0000000171557824 */ /* 0x000fe200008e0655 */
[----:B------:R-:W-:-:S02]  /*314b0*/  SHF.L.W.U32.HI R88, R89, 0x1, R32 ;  /* 0x0000000159587819 */ /* 0x000fc40000010e20 */
[----:B------:R-:W-:Y:S01]  /*314c0*/  SHF.L.W.U32.HI R89, R32, 0x1, R89 ;  /* 0x0000000120597819 */ /* 0x000fe20000010e59 */
[----:B------:R-:W-:Y:S01]  /*314d0*/  IMAD.WIDE.U32 R84, R121, R33, R84 ;  /* 0x0000002179547225 */ /* 0x000fe200078e0054 */
[----:B------:R-:W-:Y:S02]  /*314e0*/  LOP3.LUT R28, R134, R116, R178, 0x96, !PT ;  /* 0x00000074861c7212 */ /* 0x000fe400078e96b2 */
[----:B------:R-:W-:Y:S02]  /*314f0*/  LOP3.LUT R32, R87, R117, R179, 0x96, !PT ;  /* 0x0000007557207212 */ /* 0x000fe400078e96b3 */
[----:B------:R-:W-:Y:S02]  /*31500*/  LOP3.LUT R33, R27, 0x1, RZ, 0xc0, !PT ;  /* 0x000000011b217812 */ /* 0x000fe400078ec0ff */
[----:B------:R-:W-:Y:S02]  /*31510*/  LOP3.LUT R167, R91, 0x1, RZ, 0xc0, !PT ;  /* 0x000000015ba77812 */ /* 0x000fe400078ec0ff */
[----:B------:R-:W-:-:S02]  /*31520*/  SHF.L.W.U32.HI R165, R32, 0x8, R28 ;  /* 0x0000000820a57819 */ /* 0x000fc40000010e1c */
[----:B------:R-:W-:Y:S01]  /*31530*/  SHF.L.W.U32.HI R27, R28, 0x8, R32 ;  /* 0x000000081c1b7819 */ /* 0x000fe20000010e20 */
[----:B------:R-:W-:Y:S01]  /*31540*/  IMAD.SHL.U32 R28, R42, 0x2, RZ ;  /* 0x000000022a1c7824 */ /* 0x000fe200078e00ff */
[----:B------:R-:W-:Y:S01]  /*31550*/  IADD3 R32, P1, PT, R89, R42, RZ ;  /* 0x0000002a59207210 */ /* 0x000fe20007f3e0ff */
[----:B------:R-:W-:Y:S02]  /*31560*/  IMAD R43, R24, R33, R43 ;  /* 0x00000021182b7224 */ /* 0x000fe400078e022b */
[----:B------:R-:W-:Y:S01]  /*31570*/  IMAD R167, R121, R167, R85 ;  /* 0x000000a779a77224 */ /* 0x000fe200078e0255 */
[----:B------:R-:W-:Y:S01]  /*31580*/  LOP3.LUT R28, R28, 0xfffffffe, RZ, 0xc0, !PT ;  /* 0xfffffffe1c1c7812 */ /* 0x000fe200078ec0ff */
[----:B------:R-:W-:Y:S01]  /*31590*/  IMAD.X R33, R88, 0x1, R43, P1 ;  /* 0x0000000158217824 */ /* 0x000fe200008e062b */
[----:B------:R-:W-:Y:S01]  /*315a0*/  LOP3.LUT R31, R84, R31, RZ, 0x3c, !PT ;  /* 0x0000001f541f7212 */ /* 0x000fe200078e3cff */
[----:B------:R-:W-:Y:S01]  /*315b0*/  IMAD.SHL.U32 R104, R98, 0x2, RZ ;  /* 0x0000000262687824 */ /* 0x000fe200078e00ff */
[----:B------:R-:W-:-:S02]  /*315c0*/  LOP3.LUT R93, R167, R93, RZ, 0x3c, !PT ;  /* 0x0000005da75d7212 */ /* 0x000fc400078e3cff */
[----:B------:R-:W-:Y:S01]  /*315d0*/  SHF.L.U64.HI R91, R98, 0x1, R30 ;  /* 0x00000001625b7819 */ /* 0x000fe2000001021e */
[----:B------:R-:W-:Y:S01]  /*315e0*/  IMAD.WIDE.U32 R32, R89, R28, R32 ;  /* 0x0000001c59207225 */ /* 0x000fe200078e0020 */
[----:B------:R-:W-:Y:S02]  /*315f0*/  IADD3 R98, P1, PT, R27, R98, RZ ;  /* 0x000000621b627210 */ /* 0x000fe40007f3e0ff */
[----:B------:R-:W-:Y:S02]  /*31600*/  SHF.L.W.U32.HI R28, R31, 0x10, R93 ;  /* 0x000000101f1c7819 */ /* 0x000fe40000010e5d */
[----:B------:R-:W-:Y:S01]  /*31610*/  SHF.L.W.U32.HI R231, R93, 0x10, R31 ;  /* 0x000000105de77819 */ /* 0x000fe20000010e1f */
[----:B------:R-:W-:Y:S01]  /*31620*/  IMAD.X R99, R165, 0x1, R30, P1 ;  /* 0x00000001a5637824 */ /* 0x000fe200008e061e */
[----:B------:R-:W-:Y:S02]  /*31630*/  IADD3 R30, P1, PT, R28, R38, RZ ;  /* 0x000000261c1e7210 */ /* 0x000fe40007f3e0ff */
[----:B------:R-:W-:Y:S01]  /*31640*/  LOP3.LUT R104, R104, 0xfffffffe, RZ, 0xc0, !PT ;  /* 0xfffffffe68687812 */ /* 0x000fe200078ec0ff */
[C---:B------:R-:W-:Y:S01]  /*31650*/  IMAD.SHL.U32 R85, R38.reuse, 0x2, RZ ;  /* 0x0000000226557824 */ /* 0x040fe200078e00ff */
[--C-:B------:R-:W-:Y:S01]  /*31660*/  SHF.L.U64.HI R38, R38, 0x1, R92.reuse ;  /* 0x0000000126267819 */ /* 0x100fe2000001025c */
[----:B------:R-:W-:Y:S01]  /*31670*/  IMAD.X R31, R231, 0x1, R92, P1 ;  /* 0x00000001e71f7824 */ /* 0x000fe200008e065c */
[----:B------:R-:W-:Y:S01]  /*31680*/  LOP3.LUT R91, R91, 0x1, RZ, 0xc0, !PT ;  /* 0x000000015b5b7812 */ /* 0x000fe200078ec0ff */
[----:B------:R-:W-:Y:S01]  /*31690*/  IMAD.WIDE.U32 R98, R27, R104, R98 ;  /* 0x000000681b627225 */ /* 0x000fe200078e0062 */
[----:B------:R-:W-:-:S02]  /*316a0*/  SHF.L.U64.HI R92, R42, 0x1, R43 ;  /* 0x000000012a5c7819 */ /* 0x000fc4000001022b */
[----:B------:R-:W-:Y:S01]  /*316b0*/  LOP3.LUT R85, R85, 0xfffffffe, RZ, 0xc0, !PT ;  /* 0xfffffffe55557812 */ /* 0x000fe200078ec0ff */
[----:B------:R-:W-:Y:S01]  /*316c0*/  IMAD R173, R27, R91, R99 ;  /* 0x0000005b1bad7224 */ /* 0x000fe200078e0263 */
[----:B------:R-:W-:Y:S01]  /*316d0*/  LOP3.LUT R92, R92, 0x1, RZ, 0xc0, !PT ;  /* 0x000000015c5c7812 */ /* 0x000fe200078ec0ff */
[----:B------:R-:W-:Y:S02]  /*316e0*/  IMAD.SHL.U32 R71, R78, 0x2, RZ ;  /* 0x000000024e477824 */ /* 0x000fe400078e00ff */
[----:B------:R-:W-:Y:S01]  /*316f0*/  IMAD.WIDE.U32 R30, R28, R85, R30 ;  /* 0x000000551c1e7225 */ /* 0x000fe200078e001e */
[----:B------:R-:W-:Y:S02]  /*31700*/  LOP3.LUT R85, R38, 0x1, RZ, 0xc0, !PT ;  /* 0x0000000126557812 */ /* 0x000fe400078ec0ff */
[----:B------:R-:W-:Y:S01]  /*31710*/  SHF.L.U64.HI R66, R78, 0x1, R79 ;  /* 0x000000014e427819 */ /* 0x000fe2000001024f */
[----:B------:R-:W-:Y:S01]  /*31720*/  IMAD R92, R92, R89, RZ ;  /* 0x000000595c5c7224 */ /* 0x000fe200078e02ff */
[----:B------:R-:W-:-:S02]  /*31730*/  LOP3.LUT R29, R98, R29, RZ, 0x3c, !PT ;  /* 0x0000001d621d7212 */ /* 0x000fc400078e3cff */
[----:B------:R-:W-:Y:S02]  /*31740*/  LOP3.LUT R38, R173, R39, RZ, 0x3c, !PT ;  /* 0x00000027ad267212 */ /* 0x000fe400078e3cff */
[----:B------:R-:W-:Y:S01]  /*31750*/  IADD3 R78, P0, PT, R59, R78, RZ ;  /* 0x0000004e3b4e7210 */ /* 0x000fe20007f1e0ff */
[----:B------:R-:W-:Y:S01]  /*31760*/  IMAD.IADD R33, R33, 0x1, R92 ;  /* 0x0000000121217824 */ /* 0x000fe200078e025c */
[----:B------:R-:W-:Y:S01]  /*31770*/  LOP3.LUT R91, R71, 0xfffffffe, RZ, 0xc0, !PT ;  /* 0xfffffffe475b7812 */ /* 0x000fe200078ec0ff */
[----:B------:R-:W-:Y:S01]  /*31780*/  IMAD R71, R28, R85, R31 ;  /* 0x000000551c477224 */ /* 0x000fe200078e021f */
[----:B------:R-:W-:Y:S01]  /*31790*/  SHF.L.W.U32.HI R39, R38, 0x10, R29 ;  /* 0x0000001026277819 */ /* 0x000fe20000010e1d */
[----:B------:R-:W-:Y:S01]  /*317a0*/  IMAD.X R79, R67, 0x1, R79, P0 ;  /* 0x00000001434f7824 */ /* 0x000fe200000e064f */
[----:B------:R-:W-:Y:S02]  /*317b0*/  SHF.L.W.U32.HI R31, R29, 0x10, R38 ;  /* 0x000000101d1f7819 */ /* 0x000fe40000010e26 */
[----:B------:R-:W-:-:S02]  /*317c0*/  SHF.L.U64.HI R38, R40, 0x1, R69 ;  /* 0x0000000128267819 */ /* 0x000fc40000010245 */
[----:B------:R-:W-:Y:S01]  /*317d0*/  LOP3.LUT R29, R33, R39, RZ, 0x3c, !PT ;  /* 0x00000027211d7212 */ /* 0x000fe200078e3cff */
[----:B------:R-:W-:Y:S01]  /*317e0*/  IMAD.WIDE.U32 R78, R59, R91, R78 ;  /* 0x0000005b3b4e7225 */ /* 0x000fe200078e004e */
[----:B------:R0:W-:Y:S01]  /*317f0*/  STL.64 [R1+0x688], R116 ;  /* 0x0006887401007387 */ /* 0x0001e20000100a00 */
[----:B------:R-:W-:Y:S02]  /*31800*/  LOP3.LUT R91, R72, R69, R67, 0x96, !PT ;  /* 0x00000045485b7212 */ /* 0x000fe400078e9643 */
[----:B------:R-:W-:Y:S01]  /*31810*/  LOP3.LUT R38, R38, 0x1, RZ, 0xc0, !PT ;  /* 0x0000000126267812 */ /* 0x000fe200078ec0ff */
[----:B------:R-:W-:Y:S01]  /*31820*/  IMAD.SHL.U32 R69, R30, 0x2, RZ ;  /* 0x000000021e457824 */ /* 0x000fe200078e00ff */
[----:B------:R-:W-:Y:S02]  /*31830*/  LOP3.LUT R67, R32, R31, RZ, 0x3c, !PT ;  /* 0x0000001f20437212 */ /* 0x000fe400078e3cff */
[----:B------:R-:W-:Y:S01]  /*31840*/  SHF.L.U64.HI R85, R30, 0x1, R71 ;  /* 0x000000011e557819 */ /* 0x000fe20000010247 */
[----:B------:R-:W-:Y:S01]  /*31850*/  IMAD R38, R105, R38, R73 ;  /* 0x0000002669267224 */ /* 0x000fe200078e0249 */
[----:B0-----:R-:W-:-:S02]  /*31860*/  IADD3 R116, P0, PT, R29, R30, RZ ;  /* 0x0000001e1d747210 */ /* 0x001fc40007f1e0ff */
[----:B------:R-:W-:Y:S02]  /*31870*/  LOP3.LUT R85, R85, 0x1, RZ, 0xc0, !PT ;  /* 0x0000000155557812 */ /* 0x000fe400078ec0ff */
[----:B------:R-:W-:Y:S01]  /*31880*/  LOP3.LUT R69, R69, 0xfffffffe, RZ, 0xc0, !PT ;  /* 0xfffffffe45457812 */ /* 0x000fe200078ec0ff */
[----:B------:R-:W-:Y:S01]  /*31890*/  IMAD.X R117, R67, 0x1, R71, P0 ;  /* 0x0000000143757824 */ /* 0x000fe200000e0647 */
[----:B------:R-:W-:Y:S01]  /*318a0*/  LOP3.LUT R67, R66, 0x1, RZ, 0xc0, !PT ;  /* 0x0000000142437812 */ /* 0x000fe200078ec0ff */
[-C--:B------:R-:W-:Y:S01]  /*318b0*/  IMAD R66, R85, R29.reuse, RZ ;  /* 0x0000001d55427224 */ /* 0x080fe200078e02ff */
[----:B------:R-:W-:Y:S01]  /*318c0*/  LOP3.LUT R40, R38, R40, R59, 0x96, !PT ;  /* 0x0000002826287212 */ /* 0x000fe200078e963b */
[----:B------:R-:W-:Y:S01]  /*318d0*/  IMAD.WIDE.U32 R116, R69, R29, R116 ;  /* 0x0000001d45747225 */ /* 0x000fe200078e0074 */
[----:B------:R0:W-:Y:S01]  /*318e0*/  STL.64 [R1+0xa60], R206 ;  /* 0x000a60ce01007387 */ /* 0x0001e20000100a00 */
[----:B------:R-:W-:Y:S02]  /*318f0*/  LOP3.LUT R121, R30, R121, RZ, 0x3c, !PT ;  /* 0x000000791e797212 */ /* 0x000fe400078e3cff */
[----:B------:R-:W-:Y:S01]  /*31900*/  IMAD R29, R59, R67, R79 ;  /* 0x000000433b1d7224 */ /* 0x000fe200078e024f */
[C---:B------:R-:W-:Y:S01]  /*31910*/  SHF.L.U64.HI R30, R134.reuse, 0x1, R87 ;  /* 0x00000001861e7819 */ /* 0x040fe20000010257 */
[----:B------:R-:W-:Y:S01]  /*31920*/  IMAD.SHL.U32 R59, R134, 0x2, RZ ;  /* 0x00000002863b7824 */ /* 0x000fe200078e00ff */
[----:B------:R-:W-:Y:S01]  /*31930*/  STL.64 [R1+0x690], R178 ;  /* 0x000690b201007387 */ /* 0x000fe20000100a00 */
[----:B------:R-:W-:-:S02]  /*31940*/  IADD3 R134, P0, PT, R31, R134, RZ ;  /* 0x000000861f867210 */ /* 0x000fc40007f1e0ff */
[----:B------:R-:W-:Y:S01]  /*31950*/  LOP3.LUT R99, R43, R41, RZ, 0x3c, !PT ;  /* 0x000000292b637212 */ /* 0x000fe200078e3cff */
[----:B------:R1:W-:Y:S01]  /*31960*/  STL.64 [R1+0xac0], R214 ;  /* 0x000ac0d601007387 */ /* 0x0003e20000100a00 */
[----:B------:R-:W-:-:S03]  /*31970*/  LOP3.LUT R41, R10, R136, RZ, 0x3c, !PT ;  /* 0x000000880a297212 */ /* 0x000fc600078e3cff */
[----:B0-----:R-:W2:Y:S01]  /*31980*/  LDG.E.64 R206, desc[UR38][R34.64+0x388] ;  /* 0x0003882622ce7981 */ /* 0x001ea2000c1e1b00 */
[----:B------:R-:W-:-:S03]  /*31990*/  IMAD.IADD R66, R117, 0x1, R66 ;  /* 0x0000000175427824 */ /* 0x000fc600078e0242 */
[----:B------:R0:W-:Y:S04]  /*319a0*/  STL [R1+0xba0], R40 ;  /* 0x000ba02801007387 */ /* 0x0001e80000100800 */
[----:B-1----:R-:W2:Y:S04]  /*319b0*/  LDG.E.64 R214, desc[UR38][R36.64+0x3a8] ;  /* 0x0003a82624d67981 */ /* 0x002ea8000c1e1b00 */
[----:B------:R-:W2:Y:S01]  /*319c0*/  LDG.E.64 R178, desc[UR38][R34.64+0x3a8] ;  /* 0x0003a82622b27981 */ /* 0x000ea2000c1e1b00 */
[----:B0-----:R-:W-:Y:S01]  /*319d0*/  LOP3.LUT R40, R96, R118, RZ, 0x3c, !PT ;  /* 0x0000007660287212 */ /* 0x001fe200078e3cff */
[----:B------:R-:W-:-:S02]  /*319e0*/  IMAD.X R135, R39, 0x1, R87, P0 ;  /* 0x0000000127877824 */ /* 0x000fc400000e0657 */
[----:B------:R0:W-:Y:S01]  /*319f0*/  STL.64 [R1+0x698], R180 ;  /* 0x000698b401007387 */ /* 0x0001e20000100a00 */
[----:B------:R-:W-:Y:S02]  /*31a00*/  LOP3.LUT R109, R42, R109, RZ, 0x3c, !PT ;  /* 0x0000006d2a6d7212 */ /* 0x000fe400078e3cff */
[----:B------:R-:W-:Y:S02]  /*31a10*/  LOP3.LUT R42, R11, R137, RZ, 0x3c, !PT ;  /* 0x000000890b2a7212 */ /* 0x000fe400078e3cff */
[----:B------:R-:W-:Y:S01]  /*31a20*/  LOP3.LUT R43, R97, R119, RZ, 0x3c, !PT ;  /* 0x00000077612b7212 */ /* 0x000fe200078e3cff */
[----:B------:R1:W-:Y:S01]  /*31a30*/  STL.64 [R1+0xb18], R216 ;  /* 0x000b18d801007387 */ /* 0x0003e20000100a00 */
[----:B------:R-:W-:Y:S02]  /*31a40*/  LOP3.LUT R89, R116, R89, RZ, 0x3c, !PT ;  /* 0x0000005974597212 */ /* 0x000fe400078e3cff */
[----:B------:R-:W-:Y:S02]  /*31a50*/  LOP3.LUT R88, R66, R88, RZ, 0x3c, !PT ;  /* 0x0000005842587212 */ /* 0x000fe400078e3cff */
[----:B0-----:R-:W-:Y:S01]  /*31a60*/  IADD3 R180, P0, PT, R40, R41, RZ ;  /* 0x0000002928b47210 */ /* 0x001fe20007f1e0ff */
[----:B------:R0:W-:Y:S01]  /*31a70*/  STL.64 [R1+0x6a0], R202 ;  /* 0x0006a0ca01007387 */ /* 0x0001e20000100a00 */
[----:B------:R-:W-:-:S03]  /*31a80*/  SHF.L.W.U32.HI R85, R89, 0x8, R88 ;  /* 0x0000000859557819 */ /* 0x000fc60000010e58 */
[----:B------:R3:W-:Y:S01]  /*31a90*/  STL.64 [R1+0x888], R10 ;  /* 0x0008880a01007387 */ /* 0x0007e20000100a00 */
[--C-:B------:R-:W-:Y:S01]  /*31aa0*/  IMAD.X R181, R43, 0x1, R42.reuse, P0 ;  /* 0x000000012bb57824 */ /* 0x100fe200000e062a */
[C---:B------:R-:W-:Y:S02]  /*31ab0*/  SHF.L.U64.HI R42, R41.reuse, 0x1, R42 ;  /* 0x00000001292a7819 */ /* 0x040fe4000001022a */
[----:B-1----:R-:W2:Y:S01]  /*31ac0*/  LDG.E.64 R216, desc[UR38][R36.64+0x380] ;  /* 0x0003802624d87981 */ /* 0x002ea2000c1e1b00 */
[----:B------:R-:W-:Y:S01]  /*31ad0*/  IMAD.SHL.U32 R41, R41, 0x2, RZ ;  /* 0x0000000229297824 */ /* 0x000fe200078e00ff */
[----:B------:R-:W-:Y:S02]  /*31ae0*/  LOP3.LUT R113, R71, R113, RZ, 0x3c, !PT ;  /* 0x0000007147717212 */ /* 0x000fe400078e3cff */
[----:B0-----:R-:W2:Y:S01]  /*31af0*/  LDG.E.64 R202, desc[UR38][R34.64+0x3a0] ;  /* 0x0003a02622ca7981 */ /* 0x001ea2000c1e1b00 */
[----:B------:R-:W-:-:S03]  /*31b00*/  IMAD.MOV.U32 R104, RZ, RZ, R2 ;  /* 0x000000ffff687224 */ /* 0x000fc600078e0002 */
[----:B---3--:R-:W3:Y:S01]  /*31b10*/  LDG.E.64 R10, desc[UR38][R36.64+0x3a0] ;  /* 0x0003a026240a7981 */ /* 0x008ee2000c1e1b00 */
[----:B------:R-:W-:-:S03]  /*31b20*/  IMAD.SHL.U32 R71, R32, 0x2, RZ ;  /* 0x0000000220477824 */ /* 0x000fc600078e00ff */
[----:B------:R0:W-:Y:S01]  /*31b30*/  STL.64 [R1+0x880], R2 ;  /* 0x0008800201007387 */ /* 0x0001e20000100a00 */
[----:B------:R-:W-:-:S03]  /*31b40*/  LOP3.LUT R42, R42, 0x1, RZ, 0xc0, !PT ;  /* 0x000000012a2a7812 */ /* 0x000fc600078ec0ff */
[----:B------:R1:W-:Y:S01]  /*31b50*/  STL [R1+0x4a8], R66 ;  /* 0x0004a84201007387 */ /* 0x0003e20000100800 */
[----:B------:R-:W-:Y:S02]  /*31b60*/  LOP3.LUT R43, R41, 0xfffffffe, RZ, 0xc0, !PT ;  /* 0xfffffffe292b7812 */ /* 0x000fe400078ec0ff */
[----:B------:R-:W-:Y:S01]  /*31b70*/  LOP3.LUT R69, R59, 0xfffffffe, RZ, 0xc0, !PT ;  /* 0xfffffffe3b457812 */ /* 0x000fe200078ec0ff */
[----:B------:R4:W-:Y:S01]  /*31b80*/  STL [R1+0x474], R105 ;  /* 0x0004746901007387 */ /* 0x0009e20000100800 */
[----:B0-----:R-:W-:Y:S02]  /*31b90*/  SHF.L.W.U32.HI R2, R88, 0x8, R89 ;  /* 0x0000000858027819 */ /* 0x001fe40000010e59 */
[----:B-1----:R-:W-:Y:S02]  /*31ba0*/  IADD3 R66, P1, PT, R85, R32, RZ ;  /* 0x0000002055427210 */ /* 0x002fe40007f3e0ff */
[----:B------:R-:W-:Y:S01]  /*31bb0*/  LOP3.LUT R59, R71, 0xfffffffe, RZ, 0xc0, !PT ;  /* 0xfffffffe473b7812 */ /* 0x000fe200078ec0ff */
[----:B----4-:R-:W-:Y:S01]  /*31bc0*/  IMAD.MOV.U32 R105, RZ, RZ, R3 ;  /* 0x000000ffff697224 */ /* 0x010fe200078e0003 */
[----:B------:R-:W-:Y:S01]  /*31bd0*/  LOP3.LUT R79, R130, R104, RZ, 0x3c, !PT ;  /* 0x00000068824f7212 */ /* 0x000fe200078e3cff */
[----:B------:R-:W-:Y:S01]  /*31be0*/  IMAD.X R67, R2, 0x1, R33, P1 ;  /* 0x0000000102437824 */ /* 0x000fe200008e0621 */
[----:B------:R-:W-:Y:S01]  /*31bf0*/  LOP3.LUT R73, R236, R248, RZ, 0x3c, !PT ;  /* 0x000000f8ec497212 */ /* 0x000fe200078e3cff */
[----:B------:R0:W-:Y:S01]  /*31c00*/  STL.64 [R1+0xab8], R212 ;  /* 0x000ab8d401007387 */ /* 0x0001e20000100a00 */
[----:B------:R-:W-:-:S02]  /*31c10*/  IMAD R41, R42, R40, RZ ;  /* 0x000000282a297224 */ /* 0x000fc400078e02ff */
[----:B------:R-:W-:Y:S01]  /*31c20*/  IMAD.WIDE.U32 R180, R43, R40, R180 ;  /* 0x000000282bb47225 */ /* 0x000fe200078e00b4 */
[----:B------:R1:W-:Y:S01]  /*31c30*/  STL [R1+0xd64], R2 ;  /* 0x000d640201007387 */ /* 0x0003e20000100800 */
[----:B------:R-:W-:Y:S02]  /*31c40*/  LOP3.LUT R40, R237, R249, RZ, 0x3c, !PT ;  /* 0x000000f9ed287212 */ /* 0x000fe400078e3cff */
[----:B------:R-:W-:Y:S01]  /*31c50*/  IMAD.WIDE.U32 R66, R85, R59, R66 ;  /* 0x0000003b55427225 */ /* 0x000fe200078e0042 */
[----:B------:R4:W-:Y:S01]  /*31c60*/  STL.64 [R1+0x890], R136 ;  /* 0x0008908801007387 */ /* 0x0009e20000100a00 */
[----:B------:R-:W-:-:S03]  /*31c70*/  LOP3.LUT R59, R131, R105, RZ, 0x3c, !PT ;  /* 0x00000069833b7212 */ /* 0x000fc600078e3cff */
[----:B0-----:R-:W3:Y:S01]  /*31c80*/  LDG.E.64 R212, desc[UR38][R34.64+0x3c8] ;  /* 0x0003c82622d47981 */ /* 0x001ee2000c1e1b00 */
[----:B------:R-:W-:-:S03]  /*31c90*/  IMAD.IADD R41, R181, 0x1, R41 ;  /* 0x00000001b5297824 */ /* 0x000fc600078e0229 */
[----:B-1----:R-:W3:Y:S04]  /*31ca0*/  LDG.E.64 R2, desc[UR38][R36.64+0x3c8] ;  /* 0x0003c82624027981 */ /* 0x002ee8000c1e1b00 */
[----:B------:R0:W-:Y:S04]  /*31cb0*/  STL.64 [R1+0x878], R130 ;  /* 0x0008788201007387 */ /* 0x0001e80000100a00 */
[----:B----4-:R-:W4:Y:S01]  /*31cc0*/  LDG.E.64 R136, desc[UR38][R34.64+0x3e8] ;  /* 0x0003e82622887981 */ /* 0x010f22000c1e1b00 */
[----:B------:R-:W-:Y:S01]  /*31cd0*/  IMAD.WIDE.U32 R134, R31, R69, R134 ;  /* 0x000000451f867225 */ /* 0x000fe200078e0086 */
[----:B------:R-:W-:-:S02]  /*31ce0*/  LOP3.LUT R69, R128, R200, RZ, 0x3c, !PT ;  /* 0x000000c880457212 */ /* 0x000fc400078e3cff */
[----:B0-----:R-:W-:Y:S02]  /*31cf0*/  IADD3 R130, P0, PT, R73, R79, RZ ;  /* 0x0000004f49827210 */ /* 0x001fe40007f1e0ff */
[----:B------:R-:W-:-:S03]  /*31d00*/  LOP3.LUT R42, R41, R7, R53, 0x96, !PT ;  /* 0x00000007292a7212 */ /* 0x000fc600078e9635 */
[--C-:B------:R-:W-:Y:S01]  /*31d10*/  IMAD.X R131, R40, 0x1, R59.reuse, P0 ;  /* 0x0000000128837824 */ /* 0x100fe200000e063b */
[C---:B------:R-:W-:Y:S01]  /*31d20*/  SHF.L.U64.HI R59, R79.reuse, 0x1, R59 ;  /* 0x000000014f3b7819 */ /* 0x040fe2000001023b */
[----:B------:R-:W-:Y:S01]  /*31d30*/  IMAD.SHL.U32 R79, R79, 0x2, RZ ;  /* 0x000000024f4f7824 */ /* 0x000fe200078e00ff */
[----:B------:R-:W-:Y:S01]  /*31d40*/  LOP3.LUT R71, R129, R201, RZ, 0x3c, !PT ;  /* 0x000000c981477212 */ /* 0x000fe200078e3cff */
[----:B------:R0:W-:Y:S01]  /*31d50*/  STL.64 [R1+0xa38], R128 ;  /* 0x000a388001007387 */ /* 0x0001e20000100a00 */
[----:B------:R-:W-:Y:S02]  /*31d60*/  LOP3.LUT R43, R180, R6, R52, 0x96, !PT ;  /* 0x00000006b42b7212 */ /* 0x000fe400078e9634 */
[----:B------:R-:W-:Y:S01]  /*31d70*/  IADD3 R92, P0, PT, R42, R69, RZ ;  /* 0x000000452a5c7210 */ /* 0x000fe20007f1e0ff */
[----:B------:R1:W-:Y:S01]  /*31d80*/  STL.64 [R1+0x958], R6 ;  /* 0x0009580601007387 */ /* 0x0003e20000100a00 */
[----:B------:R-:W-:Y:S02]  /*31d90*/  LOP3.LUT R59, R59, 0x1, RZ, 0xc0, !PT ;  /* 0x000000013b3b7812 */ /* 0x000fe400078ec0ff */
[----:B------:R-:W-:Y:S01]  /*31da0*/  LOP3.LUT R79, R79, 0xfffffffe, RZ, 0xc0, !PT ;  /* 0xfffffffe4f4f7812 */ /* 0x000fe200078ec0ff */
[----:B------:R1:W-:Y:S01]  /*31db0*/  STL.64 [R1+0xa40], R200 ;  /* 0x000a40c801007387 */ /* 0x0003e20000100a00 */
[----:B------:R-:W-:-:S03]  /*31dc0*/  IMAD.SHL.U32 R40, R69, 0x2, RZ ;  /* 0x0000000245287824 */ /* 0x000fc600078e00ff */
[----:B0-----:R-:W3:Y:S01]  /*31dd0*/  LDG.E.64 R128, desc[UR38][R34.64+0x390] ;  /* 0x0003902622807981 */ /* 0x001ee2000c1e1b00 */
[----:B------:R-:W-:-:S03]  /*31de0*/  IMAD.X R93, R43, 0x1, R71, P0 ;  /* 0x000000012b5d7824 */ /* 0x000fc600000e0647 */
[----:B-1----:R-:W3:Y:S01]  /*31df0*/  LDG.E.64 R6, desc[UR38][R36.64+0x390] ;  /* 0x0003902624067981 */ /* 0x002ee2000c1e1b00 */
[----:B------:R-:W-:-:S03]  /*31e00*/  SHF.L.U64.HI R69, R69, 0x1, R71 ;  /* 0x0000000145457819 */ /* 0x000fc60000010247 */
[----:B------:R0:W-:Y:S01]  /*31e10*/  STL.64 [R1+0x960], R52 ;  /* 0x0009603401007387 */ /* 0x0001e20000100a00 */
[----:B------:R-:W-:-:S03]  /*31e20*/  SHF.L.U64.HI R71, R32, 0x1, R33 ;  /* 0x0000000120477819 */ /* 0x000fc60000010221 */
[----:B------:R-:W3:Y:S01]  /*31e30*/  LDG.E.64 R200, desc[UR38][R34.64+0x3b0] ;  /* 0x0003b02622c87981 */ /* 0x000ee2000c1e1b00 */
[-C--:B------:R-:W-:Y:S02]  /*31e40*/  IMAD R59, R59, R73.reuse, RZ ;  /* 0x000000493b3b7224 */ /* 0x080fe400078e02ff */
[----:B------:R-:W-:Y:S01]  /*31e50*/  IMAD.WIDE.U32 R130, R79, R73, R130 ;  /* 0x000000494f827225 */ /* 0x000fe200078e0082 */
[----:B0-----:R-:W3:Y:S01]  /*31e60*/  LDG.E.64 R52, desc[UR38][R36.64+0x3b0] ;  /* 0x0003b02624347981 */ /* 0x001ee2000c1e1b00 */
[----:B------:R-:W-:Y:S02]  /*31e70*/  LOP3.LUT R40, R40, 0xfffffffe, RZ, 0xc0, !PT ;  /* 0xfffffffe28287812 */ /* 0x000fe400078ec0ff */
[----:B------:R-:W-:Y:S01]  /*31e80*/  LOP3.LUT R39, R66, R33, R39, 0x96, !PT ;  /* 0x0000002142277212 */ /* 0x000fe200078e9627 */
[----:B------:R-:W-:Y:S01]  /*31e90*/  IMAD.IADD R33, R131, 0x1, R59 ;  /* 0x0000000183217824 */ /* 0x000fe200078e023b */
[----:B------:R-:W-:Y:S02]  /*31ea0*/  LOP3.LUT R71, R71, 0x1, RZ, 0xc0, !PT ;  /* 0x0000000147477812 */ /* 0x000fe400078ec0ff */
[----:B------:R-:W-:Y:S01]  /*31eb0*/  LOP3.LUT R59, R69, 0x1, RZ, 0xc0, !PT ;  /* 0x00000001453b7812 */ /* 0x000fe200078ec0ff */
[----:B------:R-:W-:Y:S01]  /*31ec0*/  IMAD.WIDE.U32 R92, R40, R42, R92 ;  /* 0x0000002a285c7225 */ /* 0x000fe200078e005c */
[----:B------:R-:W-:Y:S01]  /*31ed0*/  LOP3.LUT R30, R30, 0x1, RZ, 0xc0, !PT ;  /* 0x000000011e1e7812 */ /* 0x000fe200078ec0ff */
[----:B------:R0:W-:Y:S01]  /*31ee0*/  STL [R1+0xb38], R39 ;  /* 0x000b382701007387 */ /* 0x0001e20000100800 */
[----:B------:R-:W-:Y:S01]  /*31ef0*/  LOP3.LUT R40, R192, R124, RZ, 0x3c, !PT ;  /* 0x0000007cc0287212 */ /* 0x000fe200078e3cff */
[----:B------:R-:W-:Y:S01]  /*31f00*/  IMAD R67, R85, R71, R67 ;  /* 0x0000004755437224 */ /* 0x000fe200078e0243 */
[----:B------:R-:W-:Y:S01]  /*31f10*/  LOP3.LUT R163, R33, R153, R187, 0x96, !PT ;  /* 0x0000009921a37212 */ /* 0x000fe200078e96bb */
[----:B------:R-:W-:Y:S01]  /*31f20*/  IMAD R59, R59, R42, RZ ;  /* 0x0000002a3b3b7224 */ /* 0x000fe200078e02ff */
[----:B------:R1:W-:Y:S01]  /*31f30*/  STL.64 [R1+0x928], R186 ;  /* 0x000928ba01007387 */ /* 0x0003e20000100a00 */
[----:B------:R-:W-:Y:S01]  /*31f40*/  LOP3.LUT R127, R130, R152, R186, 0x96, !PT ;  /* 0x00000098827f7212 */ /* 0x000fe200078e96ba */
[----:B------:R-:W-:Y:S01]  /*31f50*/  IMAD R30, R31, R30, R135 ;  /* 0x0000001e1f1e7224 */ /* 0x000fe200078e0287 */
[----:B------:R-:W-:-:S02]  /*31f60*/  LOP3.LUT R69, R67, R32, R31, 0x96, !PT ;  /* 0x0000002043457212 */ /* 0x000fc400078e961f */
[----:B0-----:R-:W-:Y:S01]  /*31f70*/  LOP3.LUT R39, R193, R125, RZ, 0x3c, !PT ;  /* 0x0000007dc1277212 */ /* 0x001fe200078e3cff */
[C---:B------:R-:W-:Y:S02]  /*31f80*/  IMAD.SHL.U32 R31, R40.reuse, 0x2, RZ ;  /* 0x00000002281f7824 */ /* 0x040fe400078e00ff */
[----:B------:R-:W-:Y:S01]  /*31f90*/  IMAD.IADD R59, R93, 0x1, R59 ;  /* 0x000000015d3b7824 */ /* 0x000fe200078e023b */
[----:B------:R-:W-:Y:S02]  /*31fa0*/  SHF.L.U64.HI R32, R40, 0x1, R39 ;  /* 0x0000000128207819 */ /* 0x000fe40000010227 */
[----:B-1----:R-:W-:Y:S01]  /*31fb0*/  IADD3 R186, P0, PT, R163, R40, RZ ;  /* 0x00000028a3ba7210 */ /* 0x002fe20007f1e0ff */
[----:B------:R0:W-:Y:S01]  /*31fc0*/  STL.64 [R1+0x650], R118 ;  /* 0x0006507601007387 */ /* 0x0001e20000100a00 */
[----:B------:R-:W-:-:S03]  /*31fd0*/  LOP3.LUT R32, R32, 0x1, RZ, 0xc0, !PT ;  /* 0x0000000120207812 */ /* 0x000fc600078ec0ff */
[----:B------:R-:W-:Y:S01]  /*31fe0*/  IMAD.X R187, R127, 0x1, R39, P0 ;  /* 0x000000017fbb7824 */ /* 0x000fe200000e0627 */
[----:B------:R-:W-:Y:S01]  /*31ff0*/  LOP3.LUT R39, R31, 0xfffffffe, RZ, 0xc0, !PT ;  /* 0xfffffffe1f277812 */ /* 0x000fe200078ec0ff */
[----:B------:R1:W-:Y:S01]  /*32000*/  STL.64 [R1+0xa10], R192 ;  /* 0x000a10c001007387 */ /* 0x0003e20000100a00 */
[----:B------:R-:W-:Y:S02]  /*32010*/  LOP3.LUT R40, R92, R96, R118, 0x96, !PT ;  /* 0x000000605c287212 */ /* 0x000fe400078e9676 */
[----:B------:R-:W-:Y:S01]  /*32020*/  LOP3.LUT R31, R59, R97, R119, 0x96, !PT ;  /* 0x000000613b1f7212 */ /* 0x000fe200078e9677 */
[----:B------:R1:W-:Y:S01]  /*32030*/  STL.64 [R1+0x648], R96 ;  /* 0x0006486001007387 */ /* 0x0003e20000100a00 */
[----:B------:R-:W-:-:S03]  /*32040*/  IMAD.WIDE.U32 R186, R39, R163, R186 ;  /* 0x000000a327ba7225 */ /* 0x000fc600078e00ba */
[----:B0-----:R-:W3:Y:S01]  /*32050*/  LDG.E.64 R118, desc[UR38][R34.64+0x398] ;  /* 0x0003982622767981 */ /* 0x001ee2000c1e1b00 */
[----:B------:R-:W-:-:S03]  /*32060*/  IMAD R32, R32, R163, RZ ;  /* 0x000000a320207224 */ /* 0x000fc600078e02ff */
[----:B-1----:R-:W3:Y:S01]  /*32070*/  LDG.E.64 R192, desc[UR38][R36.64+0x398] ;  /* 0x0003982624c07981 */ /* 0x002ee2000c1e1b00 */
[----:B------:R-:W-:-:S03]  /*32080*/  SHF.L.W.U32.HI R39, R31, 0x8, R40 ;  /* 0x000000081f277819 */ /* 0x000fc60000010e28 */
[----:B------:R0:W-:Y:S01]  /*32090*/  STL.64 [R1+0x920], R152 ;  /* 0x0009209801007387 */ /* 0x0001e20000100a00 */
[----:B------:R-:W-:-:S03]  /*320a0*/  SHF.L.W.U32.HI R40, R40, 0x8, R31 ;  /* 0x0000000828287819 */ /* 0x000fc60000010e1f */
[----:B------:R-:W3:Y:S01]  /*320b0*/  LDG.E.64 R96, desc[UR38][R36.64+0x3b8] ;  /* 0x0003b82624607981 */ /* 0x000ee2000c1e1b00 */
[----:B------:R-:W-:Y:S01]  /*320c0*/  IMAD.IADD R139, R187, 0x1, R32 ;  /* 0x00000001bb8b7824 */ /* 0x000fe200078e0220 */
[C-C-:B------:R-:W-:Y:S02]  /*320d0*/  SHF.L.U64.HI R32, R180.reuse, 0x1, R41.reuse ;  /* 0x00000001b4207819 */ /* 0x140fe40000010229 */
[----:B0-----:R-:W3:Y:S01]  /*320e0*/  LDG.E.64 R152, desc[UR38][R34.64+0x3b8] ;  /* 0x0003b82622987981 */ /* 0x001ee2000c1e1b00 */
[----:B------:R-:W-:Y:S01]  /*320f0*/  IMAD.SHL.U32 R73, R180, 0x2, RZ ;  /* 0x00000002b4497824 */ /* 0x000fe200078e00ff */
[----:B------:R-:W-:Y:S02]  /*32100*/  IADD3 R180, P0, PT, R40, R180, RZ ;  /* 0x000000b428b47210 */ /* 0x000fe40007f1e0ff */
[----:B------:R0:W-:Y:S01]  /*32110*/  STL [R1+0xae8], R69 ;  /* 0x000ae84501007387 */ /* 0x0001e20000100800 */
[----:B------:R-:W-:Y:S02]  /*32120*/  LOP3.LUT R31, R186, R236, R248, 0x96, !PT ;  /* 0x000000ecba1f7212 */ /* 0x000fe400078e96f8 */
[----:B------:R-:W-:Y:S01]  /*32130*/  IMAD.X R181, R39, 0x1, R41, P0 ;  /* 0x0000000127b57824 */ /* 0x000fe200000e0629 */
[----:B------:R-:W-:Y:S01]  /*32140*/  STL.64 [R1+0x628], R248 ;  /* 0x000628f801007387 */ /* 0x000fe20000100a00 */
[----:B------:R-:W-:-:S02]  /*32150*/  LOP3.LUT R79, R154, R228, RZ, 0x3c, !PT ;  /* 0x000000e49a4f7212 */ /* 0x000fc400078e3cff */
[----:B------:R-:W-:Y:S01]  /*32160*/  LOP3.LUT R41, R155, R229, RZ, 0x3c, !PT ;  /* 0x000000e59b297212 */ /* 0x000fe200078e3cff */
[----:B------:R1:W-:Y:S01]  /*32170*/  STL.64 [R1+0x620], R236 ;  /* 0x000620ec01007387 */ /* 0x0003e20000100a00 */
[----:B0-----:R-:W-:-:S03]  /*32180*/  LOP3.LUT R69, R139, R237, R249, 0x96, !PT ;  /* 0x000000ed8b457212 */ /* 0x001fc600078e96f9 */
[----:B------:R0:W-:Y:S01]  /*32190*/  STL.64 [R1+0x868], R228 ;  /* 0x000868e401007387 */ /* 0x0001e20000100a00 */
[----:B--2---:R-:W-:-:S03]  /*321a0*/  LOP3.LUT R71, R4, R168, RZ, 0x3c, !PT ;  /* 0x000000a804477212 */ /* 0x004fc600078e3cff */
[----:B------:R2:W-:Y:S04]  /*321b0*/  STL.64 [R1+0x860], R154 ;  /* 0x0008609a01007387 */ /* 0x0005e80000100a00 */
[----:B-1----:R-:W3:Y:S04]  /*321c0*/  LDG.E.64 R236, desc[UR38][R36.64+0x3c0] ;  /* 0x0003c02624ec7981 */ /* 0x002ee8000c1e1b00 */
[----:B------:R-:W3:Y:S04]  /*321d0*/  LDG.E.64 R248, desc[UR38][R34.64+0x3c0] ;  /* 0x0003c02622f87981 */ /* 0x000ee8000c1e1b00 */
[----:B0-----:R-:W3:Y:S04]  /*321e0*/  LDG.E.64 R228, desc[UR38][R36.64+0x3e0] ;  /* 0x0003e02624e47981 */ /* 0x001ee8000c1e1b00 */
[----:B--2---:R-:W2:Y:S01]  /*321f0*/  LDG.E.64 R154, desc[UR38][R34.64+0x3e0] ;  /* 0x0003e026229a7981 */ /* 0x004ea2000c1e1b00 */
[----:B------:R-:W-:-:S03]  /*32200*/  LOP3.LUT R73, R73, 0xfffffffe, RZ, 0xc0, !PT ;  /* 0xfffffffe49497812 */ /* 0x000fc600078ec0ff */
[----:B------:R0:W-:Y:S01]  /*32210*/  STL [R1+0x458], R85 ;  /* 0x0004585501007387 */ /* 0x0001e20000100800 */
[----:B------:R-:W-:Y:S01]  /*32220*/  IADD3 R88, P0, PT, R71, R79, RZ ;  /* 0x0000004f47587210 */ /* 0x000fe20007f1e0ff */
[----:B------:R-:W-:Y:S01]  /*32230*/  IMAD.WIDE.U32 R180, R40, R73, R180 ;  /* 0x0000004928b47225 */ /* 0x000fe200078e00b4 */
[----:B------:R-:W-:Y:S02]  /*32240*/  LOP3.LUT R32, R32, 0x1, RZ, 0xc0, !PT ;  /* 0x0000000120207812 */ /* 0x000fe400078ec0ff */
[----:B0-----:R-:W-:Y:S02]  /*32250*/  SHF.L.W.U32.HI R85, R69, 0x8, R31 ;  /* 0x0000000845557819 */ /* 0x001fe40000010e1f */
[----:B------:R-:W-:Y:S02]  /*32260*/  SHF.L.W.U32.HI R31, R31, 0x8, R69 ;  /* 0x000000081f1f7819 */ /* 0x000fe40000010e45 */
[----:B------:R-:W-:Y:S01]  /*32270*/  LOP3.LUT R69, R5, R169, RZ, 0x3c, !PT ;  /* 0x000000a905457212 */ /* 0x000fe200078e3cff */
[----:B------:R-:W-:-:S04]  /*32280*/  IMAD.SHL.U32 R73, R130, 0x2, RZ ;  /* 0x0000000282497824 */ /* 0x000fc800078e00ff */
[--C-:B------:R-:W-:Y:S01]  /*32290*/  IMAD.X R89, R69, 0x1, R41.reuse, P0 ;  /* 0x0000000145597824 */ /* 0x100fe200000e0629 */
[C---:B------:R-:W-:Y:S01]  /*322a0*/  SHF.L.U64.HI R69, R79.reuse, 0x1, R41 ;  /* 0x000000014f457819 */ /* 0x040fe20000010229 */
[----:B------:R-:W-:Y:S01]  /*322b0*/  IMAD.SHL.U32 R79, R79, 0x2, RZ ;  /* 0x000000024f4f7824 */ /* 0x000fe200078e00ff */
[----:B------:R-:W-:Y:S01]  /*322c0*/  SHF.L.U64.HI R41, R130, 0x1, R33 ;  /* 0x0000000182297819 */ /* 0x000fe20000010221 */
[----:B------:R-:W-:Y:S01]  /*322d0*/  IMAD R32, R40, R32, R181 ;  /* 0x0000002028207224 */ /* 0x000fe200078e02b5 */
[----:B------:R-:W-:Y:S02]  /*322e0*/  IADD3 R130, P0, PT, R31, R130, RZ ;  /* 0x000000821f827210 */ /* 0x000fe40007f1e0ff */
[----:B------:R-:W-:Y:S02]  /*322f0*/  LOP3.LUT R69, R69, 0x1, RZ, 0xc0, !PT ;  /* 0x0000000145457812 */ /* 0x000fe400078ec0ff */
[----:B------:R-:W-:Y:S01]  /*32300*/  LOP3.LUT R79, R79, 0xfffffffe, RZ, 0xc0, !PT ;  /* 0xfffffffe4f4f7812 */ /* 0x000fe200078ec0ff */
[----:B------:R-:W-:Y:S01]  /*32310*/  IMAD.X R131, R85, 0x1, R33, P0 ;  /* 0x0000000155837824 */ /* 0x000fe200000e0621 */
[----:B------:R-:W-:-:S02]  /*32320*/  LOP3.LUT R33, R180, R42, RZ, 0x3c, !PT ;  /* 0x0000002ab4217212 */ /* 0x000fc400078e3cff */
[----:B------:R-:W-:Y:S01]  /*32330*/  LOP3.LUT R43, R32, R43, RZ, 0x3c, !PT ;  /* 0x0000002b202b7212 */ /* 0x000fe200078e3cff */
[----:B------:R0:W-:Y:S01]  /*32340*/  STL [R1+0x44c], R85 ;  /* 0x00044c5501007387 */ /* 0x0001e20000100800 */
[-C--:B------:R-:W-:Y:S02]  /*32350*/  IMAD R69, R69, R71.reuse, RZ ;  /* 0x0000004745457224 */ /* 0x080fe400078e02ff */
[----:B------:R-:W-:Y:S01]  /*32360*/  IMAD.WIDE.U32 R88, R79, R71, R88 ;  /* 0x000000474f587225 */ /* 0x000fe200078e0058 */
[----:B------:R-:W-:-:S03]  /*32370*/  SHF.L.U64.HI R42, R92, 0x1, R59 ;  /* 0x000000015c2a7819 */ /* 0x000fc6000001023b */
[----:B------:R-:W-:Y:S01]  /*32380*/  IMAD.IADD R89, R89, 0x1, R69 ;  /* 0x0000000159597824 */ /* 0x000fe200078e0245 */
[----:B0-----:R-:W-:Y:S02]  /*32390*/  SHF.L.W.U32.HI R85, R43, 0x10, R33 ;  /* 0x000000102b557819 */ /* 0x001fe40000010e21 */
[----:B------:R-:W-:Y:S01]  /*323a0*/  SHF.L.W.U32.HI R33, R33, 0x10, R43 ;  /* 0x0000001021217819 */ /* 0x000fe20000010e2b */
[----:B------:R-:W-:Y:S01]  /*323b0*/  IMAD.SHL.U32 R69, R92, 0x2, RZ ;  /* 0x000000025c457824 */ /* 0x000fe200078e00ff */
[----:B------:R-:W-:Y:S02]  /*323c0*/  LOP3.LUT R73, R73, 0xfffffffe, RZ, 0xc0, !PT ;  /* 0xfffffffe49497812 */ /* 0x000fe400078ec0ff */
[----:B------:R-:W-:-:S03]  /*323d0*/  IADD3 R92, P0, PT, R33, R92, RZ ;  /* 0x0000005c215c7210 */ /* 0x000fc60007f1e0ff */
[----:B------:R-:W-:Y:S01]  /*323e0*/  IMAD.WIDE.U32 R130, R31, R73, R130 ;  /* 0x000000491f827225 */ /* 0x000fe200078e0082 */
[----:B------:R-:W-:-:S03]  /*323f0*/  LOP3.LUT R73, R198, R210, RZ, 0x3c, !PT ;  /* 0x000000d2c6497212 */ /* 0x000fc600078e3cff */
[----:B------:R-:W-:Y:S01]  /*32400*/  IMAD.X R93, R85, 0x1, R59, P0 ;  /* 0x00000001555d7824 */ /* 0x000fe200000e063b */
[----:B------:R-:W-:Y:S02]  /*32410*/  LOP3.LUT R59, R69, 0xfffffffe, RZ, 0xc0, !PT ;  /* 0xfffffffe453b7812 */ /* 0x000fe400078ec0ff */
[----:B------:R-:W-:Y:S01]  /*32420*/  LOP3.LUT R79, R89, R171, R177, 0x96, !PT ;  /* 0x000000ab594f7212 */ /* 0x000fe200078e96b1 */
[----:B------:R0:W-:Y:S01]  /*32430*/  STL [R1+0x400], R85 ;  /* 0x0004005501007387 */ /* 0x0001e20000100800 */
[----:B------:R-:W-:Y:S01]  /*32440*/  IMAD.SHL.U32 R69, R73, 0x2, RZ ;  /* 0x0000000249457824 */ /* 0x000fe200078e00ff */
[----:B------:R-:W-:Y:S01]  /*32450*/  LOP3.LUT R43, R199, R211, RZ, 0x3c, !PT ;  /* 0x000000d3c72b7212 */ /* 0x000fe200078e3cff */
[----:B------:R-:W-:Y:S01]  /*32460*/  IMAD.WIDE.U32 R92, R33, R59, R92 ;  /* 0x0000003b215c7225 */ /* 0x000fe200078e005c */
[----:B------:R1:W-:Y:S01]  /*32470*/  STL.64 [R1+0x8f8], R170 ;  /* 0x0008f8aa01007387 */ /* 0x0003e20000100a00 */
[----:B------:R-:W-:Y:S02]  /*32480*/  LOP3.LUT R59, R44, R140, RZ, 0x3c, !PT ;  /* 0x0000008c2c3b7212 */ /* 0x000fe400078e3cff */
[----:B------:R-:W-:Y:S01]  /*32490*/  LOP3.LUT R87, R45, R141, RZ, 0x3c, !PT ;  /* 0x0000008d2d577212 */ /* 0x000fe200078e3cff */
[----:B------:R1:W-:Y:S01]  /*324a0*/  STL.64 [R1+0x858], R140 ;  /* 0x0008588c01007387 */ /* 0x0003e20000100a00 */
[----:B0-----:R-:W-:-:S03]  /*324b0*/  LOP3.LUT R85, R88, R170, R176, 0x96, !PT ;  /* 0x000000aa58557212 */ /* 0x001fc600078e96b0 */
[----:B------:R0:W-:Y:S01]  /*324c0*/  STL.64 [R1+0x9a8], R210 ;  /* 0x0009a8d201007387 */ /* 0x0001e20000100a00 */
[----:B-1----:R-:W-:-:S03]  /*324d0*/  IADD3 R170, P0, PT, R79, R73, RZ ;  /* 0x000000494faa7210 */ /* 0x002fc60007f1e0ff */
[----:B------:R1:W-:Y:S01]  /*324e0*/  STL.64 [R1+0x9a0], R198 ;  /* 0x0009a0c601007387 */ /* 0x0003e20000100a00 */
[----:B------:R-:W-:-:S03]  /*324f0*/  LOP3.LUT R69, R69, 0xfffffffe, RZ, 0xc0, !PT ;  /* 0xfffffffe45457812 */ /* 0x000fc600078ec0ff */
[----:B------:R-:W2:Y:S04]  /*32500*/  LDG.E.64 R140, desc[UR38][R36.64+0x3d0] ;  /* 0x0003d026248c7981 */ /* 0x000ea8000c1e1b00 */
[----:B0-----:R-:W2:Y:S01]  /*32510*/  LDG.E.64 R210, desc[UR38][R34.64+0x3d0] ;  /* 0x0003d02622d27981 */ /* 0x001ea2000c1e1b00 */
[----:B------:R-:W-:-:S03]  /*32520*/  IMAD.X R171, R85, 0x1, R43, P0 ;  /* 0x0000000155ab7824 */ /* 0x000fc600000e062b */
[----:B------:R0:W-:Y:S01]  /*32530*/  STL.64 [R1+0x850], R44 ;  /* 0x0008502c01007387 */ /* 0x0001e20000100a00 */
[----:B------:R-:W-:-:S03]  /*32540*/  SHF.L.U64.HI R73, R73, 0x1, R43 ;  /* 0x0000000149497819 */ /* 0x000fc6000001022b */
[----:B-1----:R-:W2:Y:S01]  /*32550*/  LDG.E.64 R198, desc[UR38][R34.64+0x3f0] ;  /* 0x0003f02622c67981 */ /* 0x002ea2000c1e1b00 */
[----:B------:R-:W-:Y:S01]  /*32560*/  LOP3.LUT R43, R208, R246, RZ, 0x3c, !PT ;  /* 0x000000f6d02b7212 */ /* 0x000fe200078e3cff */
[----:B------:R-:W-:Y:S02]  /*32570*/  IMAD.WIDE.U32 R170, R69, R79, R170 ;  /* 0x0000004f45aa7225 */ /* 0x000fe400078e00aa */
[----:B0-----:R-:W2:Y:S01]  /*32580*/  LDG.E.64 R44, desc[UR38][R36.64+0x3f0] ;  /* 0x0003f026242c7981 */ /* 0x001ea2000c1e1b00 */
[----:B------:R-:W-:-:S03]  /*32590*/  LOP3.LUT R69, R209, R247, RZ, 0x3c, !PT ;  /* 0x000000f7d1457212 */ /* 0x000fc600078e3cff */
[----:B------:R0:W-:Y:S01]  /*325a0*/  STL.64 [R1+0x900], R176 ;  /* 0x000900b001007387 */ /* 0x0001e20000100a00 */
[----:B------:R-:W-:Y:S02]  /*325b0*/  LOP3.LUT R73, R73, 0x1, RZ, 0xc0, !PT ;  /* 0x0000000149497812 */ /* 0x000fe400078ec0ff */
[----:B0-----:R-:W-:-:S05]  /*325c0*/  IADD3 R176, P0, PT, R43, R59, RZ ;  /* 0x0000003b2bb07210 */ /* 0x001fca0007f1e0ff */
[--C-:B------:R-:W-:Y:S01]  /*325d0*/  IMAD.X R177, R69, 0x1, R87.reuse, P0 ;  /* 0x0000000145b17824 */ /* 0x100fe200000e0657 */
[C---:B------:R-:W-:Y:S01]  /*325e0*/  SHF.L.U64.HI R87, R59.reuse, 0x1, R87 ;  /* 0x000000013b577819 */ /* 0x040fe20000010257 */
[----:B------:R-:W-:Y:S01]  /*325f0*/  IMAD.SHL.U32 R59, R59, 0x2, RZ ;  /* 0x000000023b3b7824 */ /* 0x000fe200078e00ff */
[----:B------:R-:W-:Y:S01]  /*32600*/  LOP3.LUT R42, R42, 0x1, RZ, 0xc0, !PT ;  /* 0x000000012a2a7812 */ /* 0x000fe200078ec0ff */
[----:B------:R-:W-:Y:S01]  /*32610*/  IMAD R73, R73, R79, RZ ;  /* 0x0000004f49497224 */ /* 0x000fe200078e02ff */
[----:B------:R-:W-:Y:S02]  /*32620*/  LOP3.LUT R87, R87, 0x1, RZ, 0xc0, !PT ;  /* 0x0000000157577812 */ /* 0x000fe400078ec0ff */
[----:B------:R-:W-:Y:S01]  /*32630*/  LOP3.LUT R59, R59, 0xfffffffe, RZ, 0xc0, !PT ;  /* 0xfffffffe3b3b7812 */ /* 0x000fe200078ec0ff */
[----:B------:R-:W-:Y:S02]  /*32640*/  IMAD R219, R33, R42, R93 ;  /* 0x0000002a21db7224 */ /* 0x000fe400078e025d */
[----:B------:R-:W-:-:S02]  /*32650*/  IMAD.IADD R73, R171, 0x1, R73 ;  /* 0x00000001ab497824 */ /* 0x000fc400078e0249 */
[-C--:B------:R-:W-:Y:S02]  /*32660*/  IMAD R87, R87, R43.reuse, RZ ;  /* 0x0000002b57577224 */ /* 0x080fe400078e02ff */
[----:B------:R-:W-:Y:S01]  /*32670*/  IMAD.WIDE.U32 R176, R59, R43, R176 ;  /* 0x0000002b3bb07225 */ /* 0x000fe200078e00b0 */
[----:B------:R-:W-:Y:S02]  /*32680*/  LOP3.LUT R42, R92, R40, RZ, 0x3c, !PT ;  /* 0x000000285c2a7212 */ /* 0x000fe400078e3cff */
[----:B------:R-:W-:Y:S01]  /*32690*/  LOP3.LUT R39, R219, R39, RZ, 0x3c, !PT ;  /* 0x00000027db277212 */ /* 0x000fe200078e3cff */
[----:B------:R-:W-:Y:S01]  /*326a0*/  IMAD.IADD R87, R177, 0x1, R87 ;  /* 0x00000001b1577824 */ /* 0x000fe200078e0257 */
[----:B------:R-:W-:Y:S02]  /*326b0*/  LOP3.LUT R133, R170, R4, R168, 0x96, !PT ;  /* 0x00000004aa857212 */ /* 0x000fe400078e96a8 */
[----:B------:R-:W-:Y:S01]  /*326c0*/  LOP3.LUT R69, R73, R5, R169, 0x96, !PT ;  /* 0x0000000549457212 */ /* 0x000fe200078e96a9 */
[----:B------:R0:W-:Y:S01]  /*326d0*/  STL.64 [R1+0xa18], R124 ;  /* 0x000a187c01007387 */ /* 0x0001e20000100a00 */
[----:B------:R-:W-:-:S02]  /*326e0*/  SHF.L.W.U32.HI R40, R42, 0x1, R39 ;  /* 0x000000012a287819 */ /* 0x000fc40000010e27 */
[----:B------:R-:W-:Y:S01]  /*326f0*/  SHF.L.W.U32.HI R39, R39, 0x1, R42 ;  /* 0x0000000127277819 */ /* 0x000fe20000010e2a */
[----:B------:R-:W-:Y:S01]  /*32700*/  STL.64 [R1+0x980], R160 ;  /* 0x000980a001007387 */ /* 0x000fe20000100a00 */
[----:B------:R-:W-:Y:S02]  /*32710*/  LOP3.LUT R42, R144, R160, RZ, 0x3c, !PT ;  /* 0x000000a0902a7212 */ /* 0x000fe400078e3cff */
[----:B------:R-:W-:Y:S01]  /*32720*/  LOP3.LUT R43, R145, R161, RZ, 0x3c, !PT ;  /* 0x000000a1912b7212 */ /* 0x000fe200078e3cff */
[----:B------:R1:W-:Y:S01]  /*32730*/  STL.64 [R1+0x8d0], R50 ;  /* 0x0008d03201007387 */ /* 0x0003e20000100a00 */
[----:B------:R-:W-:Y:S02]  /*32740*/  LOP3.LUT R71, R176, R46, R50, 0x96, !PT ;  /* 0x0000002eb0477212 */ /* 0x000fe400078e9632 */
[----:B0-----:R-:W-:Y:S01]  /*32750*/  SHF.L.W.U32.HI R125, R69, 0x8, R133 ;  /* 0x00000008457d7819 */ /* 0x001fe20000010e85 */
[----:B------:R-:W-:Y:S01]  /*32760*/  STL.64 [R1+0x978], R144 ;  /* 0x0009789001007387 */ /* 0x000fe20000100a00 */
[----:B------:R-:W-:-:S02]  /*32770*/  SHF.L.W.U32.HI R133, R133, 0x8, R69 ;  /* 0x0000000885857819 */ /* 0x000fc40000010e45 */
[----:B------:R-:W-:Y:S01]  /*32780*/  LOP3.LUT R69, R87, R47, R51, 0x96, !PT ;  /* 0x0000002f57457212 */ /* 0x000fe200078e9633 */
[----:B------:R0:W-:Y:S04]  /*32790*/  STL.64 [R1+0x8c8], R46 ;  /* 0x0008c82e01007387 */ /* 0x0001e80000100a00 */
[----:B-1----:R-:W2:Y:S04]  /*327a0*/  LDG.E.64 R50, desc[UR38][R36.64+0x3d8] ;  /* 0x0003d82624327981 */ /* 0x002ea8000c1e1b00 */
[----:B------:R-:W2:Y:S04]  /*327b0*/  LDG.E.64 R160, desc[UR38][R34.64+0x3f8] ;  /* 0x0003f82622a07981 */ /* 0x000ea8000c1e1b00 */
[----:B0-----:R-:W2:Y:S04]  /*327c0*/  LDG.E.64 R46, desc[UR38][R36.64+0x3f8] ;  /* 0x0003f826242e7981 */ /* 0x001ea8000c1e1b00 */
[----:B------:R0:W2:Y:S01]  /*327d0*/  LDG.E.64 R144, desc[UR38][R34.64+0x3d8] ;  /* 0x0003d82622907981 */ /* 0x0000a2000c1e1b00 */
[C-C-:B------:R-:W-:Y:S01]  /*327e0*/  SHF.L.U64.HI R104, R42.reuse, 0x1, R43.reuse ;  /* 0x000000012a687819 */ /* 0x140fe2000001022b */
[----:B------:R-:W-:Y:S01]  /*327f0*/  IMAD.SHL.U32 R105, R42, 0x2, RZ ;  /* 0x000000022a697824 */ /* 0x000fe200078e00ff */
[----:B------:R-:W-:Y:S01]  /*32800*/  IADD3 R42, P1, PT, R69, R42, RZ ;  /* 0x0000002a452a7210 */ /* 0x000fe20007f3e0ff */
[----:B------:R-:W-:Y:S01]  /*32810*/  IMAD.SHL.U32 R117, R88, 0x2, RZ ;  /* 0x0000000258757824 */ /* 0x000fe200078e00ff */
[----:B------:R-:W-:Y:S01]  /*32820*/  LOP3.LUT R104, R104, 0x1, RZ, 0xc0, !PT ;  /* 0x0000000168687812 */ /* 0x000fe200078ec0ff */
[----:B------:R1:W-:Y:S01]  /*32830*/  STL.64 [R1+0x600], R246 ;  /* 0x000600f601007387 */ /* 0x0003e20000100a00 */
[----:B------:R-:W-:Y:S01]  /*32840*/  LOP3.LUT R105, R105, 0xfffffffe, RZ, 0xc0, !PT ;  /* 0xfffffffe69697812 */ /* 0x000fe200078ec0ff */
[----:B------:R-:W-:Y:S01]  /*32850*/  IMAD.X R43, R71, 0x1, R43, P1 ;  /* 0x00000001472b7824 */ /* 0x000fe200008e062b */
[----:B------:R-:W-:Y:S01]  /*32860*/  SHF.L.U64.HI R93, R88, 0x1, R89 ;  /* 0x00000001585d7819 */ /* 0x000fe20000010259 */
[----:B------:R1:W-:Y:S01]  /*32870*/  STL [R1+0xba4], R91 ;  /* 0x000ba45b01007387 */ /* 0x0003e20000100800 */
[----:B------:R-:W-:Y:S01]  /*32880*/  IADD3 R88, P0, PT, R133, R88, RZ ;  /* 0x0000005885587210 */ /* 0x000fe20007f1e0ff */
[-C--:B------:R-:W-:Y:S01]  /*32890*/  IMAD.WIDE.U32 R42, R105, R69.reuse, R42 ;  /* 0x00000045692a7225 */ /* 0x080fe200078e002a */
[----:B------:R-:W-:Y:S01]  /*328a0*/  LOP3.LUT R117, R117, 0xfffffffe, RZ, 0xc0, !PT ;  /* 0xfffffffe75757812 */ /* 0x000fe200078ec0ff */
[----:B------:R2:W-:Y:S02]  /*328b0*/  STL.64 [R1+0x5f8], R208 ;  /* 0x0005f8d001007387 */ /* 0x0005e40000100a00 */
[----:B------:R-:W-:-:S02]  /*328c0*/  IMAD R104, R104, R69, RZ ;  /* 0x0000004568687224 */ /* 0x000fc400078e02ff */
[----:B------:R-:W-:Y:S01]  /*328d0*/  IMAD.X R89, R125, 0x1, R89, P0 ;  /* 0x000000017d597824 */ /* 0x000fe200000e0659 */
[----:B------:R-:W-:Y:S01]  /*328e0*/  LOP3.LUT R41, R41, 0x1, RZ, 0xc0, !PT ;  /* 0x0000000129297812 */ /* 0x000fe200078ec0ff */
[----:B------:R-:W-:Y:S01]  /*328f0*/  IMAD.IADD R43, R43, 0x1, R104 ;  /* 0x000000012b2b7824 */ /* 0x000fe200078e0268 */
[----:B------:R-:W-:Y:S01]  /*32900*/  LOP3.LUT R93, R93, 0x1, RZ, 0xc0, !PT ;  /* 0x000000015d5d7812 */ /* 0x000fe200078ec0ff */
[----:B------:R-:W-:Y:S01]  /*32910*/  IMAD.WIDE.U32 R88, R133, R117, R88 ;  /* 0x0000007585587225 */ /* 0x000fe200078e0058 */
[----:B0-----:R-:W-:Y:S02]  /*32920*/  LOP3.LUT R34, R42, R208, R246, 0x96, !PT ;  /* 0x000000d02a227212 */ /* 0x001fe400078e96f6 */
[----:B------:R-:W-:Y:S01]  /*32930*/  SHF.L.U64.HI R159, R72, 0x1, R38 ;  /* 0x00000001489f7819 */ /* 0x000fe20000010226 */
[----:B------:R0:W-:Y:S01]  /*32940*/  STL.64 [R1+0x788], R206 ;  /* 0x000788ce01007387 */ /* 0x0001e20000100a00 */
[----:B------:R-:W-:Y:S01]  /*32950*/  LOP3.LUT R35, R43, R209, R247, 0x96, !PT ;  /* 0x000000d12b237212 */ /* 0x000fe200078e96f7 */
[----:B------:R-:W-:Y:S01]  /*32960*/  IMAD R189, R133, R93, R89 ;  /* 0x0000005d85bd7224 */ /* 0x000fe200078e0259 */
[----:B------:R-:W-:Y:S01]  /*32970*/  LOP3.LUT R163, R130, R163, RZ, 0x3c, !PT ;  /* 0x000000a382a37212 */ /* 0x000fe200078e3cff */
[----:B----4-:R4:W-:Y:S01]  /*32980*/  STL.64 [R1+0x7d8], R136 ;  /* 0x0007d88801007387 */ /* 0x0109e20000100a00 */
[----:B-1----:R-:W-:-:S02]  /*32990*/  SHF.L.W.U32.HI R246, R35, 0x8, R34 ;  /* 0x0000000823f67819 */ /* 0x002fc40000010e22 */
[----:B------:R-:W-:Y:S01]  /*329a0*/  SHF.L.W.U32.HI R34, R34, 0x8, R35 ;  /* 0x0000000822227819 */ /* 0x000fe20000010e23 */
[----:B------:R-:W-:Y:S01]  /*329b0*/  IMAD.SHL.U32 R37, R176, 0x2, RZ ;  /* 0x00000002b0257824 */ /* 0x000fe200078e00ff */
[----:B------:R-:W-:Y:S01]  /*329c0*/  LOP3.LUT R35, R88, R79, RZ, 0x3c, !PT ;  /* 0x0000004f58237212 */ /* 0x000fe200078e3cff */
[----:B------:R-:W-:Y:S01]  /*329d0*/  STL.64 [R1+0x558], R178 ;  /* 0x000558b201007387 */ /* 0x000fe20000100a00 */
[----:B------:R-:W-:Y:S02]  /*329e0*/  LOP3.LUT R85, R189, R85, RZ, 0x3c, !PT ;  /* 0x00000055bd557212 */ /* 0x000fe400078e3cff */
[----:B------:R-:W-:Y:S01]  /*329f0*/  SHF.L.U64.HI R36, R176, 0x1, R87 ;  /* 0x00000001b0247819 */ /* 0x000fe20000010257 */
[----:B------:R-:W-:Y:S01]  /*32a00*/  STL.64 [R1+0x610], R168 ;  /* 0x000610a801007387 */ /* 0x000fe20000100a00 */
[----:B------:R-:W-:Y:S01]  /*32a10*/  IADD3 R176, P0, PT, R34, R176, RZ ;  /* 0x000000b022b07210 */ /* 0x000fe20007f1e0ff */
[----:B------:R-:W-:Y:S01]  /*32a20*/  IMAD R41, R31, R41, R131 ;  /* 0x000000291f297224 */ /* 0x000fe200078e0283 */
[----:B------:R-:W-:Y:S01]  /*32a30*/  SHF.L.W.U32.HI R247, R85, 0x10, R35 ;  /* 0x0000001055f77819 */ /* 0x000fe20000010e23 */
[----:B------:R-:W-:Y:S01]  /*32a40*/  STL.64 [R1+0x548], R202 ;  /* 0x000548ca01007387 */ /* 0x000fe20000100a00 */
[----:B------:R-:W-:Y:S01]  /*32a50*/  SHF.L.W.U32.HI R35, R35, 0x10, R85 ;  /* 0x0000001023237819 */ /* 0x000fe20000010e55 */
[----:B------:R-:W-:Y:S01]  /*32a60*/  IMAD.X R177, R246, 0x1, R87, P0 ;  /* 0x00000001f6b17824 */ /* 0x000fe200000e0657 */
[----:B------:R-:W-:Y:S01]  /*32a70*/  LOP3.LUT R85, R37, 0xfffffffe, RZ, 0xc0, !PT ;  /* 0xfffffffe25557812 */ /* 0x000fe200078ec0ff */
[C---:B------:R-:W-:Y:S01]  /*32a80*/  IMAD.SHL.U32 R91, R130.reuse, 0x2, RZ ;  /* 0x00000002825b7824 */ /* 0x040fe200078e00ff */
[----:B------:R-:W-:Y:S01]  /*32a90*/  SHF.L.U64.HI R59, R130, 0x1, R41 ;  /* 0x00000001823b7819 */ /* 0x000fe20000010229 */
[----:B------:R-:W-:Y:S01]  /*32aa0*/  STL.64 [R1+0x790], R222 ;  /* 0x000790de01007387 */ /* 0x000fe20000100a00 */
[----:B------:R-:W-:Y:S01]  /*32ab0*/  IADD3 R130, P2, PT, R39, R130, RZ ;  /* 0x0000008227827210 */ /* 0x000fe20007f5e0ff */
[----:B------:R-:W-:Y:S01]  /*32ac0*/  IMAD.WIDE.U32 R176, R34, R85, R176 ;  /* 0x0000005522b07225 */ /* 0x000fe200078e00b0 */
[----:B------:R-:W-:-:S03]  /*32ad0*/  LOP3.LUT R36, R36, 0x1, RZ, 0xc0, !PT ;  /* 0x0000000124247812 */ /* 0x000fc600078ec0ff */
[----:B------:R-:W-:Y:S01]  /*32ae0*/  IMAD.MOV.U32 R240, RZ, RZ, R244 ;  /* 0x000000fffff07224 */ /* 0x000fe200078e00f4 */
[C---:B------:R-:W-:Y:S01]  /*32af0*/  SHF.L.U64.HI R37, R170.reuse, 0x1, R73 ;  /* 0x00000001aa257819 */ /* 0x040fe20000010249 */
[----:B------:R-:W-:Y:S01]  /*32b00*/  IMAD.SHL.U32 R79, R170, 0x2, RZ ;  /* 0x00000002aa4f7824 */ /* 0x000fe200078e00ff */
[----:B------:R-:W-:Y:S01]  /*32b10*/  IADD3 R170, P0, PT, R35, R170, RZ ;  /* 0x000000aa23aa7210 */ /* 0x000fe20007f1e0ff */
[----:B------:R-:W-:Y:S01]  /*32b20*/  IMAD.X R131, R40, 0x1, R41, P2 ;  /* 0x0000000128837824 */ /* 0x000fe200010e0629 */
[----:B------:R-:W-:Y:S01]  /*32b30*/  LOP3.LUT R91, R91, 0xfffffffe, RZ, 0xc0, !PT ;  /* 0xfffffffe5b5b7812 */ /* 0x000fe200078ec0ff */
[----:B------:R-:W-:Y:S01]  /*32b40*/  IMAD R177, R34, R36, R177 ;  /* 0x0000002422b17224 */ /* 0x000fe200078e02b1 */
[----:B------:R-:W-:Y:S01]  /*32b50*/  LOP3.LUT R59, R59, 0x1, RZ, 0xc0, !PT ;  /* 0x000000013b3b7812 */ /* 0x000fe200078ec0ff */
[----:B------:R-:W-:Y:S01]  /*32b60*/  IMAD.X R171, R247, 0x1, R73, P0 ;  /* 0x00000001f7ab7824 */ /* 0x000fe200000e0649 */
[----:B------:R-:W-:Y:S01]  /*32b70*/  LOP3.LUT R79, R79, 0xfffffffe, RZ, 0xc0, !PT ;  /* 0xfffffffe4f4f7812 */ /* 0x000fe200078ec0ff */
[----:B------:R-:W-:Y:S01]  /*32b80*/  IMAD.WIDE.U32 R130, R39, R91, R130 ;  /* 0x0000005b27827225 */ /* 0x000fe200078e0082 */
[----:B------:R-:W-:Y:S01]  /*32b90*/  LOP3.LUT R36, R176, R69, RZ, 0x3c, !PT ;  /* 0x00000045b0247212 */ /* 0x000fe200078e3cff */
[----:B---3--:R-:W-:Y:S01]  /*32ba0*/  STL.64 [R1+0x750], R118 ;  /* 0x0007507601007387 */ /* 0x008fe20000100a00 */
[----:B------:R-:W-:Y:S01]  /*32bb0*/  LOP3.LUT R71, R177, R71, RZ, 0x3c, !PT ;  /* 0x00000047b1477212 */ /* 0x000fe200078e3cff */
[----:B------:R-:W-:Y:S01]  /*32bc0*/  IMAD R59, R59, R39, RZ ;  /* 0x000000273b3b7224 */ /* 0x000fe200078e02ff */
[----:B------:R-:W-:Y:S01]  /*32bd0*/  LOP3.LUT R37, R37, 0x1, RZ, 0xc0, !PT ;  /* 0x0000000125257812 */ /* 0x000fe200078ec0ff */
[----:B------:R-:W-:Y:S01]  /*32be0*/  IMAD.WIDE.U32 R170, R35, R79, R170 ;  /* 0x0000004f23aa7225 */ /* 0x000fe200078e00aa */
[----:B------:R-:W-:Y:S01]  /*32bf0*/  SHF.L.W.U32.HI R79, R71, 0x10, R36 ;  /* 0x00000010474f7819 */ /* 0x000fe20000010e24 */
[----:B------:R-:W-:Y:S02]  /*32c00*/  STL.64 [R1+0x758], R192 ;  /* 0x000758c001007387 */ /* 0x000fe40000100a00 */
[----:B------:R-:W-:-:S02]  /*32c10*/  IMAD.IADD R85, R131, 0x1, R59 ;  /* 0x0000000183557824 */ /* 0x000fc400078e023b */
[----:B------:R-:W-:Y:S01]  /*32c20*/  IMAD R37, R35, R37, R171 ;  /* 0x0000002523257224 */ /* 0x000fe200078e02ab */
[----:B------:R-:W-:Y:S02]  /*32c30*/  SHF.L.W.U32.HI R36, R36, 0x10, R71 ;  /* 0x0000001024247819 */ /* 0x000fe40000010e47 */
[----:B------:R-:W-:Y:S01]  /*32c40*/  LOP3.LUT R81, R78, R81, RZ, 0x3c, !PT ;  /* 0x000000514e517212 */ /* 0x000fe200078e3cff */
[----:B------:R-:W-:Y:S01]  /*32c50*/  STL.64 [R1+0x768], R6 ;  /* 0x0007680601007387 */ /* 0x000fe20000100a00 */
[----:B------:R-:W-:Y:S01]  /*32c60*/  LOP3.LUT R59, R85, R79, RZ, 0x3c, !PT ;  /* 0x0000004f553b7212 */ /* 0x000fe200078e3cff */
[C---:B------:R-:W-:Y:S01]  /*32c70*/  IMAD.SHL.U32 R73, R170.reuse, 0x2, RZ ;  /* 0x00000002aa497824 */ /* 0x040fe200078e00ff */
[C---:B------:R-:W-:Y:S01]  /*32c80*/  LOP3.LUT R133, R170.reuse, R133, RZ, 0x3c, !PT ;  /* 0x00000085aa857212 */ /* 0x040fe200078e3cff */
[----:B------:R-:W-:Y:S01]  /*32c90*/  STL.64 [R1+0x528], R152 ;  /* 0x0005289801007387 */ /* 0x000fe20000100a00 */
[----:B------:R-:W-:Y:S02]  /*32ca0*/  SHF.L.U64.HI R69, R170, 0x1, R37 ;  /* 0x00000001aa457819 */ /* 0x000fe40000010225 */
[----:B------:R-:W-:Y:S01]  /*32cb0*/  IADD3 R170, P0, PT, R59, R170, RZ ;  /* 0x000000aa3baa7210 */ /* 0x000fe20007f1e0ff */
[----:B------:R-:W-:Y:S01]  /*32cc0*/  STL.64 [R1+0x550], R10 ;  /* 0x0005500a01007387 */ /* 0x000fe20000100a00 */
[----:B------:R-:W-:-:S02]  /*32cd0*/  LOP3.LUT R71, R130, R36, RZ, 0x3c, !PT ;  /* 0x0000002482477212 */ /* 0x000fc400078e3cff */
[----:B------:R-:W-:Y:S01]  /*32ce0*/  LOP3.LUT R73, R73, 0xfffffffe, RZ, 0xc0, !PT ;  /* 0xfffffffe49497812 */ /* 0x000fe200078ec0ff */
[----:B------:R-:W-:Y:S01]  /*32cf0*/  STL.64 [R1+0x848], R2 ;  /* 0x0008480201007387 */ /* 0x000fe20000100a00 */
[----:B------:R-:W-:Y:S01]  /*32d00*/  LOP3.LUT R69, R69, 0x1, RZ, 0xc0, !PT ;  /* 0x0000000145457812 */ /* 0x000fe200078ec0ff */
[----:B------:R-:W-:Y:S01]  /*32d10*/  IMAD.X R171, R71, 0x1, R37, P0 ;  /* 0x0000000147ab7824 */ /* 0x000fe200000e0625 */
[----:B------:R-:W-:Y:S01]  /*32d20*/  LOP3.LUT R105, R178, R214, RZ, 0x3c, !PT ;  /* 0x000000d6b2697212 */ /* 0x000fe200078e3cff */
[----:B------:R-:W-:Y:S01]  /*32d30*/  STL.64 [R1+0x838], R236 ;  /* 0x000838ec01007387 */ /* 0x000fe20000100a00 */
[----:B------:R-:W-:Y:S01]  /*32d40*/  IMAD.WIDE.U32 R170, R73, R59, R170 ;  /* 0x0000003b49aa7225 */ /* 0x000fe200078e00aa */
[----:B------:R-:W-:Y:S02]  /*32d50*/  LOP3.LUT R93, R201, R53, RZ, 0x3c, !PT ;  /* 0x00000035c95d7212 */ /* 0x000fe400078e3cff */
[----:B--2---:R-:W-:Y:S01]  /*32d60*/  STL.64 [R1+0x7c0], R154 ;  /* 0x0007c09a01007387 */ /* 0x004fe20000100a00 */
[----:B------:R-:W-:Y:S01]  /*32d70*/  IMAD R59, R69, R59, RZ ;  /* 0x0000003b453b7224 */ /* 0x000fe200078e02ff */
[C---:B------:R-:W-:Y:S01]  /*32d80*/  SHF.L.U64.HI R187, R42.reuse, 0x1, R43 ;  /* 0x000000012abb7819 */ /* 0x040fe2000001022b */
[----:B------:R-:W-:Y:S01]  /*32d90*/  IMAD.SHL.U32 R181, R42, 0x2, RZ ;  /* 0x000000022ab57824 */ /* 0x000fe200078e00ff */
[----:B------:R-:W-:Y:S01]  /*32da0*/  STL.64 [R1+0x830], R248 ;  /* 0x000830f801007387 */ /* 0x000fe20000100a00 */
[----:B------:R-:W-:Y:S01]  /*32db0*/  IMAD.IADD R104, R171, 0x1, R59 ;  /* 0x00000001ab687824 */ /* 0x000fe200078e023b */
[----:B------:R-:W-:-:S02]  /*32dc0*/  LOP3.LUT R39, R170, R39, RZ, 0x3c, !PT ;  /* 0x00000027aa277212 */ /* 0x000fc400078e3cff */
[----:B------:R-:W-:Y:S02]  /*32dd0*/  STL.64 [R1+0x7c8], R228 ;  /* 0x0007c8e401007387 */ /* 0x000fe40000100a00 */
[----:B------:R-:W-:Y:S01]  /*32de0*/  LOP3.LUT R40, R104, R40, RZ, 0x3c, !PT ;  /* 0x0000002868287212 */ /* 0x000fe200078e3cff */
[C---:B------:R-:W-:Y:S01]  /*32df0*/  IMAD.SHL.U32 R71, R72.reuse, 0x2, RZ ;  /* 0x0000000248477824 */ /* 0x040fe200078e00ff */
[----:B------:R-:W-:Y:S01]  /*32e00*/  IADD3 R72, P0, PT, R72, R66, RZ ;  /* 0x0000004248487210 */ /* 0x000fe20007f1e0ff */
[----:B------:R-:W-:Y:S01]  /*32e10*/  STL.64 [R1+0x7e0], R234 ;  /* 0x0007e0ea01007387 */ /* 0x000fe20000100a00 */
[----:B------:R-:W-:Y:S02]  /*32e20*/  SHF.L.W.U32.HI R209, R40, 0x8, R39 ;  /* 0x0000000828d17819 */ /* 0x000fe40000010e27 */
[----:B------:R-:W-:Y:S01]  /*32e30*/  SHF.L.W.U32.HI R171, R39, 0x8, R40 ;  /* 0x0000000827ab7819 */ /* 0x000fe20000010e28 */
[----:B------:R-:W-:Y:S01]  /*32e40*/  STL.64 [R1+0x760], R128 ;  /* 0x0007608001007387 */ /* 0x000fe20000100a00 */
[----:B------:R-:W-:-:S02]  /*32e50*/  LOP3.LUT R40, R206, R222, RZ, 0x3c, !PT ;  /* 0x000000dece287212 */ /* 0x000fc400078e3cff */
[----:B------:R-:W-:Y:S01]  /*32e60*/  LOP3.LUT R39, R207, R223, RZ, 0x3c, !PT ;  /* 0x000000dfcf277212 */ /* 0x000fe200078e3cff */
[----:B------:R-:W-:Y:S01]  /*32e70*/  IMAD.X R73, R67, 0x1, R38, P0 ;  /* 0x0000000143497824 */ /* 0x000fe200000e0626 */
[----:B------:R-:W-:Y:S01]  /*32e80*/  LOP3.LUT R125, R37, R125, RZ, 0x3c, !PT ;  /* 0x0000007d257d7212 */ /* 0x000fe200078e3cff */
[C---:B------:R-:W-:Y:S01]  /*32e90*/  IMAD.SHL.U32 R37, R40.reuse, 0x2, RZ ;  /* 0x0000000228257824 */ /* 0x040fe200078e00ff */
[----:B------:R-:W-:Y:S01]  /*32ea0*/  LOP3.LUT R38, R179, R215, RZ, 0x3c, !PT ;  /* 0x000000d7b3267212 */ /* 0x000fe200078e3cff */
[----:B------:R-:W-:Y:S01]  /*32eb0*/  STL.64 [R1+0x608], R4 ;  /* 0x0006080401007387 */ /* 0x000fe20000100a00 */
[----:B0-----:R-:W-:Y:S02]  /*32ec0*/  IADD3 R206, P1, PT, R105, R40, RZ ;  /* 0x0000002869ce7210 */ /* 0x001fe40007f3e0ff */
[--C-:B------:R-:W-:Y:S01]  /*32ed0*/  SHF.L.U64.HI R40, R40, 0x1, R39.reuse ;  /* 0x0000000128287819 */ /* 0x100fe20000010227 */
[----:B------:R-:W-:Y:S01]  /*32ee0*/  STL.64 [R1+0x560], R214 ;  /* 0x000560d601007387 */ /* 0x000fe20000100a00 */
[----:B------:R-:W-:Y:S01]  /*32ef0*/  LOP3.LUT R127, R41, R127, RZ, 0x3c, !PT ;  /* 0x0000007f297f7212 */ /* 0x000fe200078e3cff */
[----:B------:R-:W-:Y:S01]  /*32f00*/  IMAD.X R207, R38, 0x1, R39, P1 ;  /* 0x0000000126cf7824 */ /* 0x000fe200008e0627 */
[----:B------:R-:W-:Y:S01]  /*32f10*/  LOP3.LUT R37, R37, 0xfffffffe, RZ, 0xc0, !PT ;  /* 0xfffffffe25257812 */ /* 0x000fe200078ec0ff */
[----:B------:R-:W-:Y:S01]  /*32f20*/  STL.64 [R1+0x840], R212 ;  /* 0x000840d401007387 */ /* 0x000fe20000100a00 */
[----:B------:R-:W-:-:S02]  /*32f30*/  LOP3.LUT R40, R40, 0x1, RZ, 0xc0, !PT ;  /* 0x0000000128287812 */ /* 0x000fc400078ec0ff */
[----:B------:R-:W-:Y:S01]  /*32f40*/  LOP3.LUT R41, R220, R216, RZ, 0x3c, !PT ;  /* 0x000000d8dc297212 */ /* 0x000fe200078e3cff */
[----:B------:R-:W-:Y:S01]  /*32f50*/  STL.64 [R1+0x778], R216 ;  /* 0x000778d801007387 */ /* 0x000fe20000100a00 */
[----:B------:R-:W-:Y:S01]  /*32f60*/  LOP3.LUT R87, R202, R10, RZ, 0x3c, !PT ;  /* 0x0000000aca577212 */ /* 0x000fe200078e3cff */
[----:B------:R-:W-:Y:S01]  /*32f70*/  IMAD.WIDE.U32 R206, R37, R105, R206 ;  /* 0x0000006925ce7225 */ /* 0x000fe200078e00ce */
[----:B------:R-:W-:Y:S01]  /*32f80*/  LOP3.LUT R39, R203, R11, RZ, 0x3c, !PT ;  /* 0x0000000bcb277212 */ /* 0x000fe200078e3cff */
[----:B------:R-:W2:Y:S01]  /*32f90*/  LDL.LU R124, [R1+0x10b4] ;  /* 0x0010b400017c7983 */ /* 0x000ea20000300800 */
[----:B------:R-:W-:Y:S01]  /*32fa0*/  IADD3 R38, P1, PT, R87, R41, RZ ;  /* 0x0000002957267210 */ /* 0x000fe20007f3e0ff */
[----:B------:R-:W-:Y:S01]  /*32fb0*/  IMAD R105, R40, R105, RZ ;  /* 0x0000006928697224 */ /* 0x000fe200078e02ff */
[----:B------:R-:W-:Y:S01]  /*32fc0*/  LOP3.LUT R40, R221, R217, RZ, 0x3c, !PT ;  /* 0x000000d9dd287212 */ /* 0x000fe200078e3cff */
[----:B------:R-:W-:Y:S01]  /*32fd0*/  IMAD.SHL.U32 R37, R41, 0x2, RZ ;  /* 0x0000000229257824 */ /* 0x000fe200078e00ff */
[----:B------:R-:W-:Y:S01]  /*32fe0*/  LOP3.LUT R71, R71, 0xfffffffe, RZ, 0xc0, !PT ;  /* 0xfffffffe47477812 */ /* 0x000fe200078ec0ff */
[----:B------:R-:W-:Y:S01]  /*32ff0*/  IMAD.IADD R105, R207, 0x1, R105 ;  /* 0x00000001cf697824 */ /* 0x000fe200078e0269 */
[----:B------:R-:W-:Y:S01]  /*33000*/  LOP3.LUT R69, R212, R2, RZ, 0x3c, !PT ;  /* 0x00000002d4457212 */ /* 0x000fe200078e3cff */
[--C-:B------:R-:W-:Y:S01]  /*33010*/  IMAD.X R39, R39, 0x1, R40.reuse, P1 ;  /* 0x0000000127277824 */ /* 0x100fe200008e0628 */
[----:B------:R-:W-:Y:S01]  /*33020*/  LOP3.LUT R37, R37, 0xfffffffe, RZ, 0xc0, !PT ;  /* 0xfffffffe25257812 */ /* 0x000fe200078ec0ff */
[----:B------:R0:W-:Y:S01]  /*33030*/  STL [R1+0x47c], R104 ;  /* 0x00047c6801007387 */ /* 0x0001e20000100800 */
[----:B------:R-:W-:-:S03]  /*33040*/  SHF.L.U64.HI R41, R41, 0x1, R40 ;  /* 0x0000000129297819 */ /* 0x000fc60000010228 */
[----:B------:R-:W-:Y:S01]  /*33050*/  IMAD.WIDE.U32 R38, R37, R87, R38 ;  /* 0x0000005725267225 */ /* 0x000fe200078e0026 */
[----:B------:R-:W-:Y:S01]  /*33060*/  LOP3.LUT R37, R105, R137, R235, 0x96, !PT ;  /* 0x0000008969257212 */ /* 0x000fe200078e96eb */
[----:B------:R-:W-:Y:S02]  /*33070*/  STL.64 [R1+0x820], R140 ;  /* 0x0008208c01007387 */ /* 0x000fe40000100a00 */
[----:B------:R-:W-:Y:S01]  /*33080*/  IMAD.WIDE.U32 R72, R71, R66, R72 ;  /* 0x0000004247487225 */ /* 0x000fe200078e0048 */
[----:B------:R-:W-:Y:S02]  /*33090*/  LOP3.LUT R41, R41, 0x1, RZ, 0xc0, !PT ;  /* 0x0000000129297812 */ /* 0x000fe400078ec0ff */
[----:B------:R-:W-:Y:S01]  /*330a0*/  LOP3.LUT R71, R213, R3, RZ, 0x3c, !PT ;  /* 0x00000003d5477212 */ /* 0x000fe200078e3cff */
[----:B------:R-:W-:Y:S01]  /*330b0*/  IMAD.SHL.U32 R59, R69, 0x2, RZ ;  /* 0x00000002453b7824 */ /* 0x000fe200078e00ff */
[C---:B------:R-:W-:Y:S01]  /*330c0*/  LOP3.LUT R91, R206.reuse, R136, R234, 0x96, !PT ;  /* 0x00000088ce5b7212 */ /* 0x040fe200078e96ea */
[----:B------:R-:W-:Y:S01]  /*330d0*/  IMAD.SHL.U32 R117, R206, 0x2, RZ ;  /* 0x00000002ce757824 */ /* 0x000fe200078e00ff */
[----:B------:R-:W-:Y:S01]  /*330e0*/  IADD3 R40, P1, PT, R37, R69, RZ ;  /* 0x0000004525287210 */ /* 0x000fe20007f3e0ff */
[----:B------:R-:W-:Y:S01]  /*330f0*/  IMAD R87, R41, R87, RZ ;  /* 0x0000005729577224 */ /* 0x000fe200078e02ff */
[----:B------:R-:W-:Y:S01]  /*33100*/  LOP3.LUT R59, R59, 0xfffffffe, RZ, 0xc0, !PT ;  /* 0xfffffffe3b3b7812 */ /* 0x000fe200078ec0ff */
[----:B------:R-:W-:Y:S02]  /*33110*/  STL.64 [R1+0x7a0], R160 ;  /* 0x0007a0a001007387 */ /* 0x000fe40000100a00 */
[----:B------:R-:W-:Y:S01]  /*33120*/  IMAD.X R41, R91, 0x1, R71, P1 ;  /* 0x000000015b297824 */ /* 0x000fe200008e0647 */
[----:B----4-:R-:W-:-:S02]  /*33130*/  LOP3.LUT R136, R128, R6, RZ, 0x3c, !PT ;  /* 0x0000000680887212 */ /* 0x010fc400078e3cff */
[----:B0-----:R-:W-:Y:S01]  /*33140*/  LOP3.LUT R104, R129, R7, RZ, 0x3c, !PT ;  /* 0x0000000781687212 */ /* 0x001fe200078e3cff */
[----:B------:R-:W-:Y:S01]  /*33150*/  IMAD.WIDE.U32 R40, R59, R37, R40 ;  /* 0x000000253b287225 */ /* 0x000fe200078e0028 */
[----:B------:R-:W-:Y:S02]  /*33160*/  LOP3.LUT R59, R200, R52, RZ, 0x3c, !PT ;  /* 0x00000034c83b7212 */ /* 0x000fe400078e3cff */
[----:B------:R-:W-:Y:S01]  /*33170*/  LOP3.LUT R135, R145, R51, RZ, 0x3c, !PT ;  /* 0x0000003391877212 */ /* 0x000fe200078e3cff */
[C---:B------:R-:W-:Y:S01]  /*33180*/  IMAD.SHL.U32 R89, R136.reuse, 0x2, RZ ;  /* 0x0000000288597824 */ /* 0x040fe200078e00ff */
[----:B------:R-:W-:Y:S01]  /*33190*/  SHF.L.U64.HI R69, R69, 0x1, R71 ;  /* 0x0000000145457819 */ /* 0x000fe20000010247 */
[----:B------:R-:W-:Y:S01]  /*331a0*/  IMAD.IADD R39, R39, 0x1, R87 ;  /* 0x0000000127277824 */ /* 0x000fe200078e0257 */
[----:B------:R-:W-:Y:S01]  /*331b0*/  SHF.L.U64.HI R71, R136, 0x1, R104 ;  /* 0x0000000188477819 */ /* 0x000fe20000010268 */
[----:B------:R-:W-:Y:S01]  /*331c0*/  STL [R1+0xd58], R209 ;  /* 0x000d58d101007387 */ /* 0x000fe20000100800 */
[----:B------:R-:W-:-:S02]  /*331d0*/  IADD3 R136, P1, PT, R59, R136, RZ ;  /* 0x000000883b887210 */ /* 0x000fc40007f3e0ff */
[----:B------:R-:W-:Y:S01]  /*331e0*/  LOP3.LUT R69, R69, 0x1, RZ, 0xc0, !PT ;  /* 0x0000000145457812 */ /* 0x000fe200078ec0ff */
[----:B------:R0:W-:Y:S01]  /*331f0*/  STL.64 [R1+0x7b8], R44 ;  /* 0x0007b82c01007387 */ /* 0x0001e20000100a00 */
[----:B------:R-:W-:Y:S01]  /*33200*/  LOP3.LUT R89, R89, 0xfffffffe, RZ, 0xc0, !PT ;  /* 0xfffffffe59597812 */ /* 0x000fe200078ec0ff */
[----:B------:R-:W-:Y:S01]  /*33210*/  IMAD.X R137, R93, 0x1, R104, P1 ;  /* 0x000000015d897824 */ /* 0x000fe200008e0668 */
[----:B------:R-:W-:Y:S01]  /*33220*/  LOP3.LUT R71, R71, 0x1, RZ, 0xc0, !PT ;  /* 0x0000000147477812 */ /* 0x000fe200078ec0ff */
[----:B------:R-:W-:Y:S01]  /*33230*/  IMAD R69, R69, R37, RZ ;  /* 0x0000002545457224 */ /* 0x000fe200078e02ff */
[----:B------:R-:W-:Y:S01]  /*33240*/  LOP3.LUT R117, R117, 0xfffffffe, RZ, 0xc0, !PT ;  /* 0xfffffffe75757812 */ /* 0x000fe200078ec0ff */
[-C--:B------:R-:W-:Y:S01]  /*33250*/  IMAD.WIDE.U32 R136, R89, R59.reuse, R136 ;  /* 0x0000003b59887225 */ /* 0x080fe200078e0088 */
[----:B------:R-:W-:Y:S01]  /*33260*/  IADD3 R42, P0, PT, R36, R42, RZ ;  /* 0x0000002a242a7210 */ /* 0x000fe20007f1e0ff */
[----:B------:R-:W-:Y:S02]  /*33270*/  STL [R1+0x414], R171 ;  /* 0x000414ab01007387 */ /* 0x000fe40000100800 */
[----:B------:R-:W-:-:S02]  /*33280*/  IMAD R59, R71, R59, RZ ;  /* 0x0000003b473b7224 */ /* 0x000fc400078e02ff */
[----:B------:R-:W-:Y:S01]  /*33290*/  IMAD.IADD R71, R41, 0x1, R69 ;  /* 0x0000000129477824 */ /* 0x000fe200078e0245 */
[----:B------:R-:W-:Y:S01]  /*332a0*/  LOP3.LUT R41, R40, R178, R214, 0x96, !PT ;  /* 0x000000b228297212 */ /* 0x000fe200078e96d6 */
[----:B------:R-:W-:Y:S03]  /*332b0*/  STL.64 [R1+0x818], R210 ;  /* 0x000818d201007387 */ /* 0x000fe60000100a00 */
[----:B------:R-:W-:Y:S01]  /*332c0*/  LOP3.LUT R89, R71, R179, R215, 0x96, !PT ;  /* 0x000000b347597212 */ /* 0x000fe200078e96d7 */
[----:B------:R-:W3:Y:S01]  /*332d0*/  LDL.LU.64 R6, [R1+0x1070] ;  /* 0x0010700001067983 */ /* 0x000ee20000300a00 */
[----:B------:R-:W-:Y:S02]  /*332e0*/  LOP3.LUT R93, R118, R192, RZ, 0x3c, !PT ;  /* 0x000000c0765d7212 */ /* 0x000fe400078e3cff */
[----:B------:R-:W-:Y:S01]  /*332f0*/  SHF.L.W.U32.HI R69, R41, 0x8, R89 ;  /* 0x0000000829457819 */ /* 0x000fe20000010e59 */
[----:B------:R-:W4:Y:S01]  /*33300*/  LDL.LU.64 R2, [R1+0x1088] ;  /* 0x0010880001027983 */ /* 0x000f220000300a00 */
[----:B------:R-:W-:-:S02]  /*33310*/  SHF.L.W.U32.HI R41, R89, 0x8, R41 ;  /* 0x0000000859297819 */ /* 0x000fc40000010e29 */
[----:B------:R-:W-:Y:S01]  /*33320*/  LOP3.LUT R89, R152, R96, RZ, 0x3c, !PT ;  /* 0x0000006098597212 */ /* 0x000fe200078e3cff */
[----:B------:R-:W-:Y:S01]  /*33330*/  IMAD.SHL.U32 R123, R93, 0x2, RZ ;  /* 0x000000025d7b7824 */ /* 0x000fe200078e00ff */
[----:B------:R-:W-:Y:S01]  /*33340*/  LOP3.LUT R118, R119, R193, RZ, 0x3c, !PT ;  /* 0x000000c177767212 */ /* 0x000fe200078e3cff */
[----:B------:R-:W2:Y:S01]  /*33350*/  LDL.LU.64 R234, [R1+0x1078] ;  /* 0x0010780001ea7983 */ /* 0x000ea20000300a00 */
[----:B------:R-:W-:Y:S02]  /*33360*/  LOP3.LUT R119, R153, R97, RZ, 0x3c, !PT ;  /* 0x0000006199777212 */ /* 0x000fe400078e3cff */
[----:B------:R-:W-:Y:S01]  /*33370*/  IADD3 R192, P2, PT, R89, R93, RZ ;  /* 0x0000005d59c07210 */ /* 0x000fe20007f5e0ff */
[----:B------:R-:W2:Y:S01]  /*33380*/  LDL.LU.64 R128, [R1+0x1068] ;  /* 0x0010680001807983 */ /* 0x000ea20000300a00 */
[----:B------:R-:W-:Y:S02]  /*33390*/  SHF.L.U64.HI R104, R206, 0x1, R105 ;  /* 0x00000001ce687819 */ /* 0x000fe40000010269 */
[----:B------:R-:W-:Y:S01]  /*333a0*/  IADD3 R206, P1, PT, R69, R206, RZ ;  /* 0x000000ce45ce7210 */ /* 0x000fe20007f3e0ff */
[----:B------:R-:W-:Y:S01]  /*333b0*/  IMAD.X R193, R119, 0x1, R118, P2 ;  /* 0x0000000177c17824 */ /* 0x000fe200010e0676 */
[----:B------:R-:W-:Y:S01]  /*333c0*/  LOP3.LUT R123, R123, 0xfffffffe, RZ, 0xc0, !PT ;  /* 0xfffffffe7b7b7812 */ /* 0x000fe200078ec0ff */
[----:B------:R-:W-:Y:S01]  /*333d0*/  IMAD.X R43, R79, 0x1, R43, P0 ;  /* 0x000000014f2b7824 */ /* 0x000fe200000e062b */
[----:B------:R-:W-:Y:S01]  /*333e0*/  LOP3.LUT R87, R104, 0x1, RZ, 0xc0, !PT ;  /* 0x0000000168577812 */ /* 0x000fe200078ec0ff */
[----:B------:R-:W-:Y:S01]  /*333f0*/  IMAD.X R207, R41, 0x1, R105, P1 ;  /* 0x0000000129cf7824 */ /* 0x000fe200008e0669 */
[----:B------:R-:W-:Y:S01]  /*33400*/  LOP3.LUT R104, R248, R236, RZ, 0x3c, !PT ;  /* 0x000000ecf8687212 */ /* 0x000fe200078e3cff */
[----:B------:R-:W-:Y:S01]  /*33410*/  IMAD.WIDE.U32 R192, R123, R89, R192 ;  /* 0x000000597bc07225 */ /* 0x000fe200078e00c0 */
[----:B------:R-:W-:Y:S01]  /*33420*/  LOP3.LUT R123, R39, R155, R229, 0x96, !PT ;  /* 0x0000009b277b7212 */ /* 0x000fe200078e96e5 */
[----:B------:R-:W3:Y:S01]  /*33430*/  LDL.LU R236, [R1+0x1054] ;  /* 0x0010540001ec7983 */ /* 0x000ee20000300800 */
[----:B------:R-:W-:Y:S01]  /*33440*/  LOP3.LUT R105, R249, R237, RZ, 0x3c, !PT ;  /* 0x000000edf9697212 */ /* 0x000fe200078e3cff */
[----:B------:R-:W-:Y:S01]  /*33450*/  IMAD.WIDE.U32 R206, R69, R117, R206 ;  /* 0x0000007545ce7225 */ /* 0x000fe200078e00ce */
[----:B------:R-:W-:Y:S01]  /*33460*/  LOP3.LUT R179, R38, R154, R228, 0x96, !PT ;  /* 0x0000009a26b37212 */ /* 0x000fe200078e96e4 */
[----:B------:R-:W4:Y:S01]  /*33470*/  LDL.LU R178, [R1+0x1058] ;  /* 0x0010580001b27983 */ /* 0x000f220000300800 */
[----:B------:R-:W-:Y:S01]  /*33480*/  IADD3 R154, P1, PT, R123, R104, RZ ;  /* 0x000000687b9a7210 */ /* 0x000fe20007f3e0ff */
[C---:B------:R-:W-:Y:S01]  /*33490*/  IMAD.SHL.U32 R117, R104.reuse, 0x2, RZ ;  /* 0x0000000268757824 */ /* 0x040fe200078e00ff */
[----:B------:R-:W-:Y:S01]  /*334a0*/  SHF.L.U64.HI R104, R104, 0x1, R105 ;  /* 0x0000000168687819 */ /* 0x000fe20000010269 */
[----:B------:R-:W-:Y:S01]  /*334b0*/  IMAD R87, R69, R87, R207 ;  /* 0x0000005745577224 */ /* 0x000fe200078e02cf */
[----:B------:R-:W-:Y:S01]  /*334c0*/  LOP3.LUT R37, R206, R37, RZ, 0x3c, !PT ;  /* 0x00000025ce257212 */ /* 0x000fe200078e3cff */
[----:B------:R-:W-:Y:S01]  /*334d0*/  IMAD.X R155, R179, 0x1, R105, P1 ;  /* 0x00000001b39b7824 */ /* 0x000fe200008e0669 */
[----:B------:R-:W-:Y:S01]  /*334e0*/  LOP3.LUT R117, R117, 0xfffffffe, RZ, 0xc0, !PT ;  /* 0xfffffffe75757812 */ /* 0x000fe200078ec0ff */
[----:B------:R-:W2:Y:S01]  /*334f0*/  LDL.LU.64 R228, [R1+0x1048] ;  /* 0x0010480001e47983 */ /* 0x000ea20000300a00 */
[----:B------:R-:W-:-:S02]  /*33500*/  LOP3.LUT R104, R104, 0x1, RZ, 0xc0, !PT ;  /* 0x0000000168687812 */ /* 0x000fc400078ec0ff */
[----:B------:R-:W-:Y:S01]  /*33510*/  LOP3.LUT R91, R87, R91, RZ, 0x3c, !PT ;  /* 0x0000005b575b7212 */ /* 0x000fe200078e3cff */
[-C--:B------:R-:W-:Y:S01]  /*33520*/  IMAD.WIDE.U32 R154, R117, R123.reuse, R154 ;  /* 0x0000007b759a7225 */ /* 0x080fe200078e009a */
[----:B------:R-:W-:Y:S01]  /*33530*/  SHF.L.U64.HI R93, R93, 0x1, R118 ;  /* 0x000000015d5d7819 */ /* 0x000fe20000010276 */
[----:B------:R-:W4:Y:S01]  /*33540*/  LDL.LU.64 R4, [R1+0x10a8] ;  /* 0x0010a80001047983 */ /* 0x000f220000300a00 */
[----:B------:R-:W-:Y:S01]  /*33550*/  SHF.L.W.U32.HI R242, R91, 0x10, R37 ;  /* 0x000000105bf27819 */ /* 0x000fe20000010e25 */
[----:B------:R-:W-:Y:S01]  /*33560*/  IMAD R105, R104, R123, RZ ;  /* 0x0000007b68697224 */ /* 0x000fe200078e02ff */
[----:B------:R-:W-:Y:S01]  /*33570*/  SHF.L.W.U32.HI R37, R37, 0x10, R91 ;  /* 0x0000001025257819 */ /* 0x000fe20000010e5b */
[----:B------:R-:W-:Y:S01]  /*33580*/  IMAD.SHL.U32 R104, R40, 0x2, RZ ;  /* 0x0000000228687824 */ /* 0x000fe200078e00ff */
[----:B------:R-:W4:Y:S01]  /*33590*/  LDL.LU.64 R214, [R1+0x1060] ;  /* 0x0010600001d67983 */ /* 0x000f220000300a00 */
[----:B------:R-:W-:Y:S01]  /*335a0*/  IMAD.IADD R155, R155, 0x1, R105 ;  /* 0x000000019b9b7824 */ /* 0x000fe200078e0269 */
[----:B------:R-:W-:-:S02]  /*335b0*/  IADD3 R118, P1, PT, R37, R40, RZ ;  /* 0x0000002825767210 */ /* 0x000fc40007f3e0ff */
[----:B------:R-:W-:Y:S01]  /*335c0*/  SHF.L.U64.HI R91, R40, 0x1, R71 ;  /* 0x00000001285b7819 */ /* 0x000fe20000010247 */
[----:B------:R-:W4:Y:S01]  /*335d0*/  LDL.LU.64 R212, [R1+0x1080] ;  /* 0x0010800001d47983 */ /* 0x000f220000300a00 */
[----:B------:R-:W-:Y:S02]  /*335e0*/  LOP3.LUT R169, R154, R202, R10, 0x96, !PT ;  /* 0x000000ca9aa97212 */ /* 0x000fe400078e960a */
[----:B------:R-:W-:Y:S01]  /*335f0*/  LOP3.LUT R40, R155, R203, R11, 0x96, !PT ;  /* 0x000000cb9b287212 */ /* 0x000fe200078e960b */
[----:B------:R-:W-:Y:S01]  /*33600*/  IMAD.X R119, R242, 0x1, R71, P1 ;  /* 0x00000001f2777824 */ /* 0x000fe200008e0647 */
[----:B------:R-:W-:Y:S01]  /*33610*/  LOP3.LUT R104, R104, 0xfffffffe, RZ, 0xc0, !PT ;  /* 0xfffffffe68687812 */ /* 0x000fe200078ec0ff */
[----:B------:R-:W4:Y:S01]  /*33620*/  LDL.LU.64 R10, [R1+0x1040] ;  /* 0x00104000010a7983 */ /* 0x000f220000300a00 */
[----:B------:R-:W-:Y:S02]  /*33630*/  SHF.L.W.U32.HI R105, R40, 0x8, R169 ;  /* 0x0000000828697819 */ /* 0x000fe40000010ea9 */
[----:B------:R-:W-:Y:S01]  /*33640*/  SHF.L.W.U32.HI R169, R169, 0x8, R40 ;  /* 0x00000008a9a97819 */ /* 0x000fe20000010e28 */
[----:B------:R-:W-:Y:S01]  /*33650*/  IMAD.WIDE.U32 R118, R37, R104, R118 ;  /* 0x0000006825767225 */ /* 0x000fe200078e0076 */
[----:B------:R-:W-:Y:S01]  /*33660*/  LOP3.LUT R91, R91, 0x1, RZ, 0xc0, !PT ;  /* 0x000000015b5b7812 */ /* 0x000fe200078ec0ff */
[----:B------:R-:W4:Y:S01]  /*33670*/  LDL.LU.64 R216, [R1+0x1098] ;  /* 0x0010980001d87983 */ /* 0x000f220000300a00 */
[----:B------:R-:W-:Y:S01]  /*33680*/  LOP3.LUT R40, R93, 0x1, RZ, 0xc0, !PT ;  /* 0x000000015d287812 */ /* 0x000fe200078ec0ff */
[C---:B------:R-:W-:Y:S01]  /*33690*/  IMAD.SHL.U32 R93, R38.reuse, 0x2, RZ ;  /* 0x00000002265d7824 */ /* 0x040fe200078e00ff */
[----:B------:R-:W-:Y:S01]  /*336a0*/  IADD3 R202, P1, PT, R169, R38, RZ ;  /* 0x00000026a9ca7210 */ /* 0x000fe20007f3e0ff */
[----:B------:R-:W-:Y:S01]  /*336b0*/  IMAD R223, R37, R91, R119 ;  /* 0x0000005b25df7224 */ /* 0x000fe200078e0277 */
[--C-:B------:R-:W-:Y:S01]  /*336c0*/  SHF.L.U64.HI R71, R38, 0x1, R39.reuse ;  /* 0x0000000126477819 */ /* 0x100fe20000010227 */
[----:B------:R-:W-:Y:S01]  /*336d0*/  STL.64 [R1+0x770], R220 ;  /* 0x000770dc01007387 */ /* 0x000fe20000100a00 */
[----:B------:R-:W-:Y:S01]  /*336e0*/  LOP3.LUT R93, R93, 0xfffffffe, RZ, 0xc0, !PT ;  /* 0xfffffffe5d5d7812 */ /* 0x000fe200078ec0ff */
[----:B------:R-:W-:Y:S01]  /*336f0*/  IMAD.X R203, R105, 0x1, R39, P1 ;  /* 0x0000000169cb7824 */ /* 0x000fe200008e0627 */
[----:B------:R-:W-:Y:S01]  /*33700*/  LOP3.LUT R69, R118, R69, RZ, 0x3c, !PT ;  /* 0x0000004576457212 */ /* 0x000fe200078e3cff */
[----:B------:R-:W-:Y:S01]  /*33710*/  IMAD.IADD R39, R137, 0x1, R59 ;  /* 0x0000000189277824 */ /* 0x000fe200078e023b */
[----:B------:R-:W-:Y:S01]  /*33720*/  LOP3.LUT R41, R223, R41, RZ, 0x3c, !PT ;  /* 0x00000029df297212 */ /* 0x000fe200078e3cff */
[----:B------:R-:W-:Y:S01]  /*33730*/  IMAD R40, R40, R89, RZ ;  /* 0x0000005928287224 */ /* 0x000fe200078e02ff */
[----:B------:R-:W-:Y:S01]  /*33740*/  LOP3.LUT R38, R210, R140, RZ, 0x3c, !PT ;  /* 0x0000008cd2267212 */ /* 0x000fe200078e3cff */
[----:B------:R-:W-:Y:S01]  /*33750*/  IMAD.WIDE.U32 R202, R169, R93, R202 ;  /* 0x0000005da9ca7225 */ /* 0x000fe200078e00ca */
[----:B------:R-:W-:Y:S01]  /*33760*/  SHF.L.W.U32.HI R89, R69, 0x1, R41 ;  /* 0x0000000145597819 */ /* 0x000fe20000010e29 */
[----:B------:R-:W4:Y:S01]  /*33770*/  LDL.LU R222, [R1+0x10a0] ;  /* 0x0010a00001de7983 */ /* 0x000f220000300800 */
[----:B------:R-:W-:-:S02]  /*33780*/  SHF.L.W.U32.HI R93, R41, 0x1, R69 ;  /* 0x00000001295d7819 */ /* 0x000fc40000010e45 */
[----:B------:R-:W-:Y:S01]  /*33790*/  LOP3.LUT R41, R39, R199, R45, 0x96, !PT ;  /* 0x000000c727297212 */ /* 0x000fe200078e962d */
[----:B------:R-:W-:Y:S01]  /*337a0*/  IMAD.SHL.U32 R59, R38, 0x2, RZ ;  /* 0x00000002263b7824 */ /* 0x000fe200078e00ff */
[----:B------:R-:W-:Y:S01]  /*337b0*/  LOP3.LUT R69, R211, R141, RZ, 0x3c, !PT ;  /* 0x0000008dd3457212 */ /* 0x000fe200078e3cff */
[----:B------:R-:W-:Y:S01]  /*337c0*/  STL.64 [R1+0x540], R52 ;  /* 0x0005403401007387 */ /* 0x000fe20000100a00 */
[----:B------:R-:W-:Y:S02]  /*337d0*/  LOP3.LUT R117, R136, R198, R44, 0x96, !PT ;  /* 0x000000c688757212 */ /* 0x000fe400078e962c */
[----:B------:R-:W-:Y:S01]  /*337e0*/  IADD3 R104, P1, PT, R41, R38, RZ ;  /* 0x0000002629687210 */ /* 0x000fe20007f3e0ff */
[----:B------:R1:W-:Y:S01]  /*337f0*/  STL [R1+0x454], R105 ;  /* 0x0004546901007387 */ /* 0x0003e20000100800 */
[----:B------:R-:W-:Y:S02]  /*33800*/  LOP3.LUT R59, R59, 0xfffffffe, RZ, 0xc0, !PT ;  /* 0xfffffffe3b3b7812 */ /* 0x000fe400078ec0ff */
[--C-:B------:R-:W-:Y:S01]  /*33810*/  SHF.L.U64.HI R38, R38, 0x1, R69.reuse ;  /* 0x0000000126267819 */ /* 0x100fe20000010245 */
[----:B------:R-:W-:Y:S01]  /*33820*/  STL.64 [R1+0x538], R200 ;  /* 0x000538c801007387 */ /* 0x000fe20000100a00 */
[----:B------:R-:W-:Y:S01]  /*33830*/  LOP3.LUT R71, R71, 0x1, RZ, 0xc0, !PT ;  /* 0x0000000147477812 */ /* 0x000fe200078ec0ff */
[C---:B------:R-:W-:Y:S01]  /*33840*/  IMAD.SHL.U32 R131, R202.reuse, 0x2, RZ ;  /* 0x00000002ca837824 */ /* 0x040fe200078e00ff */
[----:B------:R-:W-:Y:S01]  /*33850*/  LOP3.LUT R123, R202, R123, RZ, 0x3c, !PT ;  /* 0x0000007bca7b7212 */ /* 0x000fe200078e3cff */
[----:B0-----:R-:W2:Y:S01]  /*33860*/  LDL.LU.64 R44, [R1+0x1028] ;  /* 0x00102800012c7983 */ /* 0x001ea20000300a00 */
[----:B-1----:R-:W-:-:S03]  /*33870*/  IMAD.X R105, R117, 0x1, R69, P1 ;  /* 0x0000000175697824 */ /* 0x002fc600008e0645 */
[----:B------:R-:W4:Y:S01]  /*33880*/  LDL.LU.64 R210, [R1+0x1030] ;  /* 0x0010300001d27983 */ /* 0x000f220000300a00 */
[----:B------:R-:W-:Y:S01]  /*33890*/  IMAD.WIDE.U32 R104, R59, R41, R104 ;  /* 0x000000293b687225 */ /* 0x000fe200078e0068 */
[----:B------:R-:W-:Y:S02]  /*338a0*/  LOP3.LUT R59, R38, 0x1, RZ, 0xc0, !PT ;  /* 0x00000001263b7812 */ /* 0x000fe400078ec0ff */
[----:B------:R-:W4:Y:S01]  /*338b0*/  LDL.LU R140, [R1+0x1038] ;  /* 0x00103800018c7983 */ /* 0x000f220000300800 */
[----:B------:R-:W-:Y:S02]  /*338c0*/  IMAD R38, R169, R71, R203 ;  /* 0x00000047a9267224 */ /* 0x000fe400078e02cb */
[----:B------:R-:W-:Y:S01]  /*338d0*/  IMAD R71, R59, R41, RZ ;  /* 0x000000293b477224 */ /* 0x000fe200078e02ff */
[----:B------:R-:W4:Y:S03]  /*338e0*/  LDL.LU.64 R220, [R1+0x1090] ;  /* 0x0010900001dc7983 */ /* 0x000f260000300a00 */
[----:B------:R-:W-:Y:S01]  /*338f0*/  IMAD.IADD R71, R105, 0x1, R71 ;  /* 0x0000000169477824 */ /* 0x000fe200078e0247 */
[----:B------:R-:W-:Y:S01]  /*33900*/  LOP3.LUT R91, R104, R200, R52, 0x96, !PT ;  /* 0x000000c8685b7212 */ /* 0x000fe200078e9634 */
[----:B------:R-:W-:Y:S01]  /*33910*/  IMAD.IADD R105, R193, 0x1, R40 ;  /* 0x00000001c1697824 */ /* 0x000fe200078e0228 */
[----:B------:R-:W-:Y:S02]  /*33920*/  STL.64 [R1+0x530], R96 ;  /* 0x0005306001007387 */ /* 0x000fe40000100a00 */
[----:B------:R-:W-:-:S02]  /*33930*/  LOP3.LUT R59, R71, R201, R53, 0x96, !PT ;  /* 0x000000c9473b7212 */ /* 0x000fc400078e9635 */
[----:B------:R-:W-:Y:S01]  /*33940*/  LOP3.LUT R40, R144, R50, RZ, 0x3c, !PT ;  /* 0x0000003290287212 */ /* 0x000fe200078e3cff */
[----:B------:R0:W-:Y:S01]  /*33950*/  STL.64 [R1+0x7b0], R198 ;  /* 0x0007b0c601007387 */ /* 0x0001e20000100a00 */
[----:B------:R-:W-:Y:S02]  /*33960*/  SHF.L.W.U32.HI R119, R59, 0x8, R91 ;  /* 0x000000083b777819 */ /* 0x000fe40000010e5b */
[----:B------:R-:W-:Y:S01]  /*33970*/  SHF.L.W.U32.HI R91, R91, 0x8, R59 ;  /* 0x000000085b5b7819 */ /* 0x000fe20000010e3b */
[----:B------:R-:W-:Y:S01]  /*33980*/  STL.64 [R1+0x7a8], R46 ;  /* 0x0007a82e01007387 */ /* 0x000fe20000100a00 */
[----:B------:R-:W-:Y:S02]  /*33990*/  LOP3.LUT R59, R105, R161, R47, 0x96, !PT ;  /* 0x000000a1693b7212 */ /* 0x000fe400078e962f */
[----:B------:R-:W-:Y:S01]  /*339a0*/  LOP3.LUT R69, R192, R160, R46, 0x96, !PT ;  /* 0x000000a0c0457212 */ /* 0x000fe200078e962e */
[C---:B------:R-:W-:Y:S01]  /*339b0*/  IMAD.SHL.U32 R137, R40.reuse, 0x2, RZ ;  /* 0x0000000228897824 */ /* 0x040fe200078e00ff */
[----:B------:R-:W-:Y:S01]  /*339c0*/  IADD3 R160, P1, PT, R59, R40, RZ ;  /* 0x000000283ba07210 */ /* 0x000fe20007f3e0ff */
[----:B------:R1:W-:Y:S01]  /*339d0*/  STL.64 [R1+0x810], R50 ;  /* 0x0008103201007387 */ /* 0x0003e20000100a00 */
[--C-:B------:R-:W-:Y:S01]  /*339e0*/  SHF.L.U64.HI R149, R40, 0x1, R135.reuse ;  /* 0x0000000128957819 */ /* 0x100fe20000010287 */
[C---:B------:R-:W-:Y:S01]  /*339f0*/  IMAD.SHL.U32 R40, R136.reuse, 0x2, RZ ;  /* 0x0000000288287824 */ /* 0x040fe200078e00ff */
[----:B------:R-:W-:Y:S01]  /*33a00*/  LOP3.LUT R137, R137, 0xfffffffe, RZ, 0xc0, !PT ;  /* 0xfffffffe89897812 */ /* 0x000fe200078ec0ff */
[----:B------:R-:W-:Y:S01]  /*33a10*/  IMAD.X R161, R69, 0x1, R135, P1 ;  /* 0x0000000145a17824 */ /* 0x000fe200008e0687 */
[----:B------:R-:W-:Y:S01]  /*33a20*/  SHF.L.U64.HI R135, R136, 0x1, R39 ;  /* 0x0000000188877819 */ /* 0x000fe20000010227 */
[----:B------:R1:W-:Y:S01]  /*33a30*/  STL.64 [R1+0x808], R144 ;  /* 0x0008089001007387 */ /* 0x0003e20000100a00 */
[----:B------:R-:W-:-:S02]  /*33a40*/  IADD3 R136, P1, PT, R91, R136, RZ ;  /* 0x000000885b887210 */ /* 0x000fc40007f3e0ff */
[----:B------:R-:W-:Y:S01]  /*33a50*/  LOP3.LUT R149, R149, 0x1, RZ, 0xc0, !PT ;  /* 0x0000000195957812 */ /* 0x000fe200078ec0ff */
[-C--:B------:R-:W-:Y:S01]  /*33a60*/  IMAD.WIDE.U32 R160, R137, R59.reuse, R160 ;  /* 0x0000003b89a07225 */ /* 0x080fe200078e00a0 */
[----:B------:R-:W-:Y:S01]  /*33a70*/  SHF.L.U64.HI R141, R202, 0x1, R38 ;  /* 0x00000001ca8d7819 */ /* 0x000fe20000010226 */
[----:B------:R-:W4:Y:S02]  /*33a80*/  LDL.LU R168, [R1+0x10b0] ;  /* 0x0010b00001a87983 */ /* 0x000f240000300800 */
[----:B------:R-:W-:Y:S02]  /*33a90*/  IMAD.X R137, R119, 0x1, R39, P1 ;  /* 0x0000000177897824 */ /* 0x000fe400008e0627 */
[----:B------:R-:W-:Y:S01]  /*33aa0*/  IMAD R39, R149, R59, RZ ;  /* 0x0000003b95277224 */ /* 0x000fe200078e02ff */
[----:B------:R-:W-:Y:S01]  /*33ab0*/  LOP3.LUT R40, R40, 0xfffffffe, RZ, 0xc0, !PT ;  /* 0xfffffffe28287812 */ /* 0x000fe200078ec0ff */
[----:B------:R-:W4:Y:S02]  /*33ac0*/  LDL.LU R248, [R1+0x1050] ;  /* 0x0010500001f87983 */ /* 0x000f240000300800 */
[----:B------:R-:W-:-:S02]  /*33ad0*/  IMAD.IADD R39, R161, 0x1, R39 ;  /* 0x00000001a1277824 */ /* 0x000fc400078e0227 */
[----:B------:R-:W-:Y:S01]  /*33ae0*/  IMAD.WIDE.U32 R136, R91, R40, R136 ;  /* 0x000000285b887225 */ /* 0x000fe200078e0088 */
[----:B------:R-:W-:Y:S01]  /*33af0*/  LOP3.LUT R40, R160, R152, R96, 0x96, !PT ;  /* 0x00000098a0287212 */ /* 0x000fe200078e9660 */
[----:B0-----:R-:W4:Y:S01]  /*33b00*/  LDL.LU.64 R198, [R1+0x1020] ;  /* 0x0010200001c67983 */ /* 0x001f220000300a00 */
[----:B------:R-:W-:Y:S01]  /*33b10*/  LOP3.LUT R149, R39, R153, R97, 0x96, !PT ;  /* 0x0000009927957212 */ /* 0x000fe200078e9661 */
[----:B------:R-:W-:Y:S01]  /*33b20*/  IMAD.SHL.U32 R152, R192, 0x2, RZ ;  /* 0x00000002c0987824 */ /* 0x000fe200078e00ff */
[----:B------:R-:W-:Y:S01]  /*33b30*/  IADD3 R202, P2, PT, R93, R202, RZ ;  /* 0x000000ca5dca7210 */ /* 0x000fe20007f5e0ff */
[----:B------:R-:W4:Y:S01]  /*33b40*/  LDL.LU.64 R52, [R1+0x1018] ;  /* 0x0010180001347983 */ /* 0x000f220000300a00 */
[----:B------:R-:W-:Y:S02]  /*33b50*/  SHF.L.W.U32.HI R153, R149, 0x8, R40 ;  /* 0x0000000895997819 */ /* 0x000fe40000010e28 */
[----:B------:R-:W-:Y:S01]  /*33b60*/  SHF.L.W.U32.HI R40, R40, 0x8, R149 ;  /* 0x0000000828287819 */ /* 0x000fe20000010e95 */
[----:B------:R-:W4:Y:S01]  /*33b70*/  LDL.LU.64 R200, [R1+0x1010] ;  /* 0x0010100001c87983 */ /* 0x000f220000300a00 */
[----:B------:R-:W-:-:S02]  /*33b80*/  LOP3.LUT R149, R135, 0x1, RZ, 0xc0, !PT ;  /* 0x0000000187957812 */ /* 0x000fc400078ec0ff */
[----:B------:R-:W-:Y:S01]  /*33b90*/  SHF.L.U64.HI R135, R192, 0x1, R105 ;  /* 0x00000001c0877819 */ /* 0x000fe20000010269 */
[----:B-1----:R-:W4:Y:S01]  /*33ba0*/  LDL.LU.64 R50, [R1+0x1008] ;  /* 0x0010080001327983 */ /* 0x002f220000300a00 */
[----:B------:R-:W-:Y:S01]  /*33bb0*/  IADD3 R192, P1, PT, R40, R192, RZ ;  /* 0x000000c028c07210 */ /* 0x000fe20007f3e0ff */
[----:B------:R-:W-:Y:S01]  /*33bc0*/  IMAD R207, R91, R149, R137 ;  /* 0x000000955bcf7224 */ /* 0x000fe200078e0289 */
[----:B------:R-:W-:Y:S01]  /*33bd0*/  LOP3.LUT R41, R136, R41, RZ, 0x3c, !PT ;  /* 0x0000002988297212 */ /* 0x000fe200078e3cff */
[----:B------:R-:W4:Y:S02]  /*33be0*/  LDL.LU.64 R144, [R1+0x1000] ;  /* 0x0010000001907983 */ /* 0x000f240000300a00 */
[----:B------:R-:W-:Y:S01]  /*33bf0*/  IMAD.X R193, R153, 0x1, R105, P1 ;  /* 0x0000000199c17824 */ /* 0x000fe200008e0669 */
[----:B------:R-:W-:Y:S01]  /*33c00*/  LOP3.LUT R117, R207, R117, RZ, 0x3c, !PT ;  /* 0x00000075cf757212 */ /* 0x000fe200078e3cff */
[----:B------:R-:W4:Y:S01]  /*33c10*/  LDL.LU.64 R46, [R1+0xff8] ;  /* 0x000ff800012e7983 */ /* 0x000f220000300a00 */
[----:B------:R-:W-:Y:S01]  /*33c20*/  LOP3.LUT R105, R152, 0xfffffffe, RZ, 0xc0, !PT ;  /* 0xfffffffe98697812 */ /* 0x000fe200078ec0ff */
[----:B------:R-:W-:Y:S01]  /*33c30*/  IMAD.X R203, R89, 0x1, R38, P2 ;  /* 0x0000000159cb7824 */ /* 0x000fe200010e0626 */
[----:B------:R-:W-:Y:S01]  /*33c40*/  LOP3.LUT R131, R131, 0xfffffffe, RZ, 0xc0, !PT ;  /* 0xfffffffe83837812 */ /* 0x000fe200078ec0ff */
[----:B------:R-:W4:Y:S01]  /*33c50*/  LDL.LU.64 R96, [R1+0xff0] ;  /* 0x000ff00001607983 */ /* 0x000f220000300a00 */
[----:B------:R-:W-:Y:S01]  /*33c60*/  SHF.L.W.U32.HI R224, R117, 0x10, R41 ;  /* 0x0000001075e07819 */ /* 0x000fe20000010e29 */
[----:B------:R-:W-:Y:S01]  /*33c70*/  IMAD.WIDE.U32 R192, R40, R105, R192 ;  /* 0x0000006928c07225 */ /* 0x000fe200078e00c0 */
[----:B------:R-:W-:-:S02]  /*33c80*/  SHF.L.W.U32.HI R41, R41, 0x10, R117 ;  /* 0x0000001029297819 */ /* 0x000fc40000010e75 */
[----:B------:R-:W-:Y:S01]  /*33c90*/  LOP3.LUT R135, R135, 0x1, RZ, 0xc0, !PT ;  /* 0x0000000187877812 */ /* 0x000fe200078ec0ff */
[----:B------:R-:W-:Y:S01]  /*33ca0*/  IMAD.WIDE.U32 R202, R93, R131, R202 ;  /* 0x000000835dca7225 */ /* 0x000fe200078e00ca */
[----:B------:R-:W-:-:S03]  /*33cb0*/  SHF.L.U64.HI R117, R104, 0x1, R71 ;  /* 0x0000000168757819 */ /* 0x000fc60000010247 */
[----:B------:R-:W-:Y:S01]  /*33cc0*/  IMAD.SHL.U32 R131, R104, 0x2, RZ ;  /* 0x0000000268837824 */ /* 0x000fe200078e00ff */
[----:B------:R-:W-:Y:S01]  /*33cd0*/  IADD3 R104, P1, PT, R41, R104, RZ ;  /* 0x0000006829687210 */ /* 0x000fe20007f3e0ff */
[----:B------:R-:W-:Y:S01]  /*33ce0*/  IMAD R193, R40, R135, R193 ;  /* 0x0000008728c17224 */ /* 0x000fe200078e02c1 */
[----:B------:R-:W-:Y:S02]  /*33cf0*/  LOP3.LUT R141, R141, 0x1, RZ, 0xc0, !PT ;  /* 0x000000018d8d7812 */ /* 0x000fe400078ec0ff */
[----:B------:R-:W-:Y:S01]  /*33d00*/  LOP3.LUT R59, R192, R59, RZ, 0x3c, !PT ;  /* 0x0000003bc03b7212 */ /* 0x000fe200078e3cff */
[----:B------:R-:W-:Y:S01]  /*33d10*/  IMAD.X R105, R224, 0x1, R71, P1 ;  /* 0x00000001e0697824 */ /* 0x000fe200008e0647 */
[----:B------:R-:W-:Y:S02]  /*33d20*/  LOP3.LUT R71, R193, R69, RZ, 0x3c, !PT ;  /* 0x00000045c1477212 */ /* 0x000fe400078e3cff */
[----:B------:R-:W-:Y:S01]  /*33d30*/  LOP3.LUT R131, R131, 0xfffffffe, RZ, 0xc0, !PT ;  /* 0xfffffffe83837812 */ /* 0x000fe200078ec0ff */
[----:B------:R-:W-:Y:S01]  /*33d40*/  IMAD R141, R141, R93, RZ ;  /* 0x0000005d8d8d7224 */ /* 0x000fe200078e02ff */
[----:B------:R-:W-:-:S02]  /*33d50*/  SHF.L.W.U32.HI R69, R71, 0x10, R59 ;  /* 0x0000001047457819 */ /* 0x000fc40000010e3b */
[----:B------:R-:W-:Y:S01]  /*33d60*/  SHF.L.W.U32.HI R71, R59, 0x10, R71 ;  /* 0x000000103b477819 */ /* 0x000fe20000010e47 */
[----:B------:R-:W-:Y:S01]  /*33d70*/  IMAD.WIDE.U32 R104, R41, R131, R104 ;  /* 0x0000008329687225 */ /* 0x000fe200078e0068 */
[----:B------:R-:W-:-:S03]  /*33d80*/  LOP3.LUT R59, R117, 0x1, RZ, 0xc0, !PT ;  /* 0x00000001753b7812 */ /* 0x000fc600078ec0ff */
        /* <DEDUP_REMOVED lines=14> */
[----:B------:R-:W-:Y:S01]  /*33e70*/  LOP3.LUT R93, R104, R93, RZ, 0x3c, !PT ;  /* 0x0000005d685d7212 */ /* 0x000fe200078e3cff */
[----:B------:R-:W-:Y:S01]  /*33e80*/  IMAD.SHL.U32 R131, R130, 0x2, RZ ;  /* 0x0000000282837824 */ /* 0x000fe200078e00ff */
[----:B------:R-:W-:Y:S02]  /*33e90*/  IADD3 R152, P1, PT, R171, R130, RZ ;  /* 0x00000082ab987210 */ /* 0x000fe40007f3e0ff */
[----:B------:R-:W-:Y:S01]  /*33ea0*/  LOP3.LUT R89, R208, R89, RZ, 0x3c, !PT ;  /* 0x00000059d0597212 */ /* 0x000fe200078e3cff */
[----:B------:R0:W-:Y:S03]  /*33eb0*/  STL [R1+0x438], R153 ;  /* 0x0004389901007387 */ /* 0x0001e60000100800 */
[----:B------:R-:W-:Y:S01]  /*33ec0*/  SHF.L.W.U32.HI R237, R93, 0x8, R89 ;  /* 0x000000085ded7819 */ /* 0x000fe20000010e59 */
[----:B------:R1:W-:Y:S01]  /*33ed0*/  STL [R1+0x470], R208 ;  /* 0x000470d001007387 */ /* 0x0003e20000100800 */
[----:B------:R-:W-:Y:S01]  /*33ee0*/  SHF.L.W.U32.HI R105, R89, 0x8, R93 ;  /* 0x0000000859697819 */ /* 0x000fe20000010e5d */
[----:B------:R-:W-:Y:S01]  /*33ef0*/  IMAD.SHL.U32 R89, R202, 0x2, RZ ;  /* 0x00000002ca597824 */ /* 0x000fe200078e00ff */
[----:B------:R-:W-:Y:S01]  /*33f00*/  LOP3.LUT R131, R131, 0xfffffffe, RZ, 0xc0, !PT ;  /* 0xfffffffe83837812 */ /* 0x000fe200078ec0ff */
[----:B0-----:R-:W-:Y:S01]  /*33f10*/  IMAD.X R153, R209, 0x1, R85, P1 ;  /* 0x00000001d1997824 */ /* 0x001fe200008e0655 */
[----:B-1----:R-:W-:-:S03]  /*33f20*/  IADD3 R208, P1, PT, R237, R202, RZ ;  /* 0x000000caedd07210 */ /* 0x002fc60007f3e0ff */
[----:B------:R-:W-:Y:S01]  /*33f30*/  IMAD.WIDE.U32 R152, R171, R131, R152 ;  /* 0x00000083ab987225 */ /* 0x000fe200078e0098 */
[----:B------:R-:W-:-:S03]  /*33f40*/  LOP3.LUT R89, R89, 0xfffffffe, RZ, 0xc0, !PT ;  /* 0xfffffffe59597812 */ /* 0x000fc600078ec0ff */
[----:B------:R-:W-:Y:S02]  /*33f50*/  IMAD.X R209, R105, 0x1, R117, P1 ;  /* 0x0000000169d17824 */ /* 0x000fe400008e0675 */
[----:B------:R-:W-:Y:S01]  /*33f60*/  IMAD.WIDE.U32 R208, R237, R89, R208 ;  /* 0x00000059edd07225 */ /* 0x000fe200078e00d0 */
[----:B------:R-:W-:Y:S02]  /*33f70*/  LOP3.LUT R89, R152, R85, R79, 0x96, !PT ;  /* 0x0000005598597212 */ /* 0x000fe400078e964f */
[----:B------:R-:W-:Y:S02]  /*33f80*/  SHF.L.U64.HI R79, R130, 0x1, R85 ;  /* 0x00000001824f7819 */ /* 0x000fe40000010255 */
[----:B------:R-:W-:Y:S02]  /*33f90*/  LOP3.LUT R85, R159, 0x1, RZ, 0xc0, !PT ;  /* 0x000000019f557812 */ /* 0x000fe400078ec0ff */
[----:B------:R-:W-:Y:S02]  /*33fa0*/  SHF.L.U64.HI R137, R202, 0x1, R117 ;  /* 0x00000001ca897819 */ /* 0x000fe40000010275 */
[----:B------:R-:W-:Y:S01]  /*33fb0*/  LOP3.LUT R79, R79, 0x1, RZ, 0xc0, !PT ;  /* 0x000000014f4f7812 */ /* 0x000fe200078ec0ff */
[----:B------:R-:W-:Y:S01]  /*33fc0*/  IMAD R85, R85, R66, RZ ;  /* 0x0000004255557224 */ /* 0x000fe200078e02ff */
[----:B------:R-:W-:-:S03]  /*33fd0*/  LOP3.LUT R137, R137, 0x1, RZ, 0xc0, !PT ;  /* 0x0000000189897812 */ /* 0x000fc600078ec0ff */
[----:B------:R-:W-:Y:S02]  /*33fe0*/  IMAD R79, R171, R79, R153 ;  /* 0x0000004fab4f7224 */ /* 0x000fe400078e0299 */
[----:B------:R-:W-:Y:S02]  /*33ff0*/  IMAD R137, R237, R137, R209 ;  /* 0x00000089ed897224 */ /* 0x000fe400078e02d1 */
[----:B------:R-:W-:Y:S01]  /*34000*/  IMAD.IADD R85, R73, 0x1, R85 ;  /* 0x0000000149557824 */ /* 0x000fe200078e0255 */
[----:B------:R-:W-:Y:S01]  /*34010*/  LOP3.LUT R93, R79, R130, R36, 0x96, !PT ;  /* 0x000000824f5d7212 */ /* 0x000fe200078e9624 */
[----:B------:R0:W-:Y:S03]  /*34020*/  STL [R1+0x7f8], R89 ;  /* 0x0007f85901007387 */ /* 0x0001e60000100800 */
[----:B------:R-:W-:Y:S01]  /*34030*/  LOP3.LUT R73, R85, R137, RZ, 0x3c, !PT ;  /* 0x0000008955497212 */ /* 0x000fe200078e3cff */
[----:B------:R1:W-:Y:S03]  /*34040*/  STL [R1+0xd44], R105 ;  /* 0x000d446901007387 */ /* 0x0003e60000100800 */
[----:B------:R-:W-:Y:S01]  /*34050*/  IADD3 R130, P0, PT, R73, R152, RZ ;  /* 0x0000009849827210 */ /* 0x000fe20007f1e0ff */
[----:B------:R1:W-:Y:S01]  /*34060*/  STL [R1+0x7f0], R93 ;  /* 0x0007f05d01007387 */ /* 0x0003e20000100800 */
[----:B0-----:R-:W-:Y:S01]  /*34070*/  IMAD.SHL.U32 R89, R152, 0x2, RZ ;  /* 0x0000000298597824 */ /* 0x001fe200078e00ff */
[----:B-1----:R-:W-:-:S02]  /*34080*/  LOP3.LUT R105, R72, R208, RZ, 0x3c, !PT ;  /* 0x000000d048697212 */ /* 0x002fc400078e3cff */
        /* <DEDUP_REMOVED lines=19> */
[----:B------:R-:W-:Y:S01]  /*341c0*/  IMAD R171, R89, R73, R67 ;  /* 0x0000004959ab7224 */ /* 0x000fe200078e0243 */
[----:B------:R-:W-:Y:S01]  /*341d0*/  SHF.L.W.U32.HI R95, R101, 0x1, R95 ;  /* 0x00000001655f7819 */ /* 0x000fe20000010e5f */
[----:B------:R-:W-:-:S03]  /*341e0*/  IMAD.SHL.U32 R79, R102, 0x2, RZ ;  /* 0x00000002664f7824 */ /* 0x000fc600078e00ff */
[----:B------:R-:W-:Y:S02]  /*341f0*/  LOP3.LUT R244, R171, R72, R208, 0x96, !PT ;  /* 0x00000048abf47212 */ /* 0x000fe400078e96d0 */
[----:B------:R-:W-:Y:S02]  /*34200*/  IADD3 R72, P0, PT, R93, R102, RZ ;  /* 0x000000665d487210 */ /* 0x000fe40007f1e0ff */
[--C-:B------:R-:W-:Y:S02]  /*34210*/  SHF.L.U64.HI R102, R102, 0x1, R83.reuse ;  /* 0x0000000166667819 */ /* 0x100fe40000010253 */
[----:B------:R-:W-:Y:S01]  /*34220*/  LOP3.LUT R79, R79, 0xfffffffe, RZ, 0xc0, !PT ;  /* 0xfffffffe4f4f7812 */ /* 0x000fe200078ec0ff */
[----:B------:R-:W-:Y:S01]  /*34230*/  IMAD.X R73, R95, 0x1, R83, P0 ;  /* 0x000000015f497824 */ /* 0x000fe200000e0653 */
[----:B------:R-:W-:Y:S02]  /*34240*/  LOP3.LUT R83, R102, 0x1, RZ, 0xc0, !PT ;  /* 0x0000000166537812 */ /* 0x000fe400078ec0ff */
[----:B------:R-:W-:Y:S01]  /*34250*/  LOP3.LUT R67, R208, R117, R69, 0x96, !PT ;  /* 0x00000075d0437212 */ /* 0x000fe200078e9645 */
[----:B------:R-:W-:-:S04]  /*34260*/  IMAD.WIDE.U32 R72, R93, R79, R72 ;  /* 0x0000004f5d487225 */ /* 0x000fc800078e0048 */
[----:B------:R-:W-:Y:S01]  /*34270*/  IMAD R83, R83, R93, RZ ;  /* 0x0000005d53537224 */ /* 0x000fe200078e02ff */
[----:B------:R0:W-:Y:S03]  /*34280*/  STL [R1+0x7e8], R67 ;  /* 0x0007e84301007387 */ /* 0x0001e60000100800 */
[----:B------:R-:W-:Y:S01]  /*34290*/  IMAD.IADD R83, R73, 0x1, R83 ;  /* 0x0000000149537824 */ /* 0x000fe200078e0253 */
[----:B0-----:R-:W-:Y:S02]  /*342a0*/  SHF.L.W.U32.HI R67, R103, 0x10, R107 ;  /* 0x0000001067437819 */ /* 0x001fe40000010e6b */
        /* <DEDUP_REMOVED lines=12> */
[----:B------:R-:W-:Y:S01]  /*34370*/  LOP3.LUT R93, R78, R93, RZ, 0x3c, !PT ;  /* 0x0000005d4e5d7212 */ /* 0x000fe200078e3cff */
[----:B------:R-:W-:-:S03]  /*34380*/  IMAD.MOV.U32 R153, RZ, RZ, R241 ;  /* 0x000000ffff997224 */ /* 0x000fc600078e00f1 */
[----:B------:R-:W-:Y:S01]  /*34390*/  LOP3.LUT R95, R117, R95, RZ, 0x3c, !PT ;  /* 0x0000005f755f7212 */ /* 0x000fe200078e3cff */
[----:B---3--:R-:W-:-:S03]  /*343a0*/  IMAD.MOV.U32 R241, RZ, RZ, R236 ;  /* 0x000000fffff17224 */ /* 0x008fc600078e00ec */
[----:B------:R-:W-:Y:S01]  /*343b0*/  SHF.L.W.U32.HI R236, R93, 0x8, R95 ;  /* 0x000000085dec7819 */ /* 0x000fe20000010e5f */
[----:B------:R-:W-:Y:S01]  /*343c0*/  IMAD.SHL.U32 R73, R72, 0x2, RZ ;  /* 0x0000000248497824 */ /* 0x000fe200078e00ff */
[----:B------:R-:W-:Y:S02]  /*343d0*/  SHF.L.W.U32.HI R79, R95, 0x8, R93 ;  /* 0x000000085f4f7819 */ /* 0x000fe40000010e5d */
[----:B------:R-:W-:Y:S02]  /*343e0*/  IADD3 R102, P1, PT, R236, R72, RZ ;  /* 0x00000048ec667210 */ /* 0x000fe40007f3e0ff */
[----:B------:R-:W-:-:S03]  /*343f0*/  LOP3.LUT R73, R73, 0xfffffffe, RZ, 0xc0, !PT ;  /* 0xfffffffe49497812 */ /* 0x000fc600078ec0ff */
[----:B------:R-:W-:Y:S01]  /*34400*/  IMAD.X R103, R79, 0x1, R83, P1 ;  /* 0x000000014f677824 */ /* 0x000fe200008e0653 */
[----:B------:R-:W-:Y:S01]  /*34410*/  SHF.L.U64.HI R101, R204, 0x1, R77 ;  /* 0x00000001cc657819 */ /* 0x000fe2000001024d */
[----:B------:R-:W-:Y:S01]  /*34420*/  IMAD.WIDE.U32 R102, R236, R73, R102 ;  /* 0x00000049ec667225 */ /* 0x000fe200078e0066 */
[----:B------:R-:W-:-:S03]  /*34430*/  SHF.L.U64.HI R73, R72, 0x1, R83 ;  /* 0x0000000148497819 */ /* 0x000fc60000010253 */
[----:B------:R-:W-:Y:S01]  /*34440*/  IMAD.SHL.U32 R105, R204, 0x2, RZ ;  /* 0x00000002cc697824 */ /* 0x000fe200078e00ff */
[----:B------:R-:W-:Y:S02]  /*34450*/  IADD3 R204, P0, PT, R107, R204, RZ ;  /* 0x000000cc6bcc7210 */ /* 0x000fe40007f1e0ff */
[----:B------:R-:W-:-:S03]  /*34460*/  LOP3.LUT R73, R73, 0x1, RZ, 0xc0, !PT ;  /* 0x0000000149497812 */ /* 0x000fc600078ec0ff */
[----:B------:R-:W-:Y:S02]  /*34470*/  IMAD.X R205, R67, 0x1, R77, P0 ;  /* 0x0000000143cd7824 */ /* 0x000fe400000e064d */
[----:B------:R-:W-:Y:S01]  /*34480*/  IMAD R77, R236, R73, R103 ;  /* 0x00000049ec4d7224 */ /* 0x000fe200078e0267 */
[----:B------:R0:W-:Y:S04]  /*34490*/  STL [R1+0xd30], R79 ;  /* 0x000d304f01007387 */ /* 0x0001e80000100800 */
[----:B------:R-:W-:Y:S01]  /*344a0*/  LOP3.LUT R72, R77, R72, R107, 0x96, !PT ;  /* 0x000000484d487212 */ /* 0x000fe200078e966b */
[----:B------:R-:W-:Y:S01]  /*344b0*/  IMAD.SHL.U32 R103, R148, 0x2, RZ ;  /* 0x0000000294677824 */ /* 0x000fe200078e00ff */
[----:B0-----:R-:W-:Y:S02]  /*344c0*/  LOP3.LUT R79, R101, 0x1, RZ, 0xc0, !PT ;  /* 0x00000001654f7812 */ /* 0x001fe400078ec0ff */
[----:B------:R-:W-:Y:S01]  /*344d0*/  SHF.L.W.U32.HI R101, R113, 0x1, R121 ;  /* 0x0000000171657819 */ /* 0x000fe20000010e79 */
[----:B------:R0:W-:Y:S01]  /*344e0*/  STL [R1+0x7f4], R72 ;  /* 0x0007f44801007387 */ /* 0x0001e20000100800 */
[----:B------:R-:W-:-:S02]  /*344f0*/  SHF.L.W.U32.HI R113, R121, 0x1, R113 ;  /* 0x0000000179717819 */ /* 0x000fc40000010e71 */
[----:B------:R-:W-:Y:S02]  /*34500*/  LOP3.LUT R103, R103, 0xfffffffe, RZ, 0xc0, !PT ;  /* 0xfffffffe67677812 */ /* 0x000fe400078ec0ff */
[----:B0-----:R-:W-:Y:S02]  /*34510*/  IADD3 R72, P0, PT, R101, R148, RZ ;  /* 0x0000009465487210 */ /* 0x001fe40007f1e0ff */
[----:B------:R-:W-:Y:S02]  /*34520*/  SHF.L.U64.HI R148, R148, 0x1, R25 ;  /* 0x0000000194947819 */ /* 0x000fe40000010219 */
[----:B------:R-:W-:Y:S01]  /*34530*/  SHF.L.W.U32.HI R95, R99, 0x10, R109 ;  /* 0x00000010635f7819 */ /* 0x000fe20000010e6d */
[----:B------:R-:W-:Y:S01]  /*34540*/  IMAD.X R73, R113, 0x1, R25, P0 ;  /* 0x0000000171497824 */ /* 0x000fe200000e0619 */
[----:B------:R-:W-:Y:S02]  /*34550*/  LOP3.LUT R148, R148, 0x1, RZ, 0xc0, !PT ;  /* 0x0000000194947812 */ /* 0x000fe400078ec0ff */
[----:B------:R-:W-:Y:S01]  /*34560*/  SHF.L.W.U32.HI R99, R109, 0x10, R99 ;  /* 0x000000106d637819 */ /* 0x000fe20000010e63 */
[----:B------:R-:W-:Y:S01]  /*34570*/  IMAD.WIDE.U32 R72, R101, R103, R72 ;  /* 0x0000006765487225 */ /* 0x000fe200078e0048 */
[----:B------:R-:W-:-:S03]  /*34580*/  SHF.L.U64.HI R25, R158, 0x1, R23 ;  /* 0x000000019e197819 */ /* 0x000fc60000010217 */
[----:B------:R-:W-:Y:S01]  /*34590*/  IMAD.SHL.U32 R93, R158, 0x2, RZ ;  /* 0x000000029e5d7824 */ /* 0x000fe200078e00ff */
[----:B------:R-:W-:Y:S01]  /*345a0*/  IADD3 R158, P0, PT, R99, R158, RZ ;  /* 0x0000009e639e7210 */ /* 0x000fe20007f1e0ff */
[----:B------:R-:W-:Y:S01]  /*345b0*/  IMAD R103, R148, R101, RZ ;  /* 0x0000006594677224 */ /* 0x000fe200078e02ff */
[----:B------:R-:W-:Y:S02]  /*345c0*/  LOP3.LUT R105, R105, 0xfffffffe, RZ, 0xc0, !PT ;  /* 0xfffffffe69697812 */ /* 0x000fe400078ec0ff */
[----:B------:R-:W-:Y:S01]  /*345d0*/  LOP3.LUT R93, R93, 0xfffffffe, RZ, 0xc0, !PT ;  /* 0xfffffffe5d5d7812 */ /* 0x000fe200078ec0ff */
[----:B------:R-:W-:Y:S02]  /*345e0*/  IMAD.IADD R103, R73, 0x1, R103 ;  /* 0x0000000149677824 */ /* 0x000fe400078e0267 */
[----:B------:R-:W-:-:S03]  /*345f0*/  IMAD.X R159, R95, 0x1, R23, P0 ;  /* 0x000000015f9f7824 */ /* 0x000fc600000e0617 */
[----:B------:R-:W-:Y:S01]  /*34600*/  LOP3.LUT R23, R103, R95, RZ, 0x3c, !PT ;  /* 0x0000005f67177212 */ /* 0x000fe200078e3cff */
[----:B------:R-:W-:Y:S01]  /*34610*/  IMAD.WIDE.U32 R158, R99, R93, R158 ;  /* 0x0000005d639e7225 */ /* 0x000fe200078e009e */
[C---:B------:R-:W-:Y:S02]  /*34620*/  LOP3.LUT R93, R134.reuse, R27, RZ, 0x3c, !PT ;  /* 0x0000001b865d7212 */ /* 0x040fe400078e3cff */
[----:B------:R-:W-:Y:S01]  /*34630*/  SHF.L.U64.HI R73, R134, 0x1, R30 ;  /* 0x0000000186497819 */ /* 0x000fe2000001021e */
[----:B------:R-:W-:Y:S01]  /*34640*/  IMAD.WIDE.U32 R204, R107, R105, R204 ;  /* 0x000000696bcc7225 */ /* 0x000fe200078e00cc */
[----:B------:R-:W-:-:S03]  /*34650*/  LOP3.LUT R105, R72, R99, RZ, 0x3c, !PT ;  /* 0x0000006348697212 */ /* 0x000fc600078e3cff */
[----:B------:R-:W-:Y:S01]  /*34660*/  IMAD.SHL.U32 R27, R134, 0x2, RZ ;  /* 0x00000002861b7824 */ /* 0x000fe200078e00ff */
[----:B------:R-:W-:Y:S02]  /*34670*/  IADD3 R134, P0, PT, R23, R134, RZ ;  /* 0x0000008617867210 */ /* 0x000fe40007f1e0ff */
[----:B------:R-:W-:Y:S02]  /*34680*/  LOP3.LUT R73, R73, 0x1, RZ, 0xc0, !PT ;  /* 0x0000000149497812 */ /* 0x000fe400078ec0ff */
[----:B------:R-:W-:Y:S01]  /*34690*/  LOP3.LUT R27, R27, 0xfffffffe, RZ, 0xc0, !PT ;  /* 0xfffffffe1b1b7812 */ /* 0x000fe200078ec0ff */
[----:B------:R-:W-:Y:S02]  /*346a0*/  IMAD.X R135, R105, 0x1, R30, P0 ;  /* 0x0000000169877824 */ /* 0x000fe400000e061e */
[-C--:B------:R-:W-:Y:S02]  /*346b0*/  IMAD R73, R73, R23.reuse, RZ ;  /* 0x0000001749497224 */ /* 0x080fe400078e02ff */
[----:B------:R-:W-:Y:S01]  /*346c0*/  IMAD.WIDE.U32 R134, R27, R23, R134 ;  /* 0x000000171b867225 */ /* 0x000fe200078e0086 */
[----:B------:R0:W-:Y:S02]  /*346d0*/  STL [R1+0x468], R117 ;  /* 0x0004687501007387 */ /* 0x0001e40000100800 */
[----:B------:R-:W-:Y:S01]  /*346e0*/  LOP3.LUT R101, R134, R101, RZ, 0x3c, !PT ;  /* 0x0000006586657212 */ /* 0x000fe200078e3cff */
[----:B0-----:R-:W-:-:S02]  /*346f0*/  IMAD.IADD R117, R135, 0x1, R73 ;  /* 0x0000000187757824 */ /* 0x001fc400078e0249 */
[----:B------:R-:W-:-:S03]  /*34700*/  IMAD.MOV.U32 R152, RZ, RZ, R153 ;  /* 0x000000ffff987224 */ /* 0x000fc600078e0099 */
[----:B------:R-:W-:Y:S01]  /*34710*/  LOP3.LUT R113, R117, R113, RZ, 0x3c, !PT ;  /* 0x0000007175717212 */ /* 0x000fe200078e3cff */
[----:B------:R-:W-:-:S03]  /*34720*/  IMAD.MOV.U32 R153, RZ, RZ, R231 ;  /* 0x000000ffff997224 */ /* 0x000fc600078e00e7 */
[----:B------:R-:W-:Y:S01]  /*34730*/  SHF.L.W.U32.HI R231, R101, 0x8, R113 ;  /* 0x0000000865e77819 */ /* 0x000fe20000010e71 */
[----:B------:R-:W-:Y:S01]  /*34740*/  IMAD.SHL.U32 R23, R72, 0x2, RZ ;  /* 0x0000000248177824 */ /* 0x000fe200078e00ff */
        /* <DEDUP_REMOVED lines=8> */
[----:B------:R-:W-:Y:S01]  /*347d0*/  IMAD R23, R231, R23, R149 ;  /* 0x00000017e7177224 */ /* 0x000fe200078e0295 */
[----:B------:R-:W-:Y:S02]  /*347e0*/  LOP3.LUT R67, R102, R83, R67, 0x96, !PT ;  /* 0x0000005366437212 */ /* 0x000fe400078e9643 */
[----:B------:R-:W-:Y:S02]  /*347f0*/  SHF.L.W.U32.HI R83, R125, 0x1, R133 ;  /* 0x000000017d537819 */ /* 0x000fe40000010e85 */
[----:B0-----:R-:W-:-:S02]  /*34800*/  LOP3.LUT R27, R23, R72, R99, 0x96, !PT ;  /* 0x00000048171b7212 */ /* 0x001fc400078e9663 */
[----:B------:R-:W-:-:S03]  /*34810*/  SHF.L.W.U32.HI R125, R133, 0x1, R125 ;  /* 0x00000001857d7819 */ /* 0x000fc60000010e7d */
[----:B------:R0:W-:Y:S01]  /*34820*/  STL [R1+0x7d4], R27 ;  /* 0x0007d41b01007387 */ /* 0x0001e20000100800 */
[----:B------:R-:W-:Y:S01]  /*34830*/  IADD3 R72, P0, PT, R83, R180, RZ ;  /* 0x000000b453487210 */ /* 0x000fe20007f1e0ff */
[C---:B0-----:R-:W-:Y:S01]  /*34840*/  IMAD.SHL.U32 R27, R180.reuse, 0x2, RZ ;  /* 0x00000002b41b7824 */ /* 0x041fe200078e00ff */
[----:B------:R-:W-:-:S03]  /*34850*/  SHF.L.U64.HI R180, R180, 0x1, R32 ;  /* 0x00000001b4b47819 */ /* 0x000fc60000010220 */
[----:B------:R-:W-:Y:S01]  /*34860*/  IMAD.X R73, R125, 0x1, R32, P0 ;  /* 0x000000017d497824 */ /* 0x000fe200000e0620 */
[----:B------:R0:W-:Y:S01]  /*34870*/  STL [R1+0x79c], R67 ;  /* 0x00079c4301007387 */ /* 0x0001e20000100800 */
[----:B------:R-:W-:-:S05]  /*34880*/  LOP3.LUT R27, R27, 0xfffffffe, RZ, 0xc0, !PT ;  /* 0xfffffffe1b1b7812 */ /* 0x000fca00078ec0ff */
[----:B------:R-:W-:Y:S01]  /*34890*/  IMAD.WIDE.U32 R72, R83, R27, R72 ;  /* 0x0000001b53487225 */ /* 0x000fe200078e0048 */
[----:B0-----:R-:W-:Y:S02]  /*348a0*/  LOP3.LUT R67, R180, 0x1, RZ, 0xc0, !PT ;  /* 0x00000001b4437812 */ /* 0x001fe400078ec0ff */
[----:B------:R-:W-:Y:S02]  /*348b0*/  LOP3.LUT R27, R181, 0xfffffffe, RZ, 0xc0, !PT ;  /* 0xfffffffeb51b7812 */ /* 0x000fe400078ec0ff */
[----:B------:R-:W-:Y:S01]  /*348c0*/  LOP3.LUT R32, R148, R103, R95, 0x96, !PT ;  /* 0x0000006794207212 */ /* 0x000fe200078e965f */
[----:B------:R-:W-:Y:S01]  /*348d0*/  IMAD R67, R67, R83, RZ ;  /* 0x0000005343437224 */ /* 0x000fe200078e02ff */
[----:B------:R-:W-:Y:S01]  /*348e0*/  LOP3.LUT R95, R187, 0x1, RZ, 0xc0, !PT ;  /* 0x00000001bb5f7812 */ /* 0x000fe200078ec0ff */
[----:B------:R-:W-:Y:S01]  /*348f0*/  IMAD.WIDE.U32 R42, R36, R27, R42 ;  /* 0x0000001b242a7225 */ /* 0x000fe200078e002a */
[----:B------:R-:W-:-:S03]  /*34900*/  SHF.L.W.U32.HI R27, R127, 0x10, R163 ;  /* 0x000000107f1b7819 */ /* 0x000fc60000010ea3 */
[----:B------:R-:W-:Y:S01]  /*34910*/  IMAD.IADD R67, R73, 0x1, R67 ;  /* 0x0000000149437824 */ /* 0x000fe200078e0243 */
[----:B------:R0:W-:Y:S01]  /*34920*/  STL [R1+0x7d0], R32 ;  /* 0x0007d02001007387 */ /* 0x0001e20000100800 */
[----:B------:R-:W-:Y:S01]  /*34930*/  IMAD R36, R36, R95, R43 ;  /* 0x0000005f24247224 */ /* 0x000fe200078e022b */
[C---:B------:R-:W-:Y:S02]  /*34940*/  LOP3.LUT R109, R42.reuse, R34, RZ, 0x3c, !PT ;  /* 0x000000222a6d7212 */ /* 0x040fe400078e3cff */
[----:B------:R-:W-:Y:S01]  /*34950*/  LOP3.LUT R34, R67, R27, RZ, 0x3c, !PT ;  /* 0x0000001b43227212 */ /* 0x000fe200078e3cff */
[C---:B------:R-:W-:Y:S01]  /*34960*/  IMAD.SHL.U32 R101, R42.reuse, 0x2, RZ ;  /* 0x000000022a657824 */ /* 0x040fe200078e00ff */
[----:B------:R-:W-:Y:S02]  /*34970*/  LOP3.LUT R25, R25, 0x1, RZ, 0xc0, !PT ;  /* 0x0000000119197812 */ /* 0x000fe400078ec0ff */
[----:B0-----:R-:W-:Y:S02]  /*34980*/  SHF.L.W.U32.HI R32, R163, 0x10, R127 ;  /* 0x00000010a3207819 */ /* 0x001fe40000010e7f */
[----:B------:R-:W-:-:S02]  /*34990*/  SHF.L.U64.HI R95, R42, 0x1, R36 ;  /* 0x000000012a5f7819 */ /* 0x000fc40000010224 */
[----:B------:R-:W-:Y:S02]  /*349a0*/  IADD3 R42, P0, PT, R34, R42, RZ ;  /* 0x0000002a222a7210 */ /* 0x000fe40007f1e0ff */
[----:B------:R-:W-:Y:S01]  /*349b0*/  LOP3.LUT R43, R72, R32, RZ, 0x3c, !PT ;  /* 0x00000020482b7212 */ /* 0x000fe200078e3cff */
[----:B------:R-:W-:Y:S01]  /*349c0*/  IMAD R25, R99, R25, R159 ;  /* 0x0000001963197224 */ /* 0x000fe200078e029f */
[----:B------:R-:W-:Y:S01]  /*349d0*/  LOP3.LUT R101, R101, 0xfffffffe, RZ, 0xc0, !PT ;  /* 0xfffffffe65657812 */ /* 0x000fe200078ec0ff */
[C---:B------:R-:W-:Y:S01]  /*349e0*/  IMAD.SHL.U32 R99, R102.reuse, 0x2, RZ ;  /* 0x0000000266637824 */ /* 0x040fe200078e00ff */
[C---:B------:R-:W-:Y:S01]  /*349f0*/  SHF.L.U64.HI R73, R102.reuse, 0x1, R77 ;  /* 0x0000000166497819 */ /* 0x040fe2000001024d */
[----:B------:R-:W-:Y:S01]  /*34a00*/  IMAD.X R43, R43, 0x1, R36, P0 ;  /* 0x000000012b2b7824 */ /* 0x000fe200000e0624 */
[----:B------:R-:W-:Y:S02]  /*34a10*/  LOP3.LUT R95, R95, 0x1, RZ, 0xc0, !PT ;  /* 0x000000015f5f7812 */ /* 0x000fe400078ec0ff */
[----:B------:R-:W-:Y:S01]  /*34a20*/  IADD3 R102, P0, PT, R102, R148, RZ ;  /* 0x0000009466667210 */ /* 0x000fe20007f1e0ff */
[----:B------:R-:W-:Y:S01]  /*34a30*/  IMAD.WIDE.U32 R42, R101, R34, R42 ;  /* 0x00000022652a7225 */ /* 0x000fe200078e002a */
[----:B------:R-:W-:-:S03]  /*34a40*/  LOP3.LUT R59, R59, R119, RZ, 0x3c, !PT ;  /* 0x000000773b3b7212 */ /* 0x000fc600078e3cff */
[----:B------:R-:W-:Y:S02]  /*34a50*/  IMAD R34, R95, R34, RZ ;  /* 0x000000225f227224 */ /* 0x000fe400078e02ff */
[----:B------:R-:W-:Y:S01]  /*34a60*/  IMAD.X R103, R23, 0x1, R77, P0 ;  /* 0x0000000117677824 */ /* 0x000fe200000e064d */
[----:B------:R-:W-:Y:S01]  /*34a70*/  SHF.L.W.U32.HI R77, R59, 0x1, R91 ;  /* 0x000000013b4d7819 */ /* 0x000fe20000010e5b */
[----:B------:R-:W-:Y:S01]  /*34a80*/  IMAD.IADD R105, R43, 0x1, R34 ;  /* 0x000000012b697824 */ /* 0x000fe200078e0222 */
[----:B------:R-:W-:Y:S01]  /*34a90*/  SHF.L.W.U32.HI R91, R91, 0x1, R59 ;  /* 0x000000015b5b7819 */ /* 0x000fe20000010e3b */
[----:B------:R-:W-:Y:S01]  /*34aa0*/  IMAD.MOV.U32 R209, RZ, RZ, R152 ;  /* 0x000000ffffd17224 */ /* 0x000fe200078e0098 */
[----:B------:R-:W-:Y:S01]  /*34ab0*/  IADD3 R152, P1, PT, R77, R206, RZ ;  /* 0x000000ce4d987210 */ /* 0x000fe20007f3e0ff */
[----:B------:R-:W-:Y:S01]  /*34ac0*/  IMAD.SHL.U32 R34, R206, 0x2, RZ ;  /* 0x00000002ce227824 */ /* 0x000fe200078e00ff */
[----:B------:R0:W-:Y:S01]  /*34ad0*/  STL [R1+0x450], R117 ;  /* 0x0004507501007387 */ /* 0x0001e20000100800 */
[----:B------:R-:W-:-:S03]  /*34ae0*/  LOP3.LUT R38, R38, R179, RZ, 0x3c, !PT ;  /* 0x000000b326267212 */ /* 0x000fc600078e3cff */
[----:B------:R-:W-:Y:S01]  /*34af0*/  LOP3.LUT R59, R34, 0xfffffffe, RZ, 0xc0, !PT ;  /* 0xfffffffe223b7812 */ /* 0x000fe200078ec0ff */
[----:B0-----:R-:W-:Y:S02]  /*34b00*/  IMAD.MOV.U32 R117, RZ, RZ, R153 ;  /* 0x000000ffff757224 */ /* 0x001fe400078e0099 */
[----:B------:R-:W-:Y:S01]  /*34b10*/  IMAD.X R153, R91, 0x1, R87, P1 ;  /* 0x000000015b997824 */ /* 0x000fe200008e0657 */
[----:B------:R-:W-:Y:S02]  /*34b20*/  SHF.L.W.U32.HI R34, R38, 0x10, R123 ;  /* 0x0000001026227819 */ /* 0x000fe40000010e7b */
[----:B------:R-:W-:Y:S01]  /*34b30*/  SHF.L.W.U32.HI R43, R123, 0x10, R38 ;  /* 0x000000107b2b7819 */ /* 0x000fe20000010e26 */
[----:B------:R-:W-:Y:S01]  /*34b40*/  IMAD.WIDE.U32 R152, R77, R59, R152 ;  /* 0x0000003b4d987225 */ /* 0x000fe200078e0098 */
[----:B------:R-:W-:-:S03]  /*34b50*/  IADD3 R38, P1, PT, R71, R160, RZ ;  /* 0x000000a047267210 */ /* 0x000fc60007f3e0ff */
[----:B------:R-:W-:Y:S01]  /*34b60*/  IMAD.SHL.U32 R59, R160, 0x2, RZ ;  /* 0x00000002a03b7824 */ /* 0x000fe200078e00ff */
[----:B------:R-:W-:Y:S02]  /*34b70*/  SHF.L.U64.HI R206, R206, 0x1, R87 ;  /* 0x00000001cece7819 */ /* 0x000fe40000010257 */
[--C-:B------:R-:W-:Y:S01]  /*34b80*/  SHF.L.U64.HI R160, R160, 0x1, R39.reuse ;  /* 0x00000001a0a07819 */ /* 0x100fe20000010227 */
[----:B------:R-:W-:Y:S01]  /*34b90*/  IMAD.X R39, R69, 0x1, R39, P1 ;  /* 0x0000000145277824 */ /* 0x000fe200008e0627 */
[----:B------:R-:W-:Y:S02]  /*34ba0*/  LOP3.LUT R59, R59, 0xfffffffe, RZ, 0xc0, !PT ;  /* 0xfffffffe3b3b7812 */ /* 0x000fe400078ec0ff */
[----:B------:R-:W-:Y:S02]  /*34bb0*/  LOP3.LUT R83, R42, R83, RZ, 0x3c, !PT ;  /* 0x000000532a537212 */ /* 0x000fe400078e3cff */
[----:B------:R-:W-:Y:S01]  /*34bc0*/  LOP3.LUT R125, R105, R125, RZ, 0x3c, !PT ;  /* 0x0000007d697d7212 */ /* 0x000fe200078e3cff */
[----:B------:R-:W-:Y:S01]  /*34bd0*/  IMAD.MOV.U32 R121, RZ, RZ, R238 ;  /* 0x000000ffff797224 */ /* 0x000fe200078e00ee */
[----:B------:R-:W-:Y:S01]  /*34be0*/  LOP3.LUT R206, R206, 0x1, RZ, 0xc0, !PT ;  /* 0x00000001cece7812 */ /* 0x000fe200078ec0ff */
[----:B------:R-:W-:Y:S01]  /*34bf0*/  IMAD.WIDE.U32 R38, R71, R59, R38 ;  /* 0x0000003b47267225 */ /* 0x000fe200078e0026 */
[----:B------:R-:W-:-:S03]  /*34c00*/  LOP3.LUT R160, R160, 0x1, RZ, 0xc0, !PT ;  /* 0x00000001a0a07812 */ /* 0x000fc600078ec0ff */
[----:B--2---:R-:W-:Y:S02]  /*34c10*/  IMAD.MOV.U32 R180, RZ, RZ, R44 ;  /* 0x000000ffffb47224 */ /* 0x004fe400078e002c */
[----:B------:R-:W-:Y:S01]  /*34c20*/  IMAD.MOV.U32 R181, RZ, RZ, R45 ;  /* 0x000000ffffb57224 */ /* 0x000fe200078e002d */
[----:B------:R-:W-:Y:S01]  /*34c30*/  LOP3.LUT R99, R99, 0xfffffffe, RZ, 0xc0, !PT ;  /* 0xfffffffe63637812 */ /* 0x000fe200078ec0ff */
[----:B------:R-:W-:Y:S01]  /*34c40*/  IMAD R59, R206, R77, RZ ;  /* 0x0000004dce3b7224 */ /* 0x000fe200078e02ff */
[----:B------:R-:W-:Y:S01]  /*34c50*/  LOP3.LUT R69, R137, R202, R71, 0x96, !PT ;  /* 0x000000ca89457212 */ /* 0x000fe200078e9647 */
[----:B------:R-:W-:Y:S02]  /*34c60*/  STL [R1+0xfdc], R42 ;  /* 0x000fdc2a01007387 */ /* 0x000fe40000100800 */
[----:B------:R-:W-:Y:S02]  /*34c70*/  IMAD.IADD R59, R153, 0x1, R59 ;  /* 0x00000001993b7824 */ /* 0x000fe400078e023b */
[----:B------:R-:W-:Y:S01]  /*34c80*/  IMAD R71, R71, R160, R39 ;  /* 0x000000a047477224 */ /* 0x000fe200078e0227 */
[C---:B------:R-:W-:Y:S01]  /*34c90*/  LOP3.LUT R119, R38.reuse, R40, RZ, 0x3c, !PT ;  /* 0x0000002826777212 */ /* 0x040fe200078e3cff */
[----:B------:R-:W-:Y:S01]  /*34ca0*/  STL [R1+0x444], R105 ;  /* 0x0004446901007387 */ /* 0x000fe20000100800 */
[----:B------:R-:W-:Y:S01]  /*34cb0*/  LOP3.LUT R39, R59, R34, RZ, 0x3c, !PT ;  /* 0x000000223b277212 */ /* 0x000fe200078e3cff */
[----:B------:R-:W-:-:S02]  /*34cc0*/  IMAD.SHL.U32 R40, R38, 0x2, RZ ;  /* 0x0000000226287824 */ /* 0x000fc400078e00ff */
[----:B------:R0:W-:Y:S01]  /*34cd0*/  STL [R1+0x4ac], R69 ;  /* 0x0004ac4501007387 */ /* 0x0001e20000100800 */
[----:B------:R-:W-:Y:S02]  /*34ce0*/  IADD3 R160, P1, PT, R39, R38, RZ ;  /* 0x0000002627a07210 */ /* 0x000fe40007f3e0ff */
[----:B------:R-:W-:Y:S01]  /*34cf0*/  LOP3.LUT R40, R40, 0xfffffffe, RZ, 0xc0, !PT ;  /* 0xfffffffe28287812 */ /* 0x000fe200078ec0ff */
[----:B------:R-:W-:Y:S01]  /*34d00*/  STL [R1+0xfd4], R231 ;  /* 0x000fd4e701007387 */ /* 0x000fe20000100800 */
[----:B------:R-:W-:Y:S02]  /*34d10*/  SHF.L.W.U32.HI R208, R83, 0x8, R125 ;  /* 0x0000000853d07819 */ /* 0x000fe40000010e7d */
[----:B------:R-:W-:Y:S02]  /*34d20*/  SHF.L.W.U32.HI R95, R125, 0x8, R83 ;  /* 0x000000087d5f7819 */ /* 0x000fe40000010e53 */
[----:B------:R-:W-:Y:S01]  /*34d30*/  LOP3.LUT R29, R29, R111, RZ, 0x3c, !PT ;  /* 0x0000006f1d1d7212 */ /* 0x000fe200078e3cff */
[----:B------:R-:W-:Y:S01]  /*34d40*/  STL [R1+0xfe0], R236 ;  /* 0x000fe0ec01007387 */ /* 0x000fe20000100800 */
[----:B0-----:R-:W-:-:S02]  /*34d50*/  SHF.L.U64.HI R69, R38, 0x1, R71 ;  /* 0x0000000126457819 */ /* 0x001fc40000010247 */
[----:B------:R-:W-:Y:S01]  /*34d60*/  LOP3.LUT R38, R152, R43, RZ, 0x3c, !PT ;  /* 0x0000002b98267212 */ /* 0x000fe200078e3cff */
[----:B------:R-:W-:Y:S01]  /*34d70*/  IMAD R79, R107, R79, R205 ;  /* 0x0000004f6b4f7224 */ /* 0x000fe200078e02cd */
[----:B------:R-:W-:Y:S01]  /*34d80*/  LOP3.LUT R69, R69, 0x1, RZ, 0xc0, !PT ;  /* 0x0000000145457812 */ /* 0x000fe200078ec0ff */
[----:B------:R-:W2:Y:S02]  /*34d90*/  LDL.LU R87, [R1+0x408] ;  /* 0x0004080001577983 */ /* 0x000ea40000300800 */
[----:B------:R-:W-:Y:S02]  /*34da0*/  IMAD.X R161, R38, 0x1, R71, P1 ;  /* 0x0000000126a17824 */ /* 0x000fe400008e0647 */
[----:B------:R-:W-:Y:S01]  /*34db0*/  IMAD R69, R69, R39, RZ ;  /* 0x0000002745457224 */ /* 0x000fe200078e02ff */
[----:B------:R-:W-:Y:S01]  /*34dc0*/  LOP3.LUT R17, R204, R17, RZ, 0x3c, !PT ;  /* 0x00000011cc117212 */ /* 0x000fe200078e3cff */
[----:B------:R-:W-:Y:S01]  /*34dd0*/  IMAD.WIDE.U32 R160, R40, R39, R160 ;  /* 0x0000002728a07225 */ /* 0x000fe200078e00a0 */
[----:B------:R-:W-:Y:S01]  /*34de0*/  IADD3 R38, P1, PT, R208, R72, RZ ;  /* 0x00000048d0267210 */ /* 0x000fe20007f3e0ff */
[----:B------:R-:W3:Y:S02]  /*34df0*/  LDL.LU.64 R44, [R1+0xfe8] ;  /* 0x000fe800012c7983 */ /* 0x000ee40000300a00 */
[----:B------:R-:W-:-:S02]  /*34e00*/  IMAD.IADD R238, R161, 0x1, R69 ;  /* 0x00000001a1ee7824 */ /* 0x000fc400078e0245 */
[----:B------:R-:W-:Y:S01]  /*34e10*/  IMAD.SHL.U32 R40, R72, 0x2, RZ ;  /* 0x0000000248287824 */ /* 0x000fe200078e00ff */
[----:B------:R-:W-:Y:S02]  /*34e20*/  LOP3.LUT R77, R160, R77, RZ, 0x3c, !PT ;  /* 0x0000004da04d7212 */ /* 0x000fe400078e3cff */
[----:B------:R-:W-:Y:S01]  /*34e30*/  LOP3.LUT R91, R238, R91, RZ, 0x3c, !PT ;  /* 0x0000005bee5b7212 */ /* 0x000fe200078e3cff */
[----:B------:R-:W-:Y:S01]  /*34e40*/  IMAD.X R39, R95, 0x1, R67, P1 ;  /* 0x000000015f277824 */ /* 0x000fe200008e0643 */
[----:B------:R-:W-:Y:S02]  /*34e50*/  LOP3.LUT R40, R40, 0xfffffffe, RZ, 0xc0, !PT ;  /* 0xfffffffe28287812 */ /* 0x000fe400078ec0ff */
[----:B------:R-:W-:Y:S01]  /*34e60*/  SHF.L.W.U32.HI R206, R77, 0x8, R91 ;  /* 0x000000084dce7819 */ /* 0x000fe20000010e5b */
[----:B------:R-:W-:Y:S02]  /*34e70*/  IMAD.MOV.U32 R202, RZ, RZ, R180 ;  /* 0x000000ffffca7224 */ /* 0x000fe400078e00b4 */
[----:B------:R-:W-:Y:S01]  /*34e80*/  IMAD.WIDE.U32 R38, R208, R40, R38 ;  /* 0x00000028d0267225 */ /* 0x000fe200078e0026 */
[----:B------:R-:W-:-:S02]  /*34e90*/  SHF.L.W.U32.HI R69, R91, 0x8, R77 ;  /* 0x000000085b457819 */ /* 0x000fc40000010e4d */
[----:B------:R-:W-:Y:S01]  /*34ea0*/  IADD3 R180, P1, PT, R206, R152, RZ ;  /* 0x00000098ceb47210 */ /* 0x000fe20007f3e0ff */
[----:B------:R-:W-:Y:S02]  /*34eb0*/  IMAD.SHL.U32 R40, R152, 0x2, RZ ;  /* 0x0000000298287824 */ /* 0x000fe400078e00ff */
[----:B------:R-:W-:Y:S02]  /*34ec0*/  IMAD.MOV.U32 R203, RZ, RZ, R181 ;  /* 0x000000ffffcb7224 */ /* 0x000fe400078e00b5 */
[----:B------:R-:W-:Y:S01]  /*34ed0*/  IMAD.X R181, R69, 0x1, R59, P1 ;  /* 0x0000000145b57824 */ /* 0x000fe200008e063b */
[----:B------:R-:W-:Y:S01]  /*34ee0*/  LOP3.LUT R40, R40, 0xfffffffe, RZ, 0xc0, !PT ;  /* 0xfffffffe28287812 */ /* 0x000fe200078ec0ff */
[----:B------:R0:W-:Y:S01]  /*34ef0*/  STL [R1+0xc94], R69 ;  /* 0x000c944501007387 */ /* 0x0001e20000100800 */
[----:B------:R-:W-:-:S03]  /*34f00*/  SHF.L.U64.HI R77, R72, 0x1, R67 ;  /* 0x00000001484d7819 */ /* 0x000fc60000010243 */
[----:B------:R-:W-:Y:S01]  /*34f10*/  IMAD.WIDE.U32 R180, R206, R40, R180 ;  /* 0x00000028ceb47225 */ /* 0x000fe200078e00b4 */
[----:B------:R-:W-:Y:S02]  /*34f20*/  LOP3.LUT R40, R73, 0x1, RZ, 0xc0, !PT ;  /* 0x0000000149287812 */ /* 0x000fe400078ec0ff */
[----:B------:R-:W-:Y:S02]  /*34f30*/  LOP3.LUT R77, R77, 0x1, RZ, 0xc0, !PT ;  /* 0x000000014d4d7812 */ /* 0x000fe400078ec0ff */
[----:B0-----:R-:W-:Y:S01]  /*34f40*/  SHF.L.U64.HI R69, R152, 0x1, R59 ;  /* 0x0000000198457819 */ /* 0x001fe2000001023b */
[----:B------:R-:W-:-:S03]  /*34f50*/  IMAD.WIDE.U32 R102, R99, R148, R102 ;  /* 0x0000009463667225 */ /* 0x000fc600078e0066 */
[----:B------:R-:W-:Y:S01]  /*34f60*/  LOP3.LUT R69, R69, 0x1, RZ, 0xc0, !PT ;  /* 0x0000000145457812 */ /* 0x000fe200078ec0ff */
[----:B------:R-:W-:Y:S02]  /*34f70*/  IMAD R40, R40, R148, RZ ;  /* 0x0000009428287224 */ /* 0x000fe400078e02ff */
[----:B------:R-:W-:Y:S02]  /*34f80*/  IMAD R77, R208, R77, R39 ;  /* 0x0000004dd04d7224 */ /* 0x000fe400078e0227 */
[----:B------:R-:W-:Y:S02]  /*34f90*/  IMAD R39, R206, R69, R181 ;  /* 0x00000045ce277224 */ /* 0x000fe400078e02b5 */
[----:B------:R-:W-:Y:S01]  /*34fa0*/  IMAD.IADD R40, R103, 0x1, R40 ;  /* 0x0000000167287824 */ /* 0x000fe200078e0228 */
[----:B------:R-:W-:-:S04]  /*34fb0*/  LOP3.LUT R42, R77, R72, R32, 0x96, !PT ;  /* 0x000000484d2a7212 */ /* 0x000fc800078e9620 */
[----:B------:R-:W-:Y:S02]  /*34fc0*/  LOP3.LUT R69, R40, R39, RZ, 0x3c, !PT ;  /* 0x0000002728457212 */ /* 0x000fe400078e3cff */
[----:B------:R-:W-:Y:S02]  /*34fd0*/  LOP3.LUT R73, R102, R180, RZ, 0x3c, !PT ;  /* 0x000000b466497212 */ /* 0x000fe400078e3cff */
[----:B------:R-:W-:Y:S01]  /*34fe0*/  IADD3 R72, P1, PT, R69, R38, RZ ;  /* 0x0000002645487210 */ /* 0x000fe20007f3e0ff */
[----:B------:R-:W-:-:S04]  /*34ff0*/  IMAD.SHL.U32 R83, R38, 0x2, RZ ;  /* 0x0000000226537824 */ /* 0x000fc800078e00ff */
[--C-:B------:R-:W-:Y:S01]  /*35000*/  IMAD.X R73, R73, 0x1, R77.reuse, P1 ;  /* 0x0000000149497824 */ /* 0x100fe200008e064d */
[----:B------:R-:W-:Y:S02]  /*35010*/  SHF.L.U64.HI R77, R38, 0x1, R77 ;  /* 0x00000001264d7819 */ /* 0x000fe4000001024d */
[----:B------:R-:W-:Y:S02]  /*35020*/  LOP3.LUT R83, R83, 0xfffffffe, RZ, 0xc0, !PT ;  /* 0xfffffffe53537812 */ /* 0x000fe400078ec0ff */
[----:B------:R-:W-:Y:S01]  /*35030*/  LOP3.LUT R77, R77, 0x1, RZ, 0xc0, !PT ;  /* 0x000000014d4d7812 */ /* 0x000fe200078ec0ff */
[----:B------:R0:W-:Y:S02]  /*35040*/  STL [R1+0xfd8], R160 ;  /* 0x000fd8a001007387 */ /* 0x0001e40000100800 */
[----:B------:R-:W-:-:S04]  /*35050*/  IMAD.WIDE.U32 R72, R83, R69, R72 ;  /* 0x0000004553487225 */ /* 0x000fc800078e0048 */
[----:B------:R-:W-:Y:S01]  /*35060*/  IMAD R77, R77, R69, RZ ;  /* 0x000000454d4d7224 */ /* 0x000fe200078e02ff */
[----:B0-----:R-:W-:-:S03]  /*35070*/  LOP3.LUT R160, R38, R67, R27, 0x96, !PT ;  /* 0x0000004326a07212 */ /* 0x001fc600078e961b */
[----:B------:R-:W-:Y:S02]  /*35080*/  IMAD.IADD R38, R73, 0x1, R77 ;  /* 0x0000000149267824 */ /* 0x000fe400078e024d */
[----:B------:R-:W-:Y:S02]  /*35090*/  IMAD.MOV.U32 R105, RZ, RZ, R209 ;  /* 0x000000ffff697224 */ /* 0x000fe400078e00d1 */
[----:B------:R-:W-:Y:S01]  /*350a0*/  IMAD.MOV.U32 R209, RZ, RZ, R117 ;  /* 0x000000ffffd17224 */ /* 0x000fe200078e0075 */
        /* <DEDUP_REMOVED lines=11> */
[----:B------:R0:W-:Y:S04]  /*35160*/  STL [R1+0xd24], R95 ;  /* 0x000d245f01007387 */ /* 0x0001e80000100800 */
[----:B0-----:R-:W-:-:S05]  /*35170*/  IMAD R95, R23, R67, R149 ;  /* 0x00000043175f7224 */ /* 0x001fca00078e0295 */
[----:B------:R-:W-:Y:S02]  /*35180*/  LOP3.LUT R113, R95, R102, R180, 0x96, !PT ;  /* 0x000000665f717212 */ /* 0x000fe400078e96b4 */
[----:B------:R-:W2:Y:S01]  /*35190*/  LDL.LU.64 R102, [R1+0x938] ;  /* 0x0009380001667983 */ /* 0x000ea20000300a00 */
[----:B------:R-:W-:Y:S02]  /*351a0*/  LOP3.LUT R231, R180, R59, R34, 0x96, !PT ;  /* 0x0000003bb4e77212 */ /* 0x000fe400078e9622 */
[----:B------:R-:W-:Y:S01]  /*351b0*/  SHF.L.W.U32.HI R59, R228, 0x1, R229 ;  /* 0x00000001e43b7819 */ /* 0x000fe20000010ee5 */
[----:B------:R-:W-:Y:S01]  /*351c0*/  IMAD.SHL.U32 R69, R162, 0x2, RZ ;  /* 0x00000002a2457824 */ /* 0x000fe200078e00ff */
[----:B------:R-:W-:-:S04]  /*351d0*/  SHF.L.W.U32.HI R67, R229, 0x1, R228 ;  /* 0x00000001e5437819 */ /* 0x000fc80000010ee4 */
[----:B------:R-:W-:Y:S01]  /*351e0*/  LOP3.LUT R69, R69, 0xfffffffe, RZ, 0xc0, !PT ;  /* 0xfffffffe45457812 */ /* 0x000fe200078ec0ff */
[C---:B----4-:R-:W-:Y:S01]  /*351f0*/  IMAD.SHL.U32 R83, R178.reuse, 0x2, RZ ;  /* 0x00000002b2537824 */ /* 0x050fe200078e00ff */
[----:B------:R-:W-:-:S04]  /*35200*/  SHF.L.U64.HI R73, R178, 0x1, R7 ;  /* 0x00000001b2497819 */ /* 0x000fc80000010207 */
[----:B------:R-:W-:Y:S02]  /*35210*/  LOP3.LUT R83, R83, 0xfffffffe, RZ, 0xc0, !PT ;  /* 0xfffffffe53537812 */ /* 0x000fe400078ec0ff */
[----:B------:R-:W-:Y:S01]  /*35220*/  LOP3.LUT R73, R73, 0x1, RZ, 0xc0, !PT ;  /* 0x0000000149497812 */ /* 0x000fe200078ec0ff */
[----:B------:R-:W-:Y:S01]  /*35230*/  IMAD.MOV.U32 R135, RZ, RZ, R105 ;  /* 0x000000ffff877224 */ /* 0x000fe200078e0069 */
[----:B------:R0:W-:Y:S03]  /*35240*/  STL [R1+0x784], R42 ;  /* 0x0007842a01007387 */ /* 0x0001e60000100800 */
[----:B------:R-:W-:Y:S02]  /*35250*/  IMAD.MOV.U32 R149, RZ, RZ, R135 ;  /* 0x000000ffff957224 */ /* 0x000fe400078e0087 */
[----:B------:R-:W-:Y:S02]  /*35260*/  IMAD.MOV.U32 R135, RZ, RZ, R121 ;  /* 0x000000ffff877224 */ /* 0x000fe400078e0079 */
[----:B--2---:R-:W-:Y:S01]  /*35270*/  IMAD.MOV.U32 R180, RZ, RZ, R102 ;  /* 0x000000ffffb47224 */ /* 0x004fe200078e0066 */
[----:B------:R-:W-:-:S02]  /*35280*/  IADD3 R102, P1, PT, R59, R162, RZ ;  /* 0x000000a23b667210 */ /* 0x000fc40007f3e0ff */
[--C-:B------:R-:W-:Y:S01]  /*35290*/  SHF.L.U64.HI R162, R162, 0x1, R12.reuse ;  /* 0x00000001a2a27819 */ /* 0x100fe2000001020c */
[----:B------:R-:W-:Y:S02]  /*352a0*/  IMAD.MOV.U32 R181, RZ, RZ, R103 ;  /* 0x000000ffffb57224 */ /* 0x000fe400078e0067 */
[----:B------:R-:W-:Y:S01]  /*352b0*/  IMAD.X R103, R67, 0x1, R12, P1 ;  /* 0x0000000143677824 */ /* 0x000fe200008e060c */
[----:B------:R-:W-:Y:S01]  /*352c0*/  LOP3.LUT R162, R162, 0x1, RZ, 0xc0, !PT ;  /* 0x00000001a2a27812 */ /* 0x000fe200078ec0ff */
[----:B------:R-:W-:-:S04]  /*352d0*/  IMAD.WIDE.U32 R102, R59, R69, R102 ;  /* 0x000000453b667225 */ /* 0x000fc800078e0066 */
[----:B------:R-:W-:-:S04]  /*352e0*/  IMAD R12, R162, R59, RZ ;  /* 0x0000003ba20c7224 */ /* 0x000fc800078e02ff */
        /* <DEDUP_REMOVED lines=9> */
[----:B------:R-:W-:Y:S02]  /*35380*/  LOP3.LUT R67, R105, R67, RZ, 0x3c, !PT ;  /* 0x0000004369437212 */ /* 0x000fe400078e3cff */
[----:B------:R-:W-:Y:S02]  /*35390*/  LOP3.LUT R69, R178, R10, RZ, 0x3c, !PT ;  /* 0x0000000ab2457212 */ /* 0x000fe400078e3cff */
[----:B------:R-:W-:Y:S02]  /*353a0*/  SHF.L.W.U32.HI R10, R59, 0x8, R67 ;  /* 0x000000083b0a7819 */ /* 0x000fe40000010e43 */
[----:B0-----:R-:W-:Y:S01]  /*353b0*/  SHF.L.W.U32.HI R42, R67, 0x8, R59 ;  /* 0x00000008432a7819 */ /* 0x001fe20000010e3b */
[----:B------:R-:W-:Y:S01]  /*353c0*/  IMAD.SHL.U32 R59, R102, 0x2, RZ ;  /* 0x00000002663b7824 */ /* 0x000fe200078e00ff */
[----:B------:R-:W-:-:S04]  /*353d0*/  IADD3 R178, P1, PT, R10, R102, RZ ;  /* 0x000000660ab27210 */ /* 0x000fc80007f3e0ff */
[----:B------:R-:W-:Y:S01]  /*353e0*/  LOP3.LUT R59, R59, 0xfffffffe, RZ, 0xc0, !PT ;  /* 0xfffffffe3b3b7812 */ /* 0x000fe200078ec0ff */
[----:B------:R-:W-:-:S04]  /*353f0*/  IMAD.X R179, R42, 0x1, R12, P1 ;  /* 0x000000012ab37824 */ /* 0x000fc800008e060c */
[----:B------:R-:W-:Y:S01]  /*35400*/  IMAD.WIDE.U32 R178, R10, R59, R178 ;  /* 0x0000003b0ab27225 */ /* 0x000fe200078e00b2 */
[----:B------:R-:W-:-:S04]  /*35410*/  SHF.L.U64.HI R59, R102, 0x1, R12 ;  /* 0x00000001663b7819 */ /* 0x000fc8000001020c */
[----:B------:R-:W-:Y:S02]  /*35420*/  LOP3.LUT R59, R59, 0x1, RZ, 0xc0, !PT ;  /* 0x000000013b3b7812 */ /* 0x000fe400078ec0ff */
[----:B------:R-:W-:-:S03]  /*35430*/  LOP3.LUT R67, R7, R230, RZ, 0x3c, !PT ;  /* 0x000000e607437212 */ /* 0x000fc600078e3cff */
[----:B------:R-:W-:-:S05]  /*35440*/  IMAD R7, R10, R59, R179 ;  /* 0x0000003b0a077224 */ /* 0x000fca00078e02b3 */
[----:B------:R-:W-:Y:S02]  /*35450*/  LOP3.LUT R163, R7, R102, R0, 0x96, !PT ;  /* 0x0000006607a37212 */ /* 0x000fe400078e9600 */
        /* <DEDUP_REMOVED lines=18> */
[----:B------:R-:W-:Y:S01]  /*35580*/  IMAD.X R101, R77, 0x1, R3, P1 ;  /* 0x000000014d657824 */ /* 0x000fe200008e0603 */
[----:B------:R0:W-:Y:S01]  /*35590*/  STL [R1+0x898], R42 ;  /* 0x0008982a01007387 */ /* 0x0001e20000100800 */
[----:B------:R-:W-:Y:S01]  /*355a0*/  IMAD.WIDE.U32 R100, R69, R11, R100 ;  /* 0x0000000b45647225 */ /* 0x000fe200078e0064 */
[----:B------:R-:W-:-:S02]  /*355b0*/  LOP3.LUT R161, R178, R12, R210, 0x96, !PT ;  /* 0x0000000cb2a17212 */ /* 0x000fc400078e96d2 */
[----:B------:R-:W2:Y:S01]  /*355c0*/  LDL.LU R77, [R1+0x464] ;  /* 0x00046400014d7983 */ /* 0x000ea20000300800 */
[----:B------:R-:W-:-:S04]  /*355d0*/  IMAD R73, R73, R11, RZ ;  /* 0x0000000b49497224 */ /* 0x000fc800078e02ff */
[----:B------:R-:W-:Y:S01]  /*355e0*/  IMAD.IADD R121, R101, 0x1, R73 ;  /* 0x0000000165797824 */ /* 0x000fe200078e0249 */
[----:B------:R-:W-:-:S04]  /*355f0*/  LOP3.LUT R3, R100, R0, RZ, 0x3c, !PT ;  /* 0x0000000064037212 */ /* 0x000fc800078e3cff */
[----:B------:R-:W-:-:S04]  /*35600*/  LOP3.LUT R67, R121, R67, RZ, 0x3c, !PT ;  /* 0x0000004379437212 */ /* 0x000fc800078e3cff */
        /* <DEDUP_REMOVED lines=11> */
[----:B------:R-:W-:Y:S01]  /*356c0*/  SHF.L.W.U32.HI R15, R29, 0x1, R81 ;  /* 0x000000011d0f7819 */ /* 0x000fe20000010e51 */
[C---:B------:R-:W-:Y:S01]  /*356d0*/  IMAD.SHL.U32 R11, R122.reuse, 0x2, RZ ;  /* 0x000000027a0b7824 */ /* 0x040fe200078e00ff */
        /* <DEDUP_REMOVED lines=9> */
[----:B------:R-:W-:Y:S01]  /*35770*/  SHF.L.U64.HI R67, R204, 0x1, R79 ;  /* 0x00000001cc437819 */ /* 0x000fe2000001024f */
[----:B------:R-:W-:-:S03]  /*35780*/  IMAD.MOV.U32 R228, RZ, RZ, R180 ;  /* 0x000000ffffe47224 */ /* 0x000fc600078e00b4 */
[----:B------:R-:W-:Y:S01]  /*35790*/  LOP3.LUT R12, R11, R149, RZ, 0x3c, !PT ;  /* 0x000000950b0c7212 */ /* 0x000fe200078e3cff */
[----:B------:R-:W-:Y:S01]  /*357a0*/  IMAD.SHL.U32 R20, R204, 0x2, RZ ;  /* 0x00000002cc147824 */ /* 0x000fe200078e00ff */
[----:B------:R-:W-:Y:S02]  /*357b0*/  LOP3.LUT R69, R102, R18, RZ, 0x3c, !PT ;  /* 0x0000001266457212 */ /* 0x000fe400078e3cff */
[----:B------:R-:W-:Y:S01]  /*357c0*/  IADD3 R180, P1, PT, R12, R204, RZ ;  /* 0x000000cc0cb47210 */ /* 0x000fe20007f3e0ff */
[----:B------:R-:W-:Y:S01]  /*357d0*/  IMAD.MOV.U32 R229, RZ, RZ, R181 ;  /* 0x000000ffffe57224 */ /* 0x000fe200078e00b5 */
[----:B------:R-:W-:Y:S02]  /*357e0*/  LOP3.LUT R20, R20, 0xfffffffe, RZ, 0xc0, !PT ;  /* 0xfffffffe14147812 */ /* 0x000fe400078ec0ff */
[----:B------:R-:W-:Y:S01]  /*357f0*/  LOP3.LUT R67, R67, 0x1, RZ, 0xc0, !PT ;  /* 0x0000000143437812 */ /* 0x000fe200078ec0ff */
[----:B------:R-:W-:Y:S02]  /*35800*/  IMAD.X R181, R69, 0x1, R79, P1 ;  /* 0x0000000145b57824 */ /* 0x000fe400008e064f */
[----:B------:R-:W-:-:S04]  /*35810*/  IMAD.WIDE.U32 R180, R20, R12, R180 ;  /* 0x0000000c14b47225 */ /* 0x000fc800078e00b4 */
[----:B------:R-:W-:Y:S02]  /*35820*/  IMAD R67, R67, R12, RZ ;  /* 0x0000000c43437224 */ /* 0x000fe400078e02ff */
[----:B------:R-:W-:Y:S02]  /*35830*/  IMAD.MOV.U32 R205, RZ, RZ, R229 ;  /* 0x000000ffffcd7224 */ /* 0x000fe400078e00e5 */
[----:B------:R-:W-:Y:S01]  /*35840*/  IMAD.IADD R229, R181, 0x1, R67 ;  /* 0x00000001b5e57824 */ /* 0x000fe200078e0243 */
[----:B------:R-:W-:-:S04]  /*35850*/  LOP3.LUT R15, R180, R15, RZ, 0x3c, !PT ;  /* 0x0000000fb40f7212 */ /* 0x000fc800078e3cff */
[----:B------:R-:W-:Y:S01]  /*35860*/  LOP3.LUT R29, R229, R29, RZ, 0x3c, !PT ;  /* 0x0000001de51d7212 */ /* 0x000fe200078e3cff */
[----:B------:R0:W-:Y:S03]  /*35870*/  STL [R1+0x870], R42 ;  /* 0x0008702a01007387 */ /* 0x0001e60000100800 */
[----:B------:R-:W-:-:S04]  /*35880*/  SHF.L.W.U32.HI R12, R15, 0x8, R29 ;  /* 0x000000080f0c7819 */ /* 0x000fc80000010e1d */
[----:B------:R-:W-:Y:S02]  /*35890*/  IADD3 R122, P1, PT, R12, R102, RZ ;  /* 0x000000660c7a7210 */ /* 0x000fe40007f3e0ff */
[----:B0-----:R-:W-:Y:S01]  /*358a0*/  SHF.L.W.U32.HI R42, R29, 0x8, R15 ;  /* 0x000000081d2a7819 */ /* 0x001fe20000010e0f */
[----:B------:R-:W-:-:S04]  /*358b0*/  IMAD.SHL.U32 R15, R102, 0x2, RZ ;  /* 0x00000002660f7824 */ /* 0x000fc800078e00ff */
[----:B------:R-:W-:Y:S01]  /*358c0*/  IMAD.X R123, R42, 0x1, R11, P1 ;  /* 0x000000012a7b7824 */ /* 0x000fe200008e060b */
[----:B------:R-:W-:-:S05]  /*358d0*/  LOP3.LUT R15, R15, 0xfffffffe, RZ, 0xc0, !PT ;  /* 0xfffffffe0f0f7812 */ /* 0x000fca00078ec0ff */
[----:B------:R-:W-:Y:S01]  /*358e0*/  IMAD.WIDE.U32 R122, R12, R15, R122 ;  /* 0x0000000f0c7a7225 */ /* 0x000fe200078e007a */
[----:B------:R-:W-:-:S04]  /*358f0*/  SHF.L.U64.HI R15, R102, 0x1, R11 ;  /* 0x00000001660f7819 */ /* 0x000fc8000001020b */
[----:B------:R-:W-:Y:S02]  /*35900*/  LOP3.LUT R15, R15, 0x1, RZ, 0xc0, !PT ;  /* 0x000000010f0f7812 */ /* 0x000fe400078ec0ff */
[----:B------:R-:W-:-:S03]  /*35910*/  LOP3.LUT R20, R79, R232, RZ, 0x3c, !PT ;  /* 0x000000e84f147212 */ /* 0x000fc600078e3cff */
[----:B------:R-:W-:Y:S01]  /*35920*/  IMAD R15, R12, R15, R123 ;  /* 0x0000000f0c0f7224 */ /* 0x000fe200078e027b */
[----:B------:R0:W-:Y:S04]  /*35930*/  STL [R1+0xc14], R42 ;  /* 0x000c142a01007387 */ /* 0x0001e80000100800 */
[----:B0-----:R-:W-:Y:S02]  /*35940*/  LOP3.LUT R42, R15, R102, R18, 0x96, !PT ;  /* 0x000000660f2a7212 */ /* 0x001fe400078e9612 */
[----:B------:R-:W-:Y:S02]  /*35950*/  SHF.L.W.U32.HI R18, R20, 0x1, R17 ;  /* 0x0000000114127819 */ /* 0x000fe40000010e11 */
[----:B------:R-:W-:Y:S01]  /*35960*/  SHF.L.W.U32.HI R20, R17, 0x1, R20 ;  /* 0x0000000111147819 */ /* 0x000fe20000010e14 */
[----:B------:R-:W-:Y:S01]  /*35970*/  IMAD.SHL.U32 R17, R196, 0x2, RZ ;  /* 0x00000002c4117824 */ /* 0x000fe200078e00ff */
[----:B------:R-:W-:-:S02]  /*35980*/  IADD3 R102, P1, PT, R18, R196, RZ ;  /* 0x000000c412667210 */ /* 0x000fc40007f3e0ff */
[--C-:B------:R-:W-:Y:S02]  /*35990*/  SHF.L.U64.HI R196, R196, 0x1, R22.reuse ;  /* 0x00000001c4c47819 */ /* 0x100fe40000010216 */
[----:B------:R-:W-:Y:S01]  /*359a0*/  LOP3.LUT R197, R17, 0xfffffffe, RZ, 0xc0, !PT ;  /* 0xfffffffe11c57812 */ /* 0x000fe200078ec0ff */
[----:B------:R-:W-:Y:S01]  /*359b0*/  IMAD.X R103, R20, 0x1, R22, P1 ;  /* 0x0000000114677824 */ /* 0x000fe200008e0616 */
[----:B------:R-:W-:-:S03]  /*359c0*/  LOP3.LUT R17, R196, 0x1, RZ, 0xc0, !PT ;  /* 0x00000001c4117812 */ /* 0x000fc600078ec0ff */
[----:B------:R-:W-:Y:S02]  /*359d0*/  IMAD.WIDE.U32 R196, R18, R197, R102 ;  /* 0x000000c512c47225 */ /* 0x000fe400078e0066 */
[----:B------:R-:W4:Y:S02]  /*359e0*/  LDL.LU.64 R102, [R1+0xcd8] ;  /* 0x000cd80001667983 */ /* 0x000f240000300a00 */
[----:B------:R-:W-:Y:S02]  /*359f0*/  IMAD R17, R17, R18, RZ ;  /* 0x0000001211117224 */ /* 0x000fe400078e02ff */
[----:B------:R-:W-:Y:S02]  /*35a00*/  IMAD.MOV.U32 R83, RZ, RZ, R135 ;  /* 0x000000ffff537224 */ /* 0x000fe400078e0087 */
[----:B------:R-:W-:Y:S01]  /*35a10*/  IMAD.IADD R17, R197, 0x1, R17 ;  /* 0x00000001c5117824 */ /* 0x000fe200078e0211 */
[----:B------:R-:W-:Y:S01]  /*35a20*/  LOP3.LUT R232, R140, R59, R211, 0x96, !PT ;  /* 0x0000003b8ce87212 */ /* 0x000fe200078e96d3 */
[----:B------:R-:W-:-:S03]  /*35a30*/  IMAD.SHL.U32 R59, R164, 0x2, RZ ;  /* 0x00000002a43b7824 */ /* 0x000fc600078e00ff */
[----:B------:R-:W-:Y:S02]  /*35a40*/  LOP3.LUT R22, R17, R83, RZ, 0x3c, !PT ;  /* 0x0000005311167212 */ /* 0x000fe400078e3cff */
[----:B------:R-:W-:Y:S02]  /*35a50*/  SHF.L.U64.HI R29, R164, 0x1, R19 ;  /* 0x00000001a41d7819 */ /* 0x000fe40000010213 */
[----:B------:R-:W-:Y:S02]  /*35a60*/  LOP3.LUT R67, R196, R21, RZ, 0x3c, !PT ;  /* 0x00000015c4437212 */ /* 0x000fe400078e3cff */
[----:B------:R-:W-:Y:S02]  /*35a70*/  LOP3.LUT R59, R59, 0xfffffffe, RZ, 0xc0, !PT ;  /* 0xfffffffe3b3b7812 */ /* 0x000fe400078ec0ff */
[----:B------:R-:W-:-:S05]  /*35a80*/  LOP3.LUT R29, R29, 0x1, RZ, 0xc0, !PT ;  /* 0x000000011d1d7812 */ /* 0x000fca00078ec0ff */
[----:B------:R-:W-:Y:S01]  /*35a90*/  IMAD R29, R29, R22, RZ ;  /* 0x000000161d1d7224 */ /* 0x000fe200078e02ff */
[----:B------:R-:W-:Y:S01]  /*35aa0*/  LOP3.LUT R30, R30, R165, RZ, 0x3c, !PT ;  /* 0x000000a51e1e7212 */ /* 0x000fe200078e3cff */
[----:B------:R-:W-:Y:S01]  /*35ab0*/  IMAD.MOV.U32 R135, RZ, RZ, R239 ;  /* 0x000000ffff877224 */ /* 0x000fe200078e00ef */
[C---:B------:R-:W-:Y:S01]  /*35ac0*/  SHF.L.U64.HI R133, R186.reuse, 0x1, R139 ;  /* 0x00000001ba857819 */ /* 0x040fe2000001028b */
[----:B------:R-:W-:Y:S01]  /*35ad0*/  IMAD.SHL.U32 R127, R186, 0x2, RZ ;  /* 0x00000002ba7f7824 */ /* 0x000fe200078e00ff */
[----:B------:R-:W-:-:S05]  /*35ae0*/  IADD3 R186, P0, PT, R32, R186, RZ ;  /* 0x000000ba20ba7210 */ /* 0x000fca0007f1e0ff */
[----:B------:R-:W-:Y:S02]  /*35af0*/  IMAD.X R187, R27, 0x1, R139, P0 ;  /* 0x000000011bbb7824 */ /* 0x000fe400000e068b */
[----:B------:R-:W-:-:S05]  /*35b00*/  IMAD.SHL.U32 R27, R110, 0x2, RZ ;  /* 0x000000026e1b7824 */ /* 0x000fca00078e00ff */
[----:B------:R-:W-:Y:S01]  /*35b10*/  LOP3.LUT R27, R27, 0xfffffffe, RZ, 0xc0, !PT ;  /* 0xfffffffe1b1b7812 */ /* 0x000fe200078ec0ff */
[----:B------:R-:W-:Y:S02]  /*35b20*/  IMAD.MOV.U32 R204, RZ, RZ, R228 ;  /* 0x000000ffffcc7224 */ /* 0x000fe400078e00e4 */
[----:B------:R-:W3:Y:S01]  /*35b30*/  LDL.LU R228, [R1+0x420] ;  /* 0x0004200001e47983 */ /* 0x000ee20000300800 */
[----:B----4-:R-:W-:Y:S01]  /*35b40*/  IMAD.MOV.U32 R210, RZ, RZ, R102 ;  /* 0x000000ffffd27224 */ /* 0x010fe200078e0066 */
[----:B------:R-:W-:Y:S01]  /*35b50*/  IADD3 R102, P1, PT, R22, R164, RZ ;  /* 0x000000a416667210 */ /* 0x000fe20007f3e0ff */
[----:B------:R-:W-:-:S04]  /*35b60*/  IMAD.MOV.U32 R211, RZ, RZ, R103 ;  /* 0x000000ffffd37224 */ /* 0x000fc800078e0067 */
        /* <DEDUP_REMOVED lines=16> */
[----:B------:R-:W-:-:S04]  /*35c70*/  SHF.L.W.U32.HI R20, R235, 0x1, R234 ;  /* 0x00000001eb147819 */ /* 0x000fc80000010eea */
[----:B------:R-:W-:Y:S01]  /*35c80*/  LOP3.LUT R239, R18, R196, R21, 0x96, !PT ;  /* 0x000000c412ef7212 */ /* 0x000fe200078e9615 */
        /* <DEDUP_REMOVED lines=10> */
[----:B------:R-:W-:Y:S02]  /*35d30*/  LOP3.LUT R5, R21, R214, RZ, 0x3c, !PT ;  /* 0x000000d615057212 */ /* 0x000fe400078e3cff */
[----:B------:R-:W-:Y:S02]  /*35d40*/  LOP3.LUT R59, R196, R16, RZ, 0x3c, !PT ;  /* 0x00000010c43b7212 */ /* 0x000fe400078e3cff */
[----:B------:R-:W-:Y:S02]  /*35d50*/  IADD3 R106, P0, PT, R5, R110, RZ ;  /* 0x0000006e056a7210 */ /* 0x000fe40007f1e0ff */
[----:B------:R-:W-:-:S03]  /*35d60*/  SHF.L.U64.HI R29, R110, 0x1, R212 ;  /* 0x000000016e1d7819 */ /* 0x000fc600000102d4 */
[----:B------:R-:W-:Y:S01]  /*35d70*/  IMAD.X R107, R59, 0x1, R212, P0 ;  /* 0x000000013b6b7824 */ /* 0x000fe200000e06d4 */
[----:B------:R-:W-:Y:S01]  /*35d80*/  LOP3.LUT R29, R29, 0x1, RZ, 0xc0, !PT ;  /* 0x000000011d1d7812 */ /* 0x000fe200078ec0ff */
        /* <DEDUP_REMOVED lines=29> */
[----:B------:R0:W-:Y:S03]  /*35f60*/  STL [R1+0x800], R67 ;  /* 0x0008004301007387 */ /* 0x0001e60000100800 */
[----:B------:R-:W-:Y:S01]  /*35f70*/  LOP3.LUT R21, R27, R216, RZ, 0x3c, !PT ;  /* 0x000000d81b157212 */ /* 0x000fe200078e3cff */
[C---:B------:R-:W-:Y:S01]  /*35f80*/  IMAD.SHL.U32 R29, R124.reuse, 0x2, RZ ;  /* 0x000000027c1d7824 */ /* 0x040fe200078e00ff */
[----:B------:R-:W-:Y:S02]  /*35f90*/  SHF.L.U64.HI R59, R124, 0x1, R215 ;  /* 0x000000017c3b7819 */ /* 0x000fe400000102d7 */
[----:B------:R-:W-:Y:S02]  /*35fa0*/  IADD3 R124, P0, PT, R21, R124, RZ ;  /* 0x0000007c157c7210 */ /* 0x000fe40007f1e0ff */
[----:B0-----:R-:W-:-:S02]  /*35fb0*/  LOP3.LUT R67, R196, R6, RZ, 0x3c, !PT ;  /* 0x00000006c4437212 */ /* 0x001fc400078e3cff */
[----:B------:R-:W-:Y:S02]  /*35fc0*/  LOP3.LUT R29, R29, 0xfffffffe, RZ, 0xc0, !PT ;  /* 0xfffffffe1d1d7812 */ /* 0x000fe400078ec0ff */
[----:B------:R-:W-:Y:S01]  /*35fd0*/  LOP3.LUT R59, R59, 0x1, RZ, 0xc0, !PT ;  /* 0x000000013b3b7812 */ /* 0x000fe200078ec0ff */
[----:B------:R-:W-:Y:S01]  /*35fe0*/  IMAD.X R125, R67, 0x1, R215, P0 ;  /* 0x00000001437d7824 */ /* 0x000fe200000e06d7 */
[----:B------:R0:W-:Y:S01]  /*35ff0*/  STL [R1+0xc10], R73 ;  /* 0x000c104901007387 */ /* 0x0001e20000100800 */
[----:B------:R-:W-:-:S04]  /*36000*/  IMAD.WIDE.U32 R124, R29, R21, R124 ;  /* 0x000000151d7c7225 */ /* 0x000fc800078e007c */
[----:B------:R-:W-:Y:S02]  /*36010*/  IMAD.MOV.U32 R87, RZ, RZ, R209 ;  /* 0x000000ffff577224 */ /* 0x000fe400078e00d1 */
[----:B------:R-:W-:Y:S02]  /*36020*/  IMAD.MOV.U32 R234, RZ, RZ, R202 ;  /* 0x000000ffffea7224 */ /* 0x000fe400078e00ca */
[----:B------:R-:W-:Y:S01]  /*36030*/  IMAD.MOV.U32 R235, RZ, RZ, R203 ;  /* 0x000000ffffeb7224 */ /* 0x000fe200078e00cb */
[----:B------:R-:W-:Y:S01]  /*36040*/  SHF.L.U64.HI R67, R158, 0x1, R25 ;  /* 0x000000019e437819 */ /* 0x000fe20000010219 */
[----:B------:R-:W-:Y:S01]  /*36050*/  IMAD R21, R59, R21, RZ ;  /* 0x000000153b157224 */ /* 0x000fe200078e02ff */
[----:B------:R-:W-:Y:S01]  /*36060*/  LOP3.LUT R127, R127, 0xfffffffe, RZ, 0xc0, !PT ;  /* 0xfffffffe7f7f7812 */ /* 0x000fe200078ec0ff */
[----:B------:R-:W4:Y:S02]  /*36070*/  LDL.LU R215, [R1+0x44c] ;  /* 0x00044c0001d77983 */ /* 0x000f240000300800 */
        /* <DEDUP_REMOVED lines=14> */
[----:B------:R-:W-:Y:S02]  /*36160*/  SHF.L.W.U32.HI R30, R93, 0x1, R30 ;  /* 0x000000015d1e7819 */ /* 0x000fe40000010e1e */
[----:B------:R-:W-:Y:S02]  /*36170*/  IADD3 R202, P0, PT, R29, R84, RZ ;  /* 0x000000541dca7210 */ /* 0x000fe40007f1e0ff */
[----:B------:R-:W-:Y:S01]  /*36180*/  LOP3.LUT R209, R16, R196, R6, 0x96, !PT ;  /* 0x000000c410d17212 */ /* 0x000fe200078e9606 */
[C---:B------:R-:W-:Y:S01]  /*36190*/  IMAD.SHL.U32 R6, R84.reuse, 0x2, RZ ;  /* 0x0000000254067824 */ /* 0x040fe200078e00ff */
[--C-:B------:R-:W-:Y:S01]  /*361a0*/  SHF.L.U64.HI R84, R84, 0x1, R167.reuse ;  /* 0x0000000154547819 */ /* 0x100fe200000102a7 */
[----:B------:R-:W-:-:S03]  /*361b0*/  IMAD.X R203, R30, 0x1, R167, P0 ;  /* 0x000000011ecb7824 */ /* 0x000fc600000e06a7 */
[----:B------:R-:W-:Y:S02]  /*361c0*/  LOP3.LUT R6, R6, 0xfffffffe, RZ, 0xc0, !PT ;  /* 0xfffffffe06067812 */ /* 0x000fe400078ec0ff */
[----:B------:R-:W-:-:S03]  /*361d0*/  LOP3.LUT R84, R84, 0x1, RZ, 0xc0, !PT ;  /* 0x0000000154547812 */ /* 0x000fc600078ec0ff */
[----:B------:R-:W-:-:S04]  /*361e0*/  IMAD.WIDE.U32 R202, R29, R6, R202 ;  /* 0x000000061dca7225 */ /* 0x000fc800078e00ca */
[----:B------:R-:W-:Y:S01]  /*361f0*/  IMAD R6, R84, R29, RZ ;  /* 0x0000001d54067224 */ /* 0x000fe200078e02ff */
[----:B------:R-:W-:-:S03]  /*36200*/  LOP3.LUT R181, R68, R27, R216, 0x96, !PT ;  /* 0x0000001b44b57212 */ /* 0x000fc600078e96d8 */
[----:B------:R-:W-:Y:S01]  /*36210*/  IMAD.IADD R6, R203, 0x1, R6 ;  /* 0x00000001cb067824 */ /* 0x000fe200078e0206 */
[C---:B------:R-:W-:Y:S01]  /*36220*/  LOP3.LUT R27, R158.reuse, R24, RZ, 0x3c, !PT ;  /* 0x000000189e1b7212 */ /* 0x040fe200078e3cff */
        /* <DEDUP_REMOVED lines=13> */
[----:B------:R-:W-:-:S04]  /*36300*/  SHF.L.W.U32.HI R24, R29, 0x8, R30 ;  /* 0x000000081d187819 */ /* 0x000fc80000010e1e */
[----:B------:R-:W-:Y:S02]  /*36310*/  IADD3 R196, P0, PT, R24, R202, RZ ;  /* 0x000000ca18c47210 */ /* 0x000fe40007f1e0ff */
[----:B0-----:R-:W-:-:S05]  /*36320*/  SHF.L.W.U32.HI R73, R30, 0x8, R29 ;  /* 0x000000081e497819 */ /* 0x001fca0000010e1d */
[----:B------:R0:W-:Y:S01]  /*36330*/  STL [R1+0xb3c], R73 ;  /* 0x000b3c4901007387 */ /* 0x0001e20000100800 */
[----:B------:R-:W-:-:S03]  /*36340*/  IMAD.X R197, R73, 0x1, R6, P0 ;  /* 0x0000000149c57824 */ /* 0x000fc600000e0606 */
[----:B0-----:R-:W2:Y:S01]  /*36350*/  LDL.LU R73, [R1+0x45c] ;  /* 0x00045c0001497983 */ /* 0x001ea20000300800 */
[----:B------:R-:W-:-:S05]  /*36360*/  IMAD.SHL.U32 R29, R202, 0x2, RZ ;  /* 0x00000002ca1d7824 */ /* 0x000fca00078e00ff */
[----:B------:R-:W-:-:S05]  /*36370*/  LOP3.LUT R29, R29, 0xfffffffe, RZ, 0xc0, !PT ;  /* 0xfffffffe1d1d7812 */ /* 0x000fca00078ec0ff */
[----:B------:R-:W-:Y:S01]  /*36380*/  IMAD.WIDE.U32 R196, R24, R29, R196 ;  /* 0x0000001d18c47225 */ /* 0x000fe200078e00c4 */
[----:B------:R-:W-:-:S04]  /*36390*/  SHF.L.U64.HI R29, R202, 0x1, R6 ;  /* 0x00000001ca1d7819 */ /* 0x000fc80000010206 */
[----:B------:R-:W-:Y:S02]  /*363a0*/  LOP3.LUT R29, R29, 0x1, RZ, 0xc0, !PT ;  /* 0x000000011d1d7812 */ /* 0x000fe400078ec0ff */
[----:B---3--:R-:W-:-:S03]  /*363b0*/  LOP3.LUT R30, R25, R228, RZ, 0x3c, !PT ;  /* 0x000000e4191e7212 */ /* 0x008fc600078e3cff */
[----:B------:R-:W-:Y:S01]  /*363c0*/  IMAD R25, R24, R29, R197 ;  /* 0x0000001d18197224 */ /* 0x000fe200078e02c5 */
[----:B------:R-:W-:Y:S01]  /*363d0*/  SHF.L.W.U32.HI R29, R30, 0x1, R27 ;  /* 0x000000011e1d7819 */ /* 0x000fe20000010e1b */
[C---:B------:R-:W-:Y:S01]  /*363e0*/  IMAD.SHL.U32 R59, R98.reuse, 0x2, RZ ;  /* 0x00000002623b7824 */ /* 0x040fe200078e00ff */
[----:B------:R-:W-:Y:S02]  /*363f0*/  SHF.L.W.U32.HI R30, R27, 0x1, R30 ;  /* 0x000000011b1e7819 */ /* 0x000fe40000010e1e */
[----:B------:R-:W-:Y:S02]  /*36400*/  LOP3.LUT R197, R25, R202, R26, 0x96, !PT ;  /* 0x000000ca19c57212 */ /* 0x000fe400078e961a */
[----:B------:R-:W-:Y:S02]  /*36410*/  IADD3 R26, P0, PT, R29, R98, RZ ;  /* 0x000000621d1a7210 */ /* 0x000fe40007f1e0ff */
[--C-:B------:R-:W-:Y:S02]  /*36420*/  SHF.L.U64.HI R98, R98, 0x1, R173.reuse ;  /* 0x0000000162627819 */ /* 0x100fe400000102ad */
[----:B------:R-:W-:Y:S01]  /*36430*/  LOP3.LUT R99, R59, 0xfffffffe, RZ, 0xc0, !PT ;  /* 0xfffffffe3b637812 */ /* 0x000fe200078ec0ff */
[----:B------:R-:W-:Y:S01]  /*36440*/  IMAD.X R27, R30, 0x1, R173, P0 ;  /* 0x000000011e1b7824 */ /* 0x000fe200000e06ad */
[----:B------:R-:W-:-:S03]  /*36450*/  LOP3.LUT R59, R98, 0x1, RZ, 0xc0, !PT ;  /* 0x00000001623b7812 */ /* 0x000fc600078ec0ff */
[----:B------:R-:W-:-:S04]  /*36460*/  IMAD.WIDE.U32 R98, R29, R99, R26 ;  /* 0x000000631d627225 */ /* 0x000fc800078e001a */
[----:B------:R-:W-:Y:S02]  /*36470*/  IMAD R26, R59, R29, RZ ;  /* 0x0000001d3b1a7224 */ /* 0x000fe400078e02ff */
[----:B------:R-:W-:-:S04]  /*36480*/  IMAD.WIDE.U32 R186, R32, R127, R186 ;  /* 0x0000007f20ba7225 */ /* 0x000fc800078e00ba */
[----:B------:R-:W-:Y:S02]  /*36490*/  IMAD.IADD R26, R99, 0x1, R26 ;  /* 0x00000001631a7824 */ /* 0x000fe400078e021a */
[----:B------:R-:W-:Y:S01]  /*364a0*/  IMAD.MOV.U32 R127, RZ, RZ, R87 ;  /* 0x000000ffff7f7224 */ /* 0x000fe200078e0057 */
        /* <DEDUP_REMOVED lines=16> */
[----:B------:R-:W-:Y:S02]  /*365b0*/  IADD3 R202, P0, PT, R27, R98, RZ ;  /* 0x000000621bca7210 */ /* 0x000fe40007f1e0ff */
[----:B--2---:R-:W-:Y:S02]  /*365c0*/  SHF.L.W.U32.HI R30, R73, 0x1, R77 ;  /* 0x00000001491e7819 */ /* 0x004fe40000010e4d */
[----:B------:R-:W-:Y:S02]  /*365d0*/  SHF.L.W.U32.HI R69, R77, 0x1, R73 ;  /* 0x000000014d457819 */ /* 0x000fe40000010e49 */
[----:B------:R-:W2:Y:S01]  /*365e0*/  LDL.LU R77, [R1+0x478] ;  /* 0x00047800014d7983 */ /* 0x000ea20000300800 */
[----:B------:R-:W-:Y:S01]  /*365f0*/  LOP3.LUT R29, R29, 0xfffffffe, RZ, 0xc0, !PT ;  /* 0xfffffffe1d1d7812 */ /* 0x000fe200078ec0ff */
[----:B------:R-:W-:-:S04]  /*36600*/  IMAD.X R203, R79, 0x1, R26, P0 ;  /* 0x000000014fcb7824 */ /* 0x000fc800000e061a */
[----:B------:R-:W-:Y:S01]  /*36610*/  IMAD.WIDE.U32 R202, R27, R29, R202 ;  /* 0x0000001d1bca7225 */ /* 0x000fe200078e00ca */
[----:B------:R-:W-:-:S04]  /*36620*/  SHF.L.U64.HI R29, R98, 0x1, R26 ;  /* 0x00000001621d7819 */ /* 0x000fc8000001021a */
[----:B------:R-:W-:Y:S01]  /*36630*/  LOP3.LUT R29, R29, 0x1, RZ, 0xc0, !PT ;  /* 0x000000011d1d7812 */ /* 0x000fe200078ec0ff */
[----:B------:R-:W-:-:S04]  /*36640*/  IMAD.MOV.U32 R87, RZ, RZ, R240 ;  /* 0x000000ffff577224 */ /* 0x000fc800078e00f0 */
[----:B------:R-:W-:-:S05]  /*36650*/  IMAD R29, R27, R29, R203 ;  /* 0x0000001d1b1d7224 */ /* 0x000fca00078e02cb */
[----:B------:R-:W-:Y:S01]  /*36660*/  LOP3.LUT R240, R29, R98, R28, 0x96, !PT ;  /* 0x000000621df07212 */ /* 0x000fe200078e961c */
[----:B------:R-:W-:Y:S01]  /*36670*/  IMAD.SHL.U32 R28, R166, 0x2, RZ ;  /* 0x00000002a61c7824 */ /* 0x000fe200078e00ff */
[----:B------:R-:W-:Y:S02]  /*36680*/  IADD3 R98, P0, PT, R30, R166, RZ ;  /* 0x000000a61e627210 */ /* 0x000fe40007f1e0ff */
[--C-:B------:R-:W-:Y:S02]  /*36690*/  SHF.L.U64.HI R166, R166, 0x1, R217.reuse ;  /* 0x00000001a6a67819 */ /* 0x100fe400000102d9 */
[----:B------:R-:W-:Y:S01]  /*366a0*/  LOP3.LUT R28, R28, 0xfffffffe, RZ, 0xc0, !PT ;  /* 0xfffffffe1c1c7812 */ /* 0x000fe200078ec0ff */
[----:B------:R-:W-:Y:S01]  /*366b0*/  IMAD.X R99, R69, 0x1, R217, P0 ;  /* 0x0000000145637824 */ /* 0x000fe200000e06d9 */
[----:B------:R-:W-:-:S03]  /*366c0*/  LOP3.LUT R101, R166, 0x1, RZ, 0xc0, !PT ;  /* 0x00000001a6657812 */ /* 0x000fc600078ec0ff */
[----:B------:R-:W-:Y:S01]  /*366d0*/  IMAD.WIDE.U32 R98, R30, R28, R98 ;  /* 0x0000001c1e627225 */ /* 0x000fe200078e0062 */
[----:B------:R-:W-:-:S03]  /*366e0*/  LOP3.LUT R67, R133, 0x1, RZ, 0xc0, !PT ;  /* 0x0000000185437812 */ /* 0x000fc600078ec0ff */
[----:B------:R-:W-:-:S04]  /*366f0*/  IMAD R101, R101, R30, RZ ;  /* 0x0000001e65657224 */ /* 0x000fc800078e02ff */
[----:B------:R-:W-:Y:S02]  /*36700*/  IMAD.IADD R101, R99, 0x1, R101 ;  /* 0x0000000163657824 */ /* 0x000fe400078e0265 */
[----:B------:R-:W-:Y:S01]  /*36710*/  IMAD R67, R32, R67, R187 ;  /* 0x0000004320437224 */ /* 0x000fe200078e02bb */
[----:B------:R-:W-:Y:S02]  /*36720*/  LOP3.LUT R32, R132, R9, RZ, 0x3c, !PT ;  /* 0x0000000984207212 */ /* 0x000fe400078e3cff */
[----:B------:R-:W-:Y:S02]  /*36730*/  LOP3.LUT R9, R101, R220, RZ, 0x3c, !PT ;  /* 0x000000dc65097212 */ /* 0x000fe400078e3cff */
[----:B------:R-:W-:Y:S01]  /*36740*/  LOP3.LUT R59, R36, R246, RZ, 0x3c, !PT ;  /* 0x000000f6243b7212 */ /* 0x000fe200078e3cff */
[C---:B------:R-:W-:Y:S01]  /*36750*/  IMAD.SHL.U32 R36, R132.reuse, 0x2, RZ ;  /* 0x0000000284247824 */ /* 0x040fe200078e00ff */
        /* <DEDUP_REMOVED lines=20> */
[----:B------:R-:W-:-:S05]  /*368a0*/  LOP3.LUT R30, R30, 0x1, RZ, 0xc0, !PT ;  /* 0x000000011e1e7812 */ /* 0x000fca00078ec0ff */
[----:B------:R-:W-:-:S05]  /*368b0*/  IMAD R30, R9, R30, R133 ;  /* 0x0000001e091e7224 */ /* 0x000fca00078e0285 */
[----:B------:R-:W-:Y:S01]  /*368c0*/  LOP3.LUT R103, R30, R98, R2, 0x96, !PT ;  /* 0x000000621e677212 */ /* 0x000fe200078e9602 */
[----:B------:R-:W-:Y:S01]  /*368d0*/  IMAD.SHL.U32 R36, R194, 0x2, RZ ;  /* 0x00000002c2247824 */ /* 0x000fe200078e00ff */
[----:B--2---:R-:W-:-:S04]  /*368e0*/  LOP3.LUT R195, R195, R77, RZ, 0x3c, !PT ;  /* 0x0000004dc3c37212 */ /* 0x004fc800078e3cff */
[----:B------:R-:W-:Y:S02]  /*368f0*/  SHF.L.W.U32.HI R2, R195, 0x1, R32 ;  /* 0x00000001c3027819 */ /* 0x000fe40000010e20 */
[----:B------:R-:W-:Y:S02]  /*36900*/  SHF.L.W.U32.HI R32, R32, 0x1, R195 ;  /* 0x0000000120207819 */ /* 0x000fe40000010ec3 */
[----:B------:R-:W-:Y:S02]  /*36910*/  IADD3 R98, P1, PT, R2, R194, RZ ;  /* 0x000000c202627210 */ /* 0x000fe40007f3e0ff */
[----:B------:R-:W-:-:S03]  /*36920*/  SHF.L.U64.HI R194, R194, 0x1, R218 ;  /* 0x00000001c2c27819 */ /* 0x000fc600000102da */
[----:B------:R-:W-:Y:S02]  /*36930*/  IMAD.X R99, R32, 0x1, R218, P1 ;  /* 0x0000000120637824 */ /* 0x000fe400008e06da */
[----:B------:R-:W2:Y:S01]  /*36940*/  LDL.LU R218, [R1+0x400] ;  /* 0x0004000001da7983 */ /* 0x000ea20000300800 */
        /* <DEDUP_REMOVED lines=27> */
[----:B------:R-:W-:Y:S01]  /*36b00*/  LOP3.LUT R2, R2, 0x1, RZ, 0xc0, !PT ;  /* 0x0000000102027812 */ /* 0x000fe200078ec0ff */
[----:B------:R-:W-:Y:S01]  /*36b10*/  IMAD.MOV.U32 R213, RZ, RZ, R149 ;  /* 0x000000ffffd57224 */ /* 0x000fe200078e0095 */
        /* <DEDUP_REMOVED lines=13> */
[C---:B------:R-:W-:Y:S01]  /*36bf0*/  LOP3.LUT R73, R186.reuse, R31, RZ, 0x3c, !PT ;  /* 0x0000001fba497212 */ /* 0x040fe200078e3cff */
[----:B------:R0:W-:Y:S01]  /*36c00*/  STL [R1+0x478], R79 ;  /* 0x0004784f01007387 */ /* 0x0001e20000100800 */
[----:B------:R-:W-:Y:S01]  /*36c10*/  IMAD.SHL.U32 R77, R186, 0x2, RZ ;  /* 0x00000002ba4d7824 */ /* 0x000fe200078e00ff */
[----:B------:R-:W-:Y:S02]  /*36c20*/  LOP3.LUT R81, R98, R33, RZ, 0x3c, !PT ;  /* 0x0000002162517212 */ /* 0x000fe400078e3cff */
[----:B0-----:R-:W-:Y:S02]  /*36c30*/  SHF.L.U64.HI R79, R186, 0x1, R67 ;  /* 0x00000001ba4f7819 */ /* 0x001fe40000010243 */
[----:B------:R-:W-:Y:S02]  /*36c40*/  LOP3.LUT R77, R77, 0xfffffffe, RZ, 0xc0, !PT ;  /* 0xfffffffe4d4d7812 */ /* 0x000fe400078ec0ff */
[----:B------:R-:W-:-:S02]  /*36c50*/  LOP3.LUT R79, R79, 0x1, RZ, 0xc0, !PT ;  /* 0x000000014f4f7812 */ /* 0x000fc400078ec0ff */
[----:B------:R-:W-:Y:S02]  /*36c60*/  LOP3.LUT R101, R132, R101, R220, 0x96, !PT ;  /* 0x0000006584657212 */ /* 0x000fe400078e96dc */
[----:B--2---:R-:W-:-:S04]  /*36c70*/  LOP3.LUT R31, R4, R218, RZ, 0x3c, !PT ;  /* 0x000000da041f7212 */ /* 0x004fc800078e3cff */
[----:B------:R-:W-:Y:S01]  /*36c80*/  IADD3 R186, P1, PT, R31, R186, RZ ;  /* 0x000000ba1fba7210 */ /* 0x000fe20007f3e0ff */
[----:B------:R-:W-:-:S04]  /*36c90*/  IMAD R79, R79, R31, RZ ;  /* 0x0000001f4f4f7224 */ /* 0x000fc800078e02ff */
[----:B------:R-:W-:Y:S02]  /*36ca0*/  IMAD.X R187, R81, 0x1, R67, P1 ;  /* 0x0000000151bb7824 */ /* 0x000fe400008e0643 */
[----:B------:R-:W-:-:S04]  /*36cb0*/  IMAD.WIDE.U32 R186, R77, R31, R186 ;  /* 0x0000001f4dba7225 */ /* 0x000fc800078e00ba */
[----:B------:R-:W-:Y:S01]  /*36cc0*/  IMAD.IADD R107, R187, 0x1, R79 ;  /* 0x00000001bb6b7824 */ /* 0x000fe200078e024f */
[----:B------:R-:W-:-:S04]  /*36cd0*/  LOP3.LUT R69, R186, R69, RZ, 0x3c, !PT ;  /* 0x00000045ba457212 */ /* 0x000fc800078e3cff */
[----:B------:R-:W-:-:S04]  /*36ce0*/  LOP3.LUT R31, R107, R59, RZ, 0x3c, !PT ;  /* 0x0000003b6b1f7212 */ /* 0x000fc800078e3cff */
[----:B------:R-:W-:-:S05]  /*36cf0*/  SHF.L.W.U32.HI R84, R31, 0x8, R69 ;  /* 0x000000081f547819 */ /* 0x000fca0000010e45 */
[----:B------:R0:W-:Y:S04]  /*36d00*/  STL [R1+0x8c4], R84 ;  /* 0x0008c45401007387 */ /* 0x0001e80000100800 */
[----:B------:R-:W2:Y:S04]  /*36d10*/  LDL.LU R91, [R1+0x480] ;  /* 0x00048000015b7983 */ /* 0x000ea80000300800 */
[----:B------:R-:W2:Y:S04]  /*36d20*/  LDL.LU R159, [R1+0x484] ;  /* 0x00048400019f7983 */ /* 0x000ea80000300800 */
[----:B------:R-:W3:Y:S04]  /*36d30*/  LDL.LU R220, [R1+0x4c8] ;  /* 0x0004c80001dc7983 */ /* 0x000ee80000300800 */
[----:B------:R-:W3:Y:S04]  /*36d40*/  LDL.LU R167, [R1+0x46c] ;  /* 0x00046c0001a77983 */ /* 0x000ee80000300800 */
[----:B------:R-:W3:Y:S04]  /*36d50*/  LDL.LU R175, [R1+0x48c] ;  /* 0x00048c0001af7983 */ /* 0x000ee80000300800 */
[----:B------:R-:W3:Y:S04]  /*36d60*/  LDL.LU R221, [R1+0x488] ;  /* 0x0004880001dd7983 */ /* 0x000ee80000300800 */
[----:B------:R-:W3:Y:S01]  /*36d70*/  LDL.LU R133, [R1+0x498] ;  /* 0x0004980001857983 */ /* 0x000ee20000300800 */
[----:B------:R-:W-:Y:S01]  /*36d80*/  SHF.L.W.U32.HI R59, R69, 0x8, R31 ;  /* 0x00000008453b7819 */ /* 0x000fe20000010e1f */
[----:B------:R-:W-:-:S02]  /*36d90*/  IMAD.MOV.U32 R216, RZ, RZ, R234 ;  /* 0x000000ffffd87224 */ /* 0x000fc400078e00ea */
[----:B------:R-:W-:Y:S02]  /*36da0*/  IMAD.MOV.U32 R234, RZ, RZ, R210 ;  /* 0x000000ffffea7224 */ /* 0x000fe400078e00d2 */
[----:B------:R-:W-:Y:S01]  /*36db0*/  IMAD.MOV.U32 R210, RZ, RZ, R204 ;  /* 0x000000ffffd27224 */ /* 0x000fe200078e00cc */
[----:B------:R-:W-:Y:S01]  /*36dc0*/  IADD3 R204, P1, PT, R59, R98, RZ ;  /* 0x000000623bcc7210 */ /* 0x000fe20007f3e0ff */
[----:B------:R-:W-:Y:S02]  /*36dd0*/  IMAD.SHL.U32 R31, R98, 0x2, RZ ;  /* 0x00000002621f7824 */ /* 0x000fe400078e00ff */
[----:B------:R-:W-:Y:S02]  /*36de0*/  IMAD.MOV.U32 R217, RZ, RZ, R235 ;  /* 0x000000ffffd97224 */ /* 0x000fe400078e00eb */
[----:B------:R-:W-:Y:S01]  /*36df0*/  IMAD.MOV.U32 R235, RZ, RZ, R211 ;  /* 0x000000ffffeb7224 */ /* 0x000fe200078e00d3 */
[----:B------:R-:W-:Y:S01]  /*36e00*/  LOP3.LUT R31, R31, 0xfffffffe, RZ, 0xc0, !PT ;  /* 0xfffffffe1f1f7812 */ /* 0x000fe200078ec0ff */
[----:B------:R-:W-:-:S02]  /*36e10*/  IMAD.MOV.U32 R211, RZ, RZ, R205 ;  /* 0x000000ffffd37224 */ /* 0x000fc400078e00cd */
[----:B------:R-:W-:Y:S02]  /*36e20*/  IMAD.X R205, R84, 0x1, R4, P1 ;  /* 0x0000000154cd7824 */ /* 0x000fe400008e0604 */
[----:B------:R-:W-:Y:S01]  /*36e30*/  IMAD.WIDE.U32 R204, R59, R31, R204 ;  /* 0x0000001f3bcc7225 */ /* 0x000fe200078e00cc */
[----:B------:R-:W-:-:S04]  /*36e40*/  SHF.L.U64.HI R31, R98, 0x1, R4 ;  /* 0x00000001621f7819 */ /* 0x000fc80000010204 */
[----:B------:R-:W-:Y:S02]  /*36e50*/  LOP3.LUT R31, R31, 0x1, RZ, 0xc0, !PT ;  /* 0x000000011f1f7812 */ /* 0x000fe400078ec0ff */
[----:B----4-:R-:W-:-:S03]  /*36e60*/  LOP3.LUT R69, R67, R215, RZ, 0x3c, !PT ;  /* 0x000000d743457212 */ /* 0x010fc600078e3cff */
[----:B------:R-:W-:Y:S01]  /*36e70*/  IMAD R31, R59, R31, R205 ;  /* 0x0000001f3b1f7224 */ /* 0x000fe200078e02cd */
[----:B------:R-:W-:Y:S02]  /*36e80*/  SHF.L.W.U32.HI R67, R69, 0x1, R73 ;  /* 0x0000000145437819 */ /* 0x000fe40000010e49 */
[----:B------:R-:W-:Y:S02]  /*36e90*/  SHF.L.W.U32.HI R73, R73, 0x1, R69 ;  /* 0x0000000149497819 */ /* 0x000fe40000010e45 */
[----:B------:R-:W-:Y:S01]  /*36ea0*/  LOP3.LUT R246, R31, R98, R33, 0x96, !PT ;  /* 0x000000621ff67212 */ /* 0x000fe200078e9621 */
[C---:B------:R-:W-:Y:S01]  /*36eb0*/  IMAD.SHL.U32 R33, R176.reuse, 0x2, RZ ;  /* 0x00000002b0217824 */ /* 0x040fe200078e00ff */
[----:B------:R-:W-:Y:S02]  /*36ec0*/  IADD3 R98, P1, PT, R67, R176, RZ ;  /* 0x000000b043627210 */ /* 0x000fe40007f3e0ff */
[--C-:B------:R-:W-:Y:S02]  /*36ed0*/  SHF.L.U64.HI R176, R176, 0x1, R177.reuse ;  /* 0x00000001b0b07819 */ /* 0x100fe400000102b1 */
[----:B------:R-:W-:Y:S01]  /*36ee0*/  LOP3.LUT R33, R33, 0xfffffffe, RZ, 0xc0, !PT ;  /* 0xfffffffe21217812 */ /* 0x000fe200078ec0ff */
[----:B------:R-:W-:Y:S01]  /*36ef0*/  IMAD.X R99, R73, 0x1, R177, P1 ;  /* 0x0000000149637824 */ /* 0x000fe200008e06b1 */
[----:B------:R-:W-:-:S03]  /*36f00*/  LOP3.LUT R176, R176, 0x1, RZ, 0xc0, !PT ;  /* 0x00000001b0b07812 */ /* 0x000fc600078ec0ff */
[----:B------:R-:W-:Y:S01]  /*36f10*/  IMAD.WIDE.U32 R98, R67, R33, R98 ;  /* 0x0000002143627225 */ /* 0x000fe200078e0062 */
[----:B------:R-:W-:-:S03]  /*36f20*/  SHF.L.U64.HI R123, R154, 0x1, R155 ;  /* 0x000000019a7b7819 */ /* 0x000fc6000001029b */
[----:B------:R-:W-:Y:S02]  /*36f30*/  IMAD R33, R176, R67, RZ ;  /* 0x00000043b0217224 */ /* 0x000fe400078e02ff */
[----:B------:R-:W-:Y:S01]  /*36f40*/  IMAD.SHL.U32 R111, R154, 0x2, RZ ;  /* 0x000000029a6f7824 */ /* 0x000fe200078e00ff */
[----:B------:R-:W-:Y:S01]  /*36f50*/  IADD3 R154, P0, PT, R43, R154, RZ ;  /* 0x0000009a2b9a7210 */ /* 0x000fe20007f1e0ff */
[----:B------:R-:W-:-:S04]  /*36f60*/  IMAD.IADD R33, R99, 0x1, R33 ;  /* 0x0000000163217824 */ /* 0x000fc800078e0221 */
[----:B------:R-:W-:Y:S01]  /*36f70*/  IMAD.X R155, R34, 0x1, R155, P0 ;  /* 0x00000001229b7824 */ /* 0x000fe200000e069b */
        /* <DEDUP_REMOVED lines=8> */
[----:B0-----:R-:W-:Y:S01]  /*37000*/  IMAD.MOV.U32 R84, RZ, RZ, R213 ;  /* 0x000000ffff547224 */ /* 0x001fe200078e00d5 */
[----:B------:R-:W4:Y:S01]  /*37010*/  LDL.LU R219, [R1+0x410] ;  /* 0x0004100001db7983 */ /* 0x000f220000300800 */
        /* <DEDUP_REMOVED lines=14> */
[----:B------:R-:W-:-:S04]  /*37100*/  IMAD.MOV.U32 R215, RZ, RZ, R87 ;  /* 0x000000ffffd77224 */ /* 0x000fc800078e0057 */
[----:B------:R-:W-:Y:S02]  /*37110*/  IMAD R67, R34, R67, R177 ;  /* 0x0000004322437224 */ /* 0x000fe400078e02b1 */
[----:B------:R-:W-:-:S03]  /*37120*/  IMAD.MOV.U32 R87, RZ, RZ, R241 ;  /* 0x000000ffff577224 */ /* 0x000fc600078e00f1 */
[----:B------:R-:W-:Y:S01]  /*37130*/  LOP3.LUT R241, R67, R98, R35, 0x96, !PT ;  /* 0x0000006243f17212 */ /* 0x000fe200078e9623 */
[----:B------:R-:W-:-:S05]  /*37140*/  IMAD.SHL.U32 R35, R80, 0x2, RZ ;  /* 0x0000000250237824 */ /* 0x000fca00078e00ff */
[----:B------:R-:W-:Y:S02]  /*37150*/  LOP3.LUT R35, R35, 0xfffffffe, RZ, 0xc0, !PT ;  /* 0xfffffffe23237812 */ /* 0x000fe400078ec0ff */
[----:B------:R-:W-:Y:S01]  /*37160*/  LOP3.LUT R79, R172, R14, RZ, 0x3c, !PT ;  /* 0x0000000eac4f7212 */ /* 0x000fe200078e3cff */
[----:B------:R0:W-:Y:S01]  /*37170*/  STL [R1+0x8c0], R88 ;  /* 0x0008c05801007387 */ /* 0x0001e20000100800 */
[----:B------:R-:W-:Y:S02]  /*37180*/  LOP3.LUT R137, R66, R85, R137, 0x96, !PT ;  /* 0x0000005542897212 */ /* 0x000fe400078e9689 */
[----:B--2---:R-:W-:Y:S02]  /*37190*/  SHF.L.W.U32.HI R77, R91, 0x1, R159 ;  /* 0x000000015b4d7819 */ /* 0x004fe40000010e9f */
[----:B------:R-:W-:Y:S02]  /*371a0*/  SHF.L.W.U32.HI R69, R159, 0x1, R91 ;  /* 0x000000019f457819 */ /* 0x000fe40000010e5b */
[----:B------:R-:W-:-:S02]  /*371b0*/  IADD3 R98, P0, PT, R77, R80, RZ ;  /* 0x000000504d627210 */ /* 0x000fc40007f1e0ff */
[----:B------:R-:W-:-:S03]  /*371c0*/  SHF.L.U64.HI R80, R80, 0x1, R226 ;  /* 0x0000000150507819 */ /* 0x000fc600000102e2 */
[----:B------:R-:W-:Y:S01]  /*371d0*/  IMAD.X R99, R69, 0x1, R226, P0 ;  /* 0x0000000145637824 */ /* 0x000fe200000e06e2 */
[----:B------:R-:W-:Y:S01]  /*371e0*/  LOP3.LUT R80, R80, 0x1, RZ, 0xc0, !PT ;  /* 0x0000000150507812 */ /* 0x000fe200078ec0ff */
[----:B------:R-:W-:Y:S01]  /*371f0*/  IMAD.MOV.U32 R91, RZ, RZ, R83 ;  /* 0x000000ffff5b7224 */ /* 0x000fe200078e0053 */
[----:B------:R-:W-:Y:S01]  /*37200*/  LOP3.LUT R125, R194, R125, R222, 0x96, !PT ;  /* 0x0000007dc27d7212 */ /* 0x000fe200078e96de */
[----:B------:R-:W-:Y:S01]  /*37210*/  IMAD.WIDE.U32 R98, R77, R35, R98 ;  /* 0x000000234d627225 */ /* 0x000fe200078e0062 */
[----:B------:R-:W2:Y:S03]  /*37220*/  LDL.LU R226, [R1+0x49c] ;  /* 0x00049c0001e27983 */ /* 0x000ea60000300800 */
[----:B------:R-:W-:-:S04]  /*37230*/  IMAD R73, R80, R77, RZ ;  /* 0x0000004d50497224 */ /* 0x000fc800078e02ff */
        /* <DEDUP_REMOVED lines=14> */
[----:B------:R-:W-:-:S03]  /*37320*/  IMAD.MOV.U32 R159, RZ, RZ, R84 ;  /* 0x000000ffff9f7224 */ /* 0x000fc600078e0054 */
        /* <DEDUP_REMOVED lines=23> */
[----:B------:R0:W-:Y:S01]  /*374a0*/  STL [R1+0x464], R88 ;  /* 0x0004645801007387 */ /* 0x0001e20000100800 */
[----:B------:R-:W-:-:S03]  /*374b0*/  IMAD.MOV.U32 R220, RZ, RZ, R159 ;  /* 0x000000ffffdc7224 */ /* 0x000fc600078e009f */
[----:B------:R-:W-:Y:S01]  /*374c0*/  LOP3.LUT R79, R77, R167, RZ, 0x3c, !PT ;  /* 0x000000a74d4f7212 */ /* 0x000fe200078e3cff */
[----:B------:R-:W-:Y:S01]  /*374d0*/  IMAD.MOV.U32 R159, RZ, RZ, R87 ;  /* 0x000000ffff9f7224 */ /* 0x000fe200078e0057 */
[----:B------:R-:W-:Y:S01]  /*374e0*/  LOP3.LUT R83, R98, R13, RZ, 0x3c, !PT ;  /* 0x0000000d62537212 */ /* 0x000fe200078e3cff */
[C---:B------:R-:W-:Y:S01]  /*374f0*/  IMAD.SHL.U32 R87, R82.reuse, 0x2, RZ ;  /* 0x0000000252577824 */ /* 0x040fe200078e00ff */
[--C-:B0-----:R-:W-:Y:S02]  /*37500*/  SHF.L.U64.HI R88, R82, 0x1, R245.reuse ;  /* 0x0000000152587819 */ /* 0x101fe400000102f5 */
[----:B------:R-:W-:Y:S02]  /*37510*/  IADD3 R82, P0, PT, R79, R82, RZ ;  /* 0x000000524f527210 */ /* 0x000fe40007f1e0ff */
        /* <DEDUP_REMOVED lines=16> */
[----:B------:R-:W-:Y:S01]  /*37620*/  SHF.L.W.U32.HI R85, R221, 0x10, R175 ;  /* 0x00000010dd557819 */ /* 0x000fe20000010eaf */
[C---:B------:R-:W-:Y:S01]  /*37630*/  IMAD.SHL.U32 R87, R190.reuse, 0x2, RZ ;  /* 0x00000002be577824 */ /* 0x040fe200078e00ff */
[----:B------:R-:W-:Y:S02]  /*37640*/  IADD3 R188, P0, PT, R83, R190, RZ ;  /* 0x000000be53bc7210 */ /* 0x000fe40007f1e0ff */
[--C-:B------:R-:W-:Y:S02]  /*37650*/  SHF.L.U64.HI R190, R190, 0x1, R250.reuse ;  /* 0x00000001bebe7819 */ /* 0x100fe400000102fa */
[----:B------:R-:W-:Y:S01]  /*37660*/  LOP3.LUT R87, R87, 0xfffffffe, RZ, 0xc0, !PT ;  /* 0xfffffffe57577812 */ /* 0x000fe200078ec0ff */
[----:B------:R-:W-:-:S04]  /*37670*/  IMAD.X R189, R85, 0x1, R250, P0 ;  /* 0x0000000155bd7824 */ /* 0x000fc800000e06fa */
[C---:B------:R-:W-:Y:S01]  /*37680*/  IMAD.WIDE.U32 R188, R83.reuse, R87, R188 ;  /* 0x0000005753bc7225 */ /* 0x040fe200078e00bc */
[----:B------:R-:W-:Y:S01]  /*37690*/  LOP3.LUT R87, R190, 0x1, RZ, 0xc0, !PT ;  /* 0x00000001be577812 */ /* 0x000fe200078ec0ff */
[----:B------:R0:W-:Y:S04]  /*376a0*/  STL [R1+0x45c], R93 ;  /* 0x00045c5d01007387 */ /* 0x0001e80000100800 */
[----:B------:R-:W-:Y:S02]  /*376b0*/  IMAD R87, R83, R87, R189 ;  /* 0x0000005753577224 */ /* 0x000fe400078e02bd */
[----:B------:R-:W-:-:S03]  /*376c0*/  IMAD.MOV.U32 R187, RZ, RZ, R220 ;  /* 0x000000ffffbb7224 */ /* 0x000fc600078e00dc */
[----:B------:R-:W-:Y:S02]  /*376d0*/  LOP3.LUT R88, R87, R133, RZ, 0x3c, !PT ;  /* 0x0000008557587212 */ /* 0x000fe400078e3cff */
[----:B0-----:R-:W-:Y:S01]  /*376e0*/  LOP3.LUT R93, R188, R191, RZ, 0x3c, !PT ;  /* 0x000000bfbc5d7212 */ /* 0x001fe200078e3cff */
[----:B------:R-:W-:-:S03]  /*376f0*/  IMAD.MOV.U32 R220, RZ, RZ, R91 ;  /* 0x000000ffffdc7224 */ /* 0x000fc600078e005b */
[----:B------:R-:W-:Y:S01]  /*37700*/  SHF.L.W.U32.HI R91, R88, 0x1, R93 ;  /* 0x00000001585b7819 */ /* 0x000fe20000010e5d */
[----:B------:R-:W-:Y:S01]  /*37710*/  IMAD.SHL.U32 R99, R70, 0x2, RZ ;  /* 0x0000000246637824 */ /* 0x000fe200078e00ff */
[----:B------:R-:W-:Y:S02]  /*37720*/  SHF.L.W.U32.HI R93, R93, 0x1, R88 ;  /* 0x000000015d5d7819 */ /* 0x000fe40000010e58 */
[----:B------:R-:W-:Y:S02]  /*37730*/  IADD3 R190, P0, PT, R91, R70, RZ ;  /* 0x000000465bbe7210 */ /* 0x000fe40007f1e0ff */
[----:B------:R-:W-:-:S03]  /*37740*/  LOP3.LUT R99, R99, 0xfffffffe, RZ, 0xc0, !PT ;  /* 0xfffffffe63637812 */ /* 0x000fc600078ec0ff */
[--C-:B------:R-:W-:Y:S01]  /*37750*/  IMAD.X R191, R93, 0x1, R252.reuse, P0 ;  /* 0x000000015dbf7824 */ /* 0x100fe200000e06fc */
[----:B------:R-:W-:Y:S01]  /*37760*/  SHF.L.U64.HI R88, R70, 0x1, R252 ;  /* 0x0000000146587819 */ /* 0x000fe200000102fc */
[----:B------:R-:W-:Y:S01]  /*37770*/  IMAD.WIDE.U32 R190, R91, R99, R190 ;  /* 0x000000635bbe7225 */ /* 0x000fe200078e00be */
[----:B------:R-:W-:Y:S01]  /*37780*/  LOP3.LUT R99, R148, R40, R39, 0x96, !PT ;  /* 0x0000002894637212 */ /* 0x000fe200078e9627 */
[----:B------:R-:W3:Y:S01]  /*37790*/  LDL.LU R252, [R1+0xb38] ;  /* 0x000b380001fc7983 */ /* 0x000ee20000300800 */
[----:B------:R-:W-:Y:S01]  /*377a0*/  SHF.L.W.U32.HI R40, R137, 0x10, R244 ;  /* 0x0000001089287819 */ /* 0x000fe20000010ef4 */
[----:B------:R-:W-:Y:S01]  /*377b0*/  IMAD.SHL.U32 R109, R130, 0x2, RZ ;  /* 0x00000002826d7824 */ /* 0x000fe200078e00ff */
[----:B------:R-:W-:Y:S02]  /*377c0*/  LOP3.LUT R222, R39, R152, R43, 0x96, !PT ;  /* 0x0000009827de7212 */ /* 0x000fe400078e962b */
[----:B------:R-:W-:Y:S02]  /*377d0*/  SHF.L.W.U32.HI R70, R244, 0x10, R137 ;  /* 0x00000010f4467819 */ /* 0x000fe40000010e89 */
[----:B------:R-:W-:-:S02]  /*377e0*/  IADD3 R152, P0, PT, R40, R130, RZ ;  /* 0x0000008228987210 */ /* 0x000fc40007f1e0ff */
[----:B------:R-:W-:Y:S02]  /*377f0*/  LOP3.LUT R88, R88, 0x1, RZ, 0xc0, !PT ;  /* 0x0000000158587812 */ /* 0x000fe400078ec0ff */
[----:B------:R-:W-:Y:S01]  /*37800*/  LOP3.LUT R109, R109, 0xfffffffe, RZ, 0xc0, !PT ;  /* 0xfffffffe6d6d7812 */ /* 0x000fe200078ec0ff */
[--C-:B------:R-:W-:Y:S01]  /*37810*/  IMAD.X R153, R70, 0x1, R131.reuse, P0 ;  /* 0x0000000146997824 */ /* 0x100fe200000e0683 */
[----:B------:R-:W-:Y:S01]  /*37820*/  SHF.L.U64.HI R130, R130, 0x1, R131 ;  /* 0x0000000182827819 */ /* 0x000fe20000010283 */
[----:B------:R-:W-:Y:S02]  /*37830*/  IMAD R88, R88, R91, RZ ;  /* 0x0000005b58587224 */ /* 0x000fe400078e02ff */
[----:B------:R-:W-:Y:S01]  /*37840*/  IMAD.WIDE.U32 R152, R40, R109, R152 ;  /* 0x0000006d28987225 */ /* 0x000fe200078e0098 */
[----:B------:R-:W-:Y:S02]  /*37850*/  LOP3.LUT R130, R130, 0x1, RZ, 0xc0, !PT ;  /* 0x0000000182827812 */ /* 0x000fe400078ec0ff */
[----:B------:R-:W-:Y:S01]  /*37860*/  SHF.L.W.U32.HI R39, R113, 0x10, R99 ;  /* 0x0000001071277819 */ /* 0x000fe20000010e63 */
[----:B------:R-:W-:Y:S01]  /*37870*/  IMAD.IADD R109, R191, 0x1, R88 ;  /* 0x00000001bf6d7824 */ /* 0x000fe200078e0258 */
[----:B------:R-:W-:Y:S01]  /*37880*/  SHF.L.W.U32.HI R113, R99, 0x10, R113 ;  /* 0x0000001063717819 */ /* 0x000fe20000010e71 */
[----:B------:R-:W-:-:S02]  /*37890*/  IMAD R131, R40, R130, R153 ;  /* 0x0000008228837224 */ /* 0x000fc400078e0299 */
[----:B------:R-:W-:Y:S01]  /*378a0*/  IMAD.MOV.U32 R221, RZ, RZ, R127 ;  /* 0x000000ffffdd7224 */ /* 0x000fe200078e007f */
[----:B------:R-:W-:Y:S01]  /*378b0*/  LOP3.LUT R99, R109, R39, RZ, 0x3c, !PT ;  /* 0x000000276d637212 */ /* 0x000fe200078e3cff */
[C---:B------:R-:W-:Y:S01]  /*378c0*/  IMAD.SHL.U32 R130, R152.reuse, 0x2, RZ ;  /* 0x0000000298827824 */ /* 0x040fe200078e00ff */
[C---:B------:R-:W-:Y:S01]  /*378d0*/  LOP3.LUT R127, R152.reuse, R89, RZ, 0x3c, !PT ;  /* 0x00000059987f7212 */ /* 0x040fe200078e3cff */
[----:B------:R-:W-:Y:S01]  /*378e0*/  IMAD.MOV.U32 R175, RZ, RZ, R135 ;  /* 0x000000ffffaf7224 */ /* 0x000fe200078e0087 */
[----:B------:R-:W-:Y:S02]  /*378f0*/  SHF.L.U64.HI R133, R152, 0x1, R131 ;  /* 0x0000000198857819 */ /* 0x000fe40000010283 */
[----:B------:R-:W-:Y:S02]  /*37900*/  LOP3.LUT R111, R111, 0xfffffffe, RZ, 0xc0, !PT ;  /* 0xfffffffe6f6f7812 */ /* 0x000fe400078ec0ff */
[----:B------:R-:W-:Y:S02]  /*37910*/  LOP3.LUT R123, R123, 0x1, RZ, 0xc0, !PT ;  /* 0x000000017b7b7812 */ /* 0x000fe400078ec0ff */
[----:B------:R-:W-:-:S02]  /*37920*/  LOP3.LUT R218, R204, R4, R218, 0x96, !PT ;  /* 0x00000004ccda7212 */ /* 0x000fc400078e96da */
[----:B------:R-:W-:Y:S01]  /*37930*/  LOP3.LUT R73, R84, R73, R243, 0x96, !PT ;  /* 0x0000004954497212 */ /* 0x000fe200078e96f3 */
[----:B------:R-:W-:Y:S01]  /*37940*/  IMAD.MOV.U32 R227, RZ, RZ, R215 ;  /* 0x000000ffffe37224 */ /* 0x000fe200078e00d7 */
[----:B------:R-:W-:Y:S01]  /*37950*/  IADD3 R88, P0, PT, R99, R152, RZ ;  /* 0x0000009863587210 */ /* 0x000fe20007f1e0ff */
[----:B------:R-:W-:Y:S01]  /*37960*/  IMAD.MOV.U32 R203, RZ, RZ, R235 ;  /* 0x000000ffffcb7224 */ /* 0x000fe200078e00eb */
[----:B------:R-:W-:Y:S01]  /*37970*/  LOP3.LUT R89, R190, R113, RZ, 0x3c, !PT ;  /* 0x00000071be597212 */ /* 0x000fe200078e3cff */
[----:B------:R-:W3:Y:S01]  /*37980*/  LDL.LU R191, [R1+0x47c] ;  /* 0x00047c0001bf7983 */ /* 0x000ee20000300800 */
[----:B------:R-:W-:Y:S02]  /*37990*/  LOP3.LUT R130, R130, 0xfffffffe, RZ, 0xc0, !PT ;  /* 0xfffffffe82827812 */ /* 0x000fe400078ec0ff */
[----:B------:R-:W-:Y:S01]  /*379a0*/  LOP3.LUT R133, R133, 0x1, RZ, 0xc0, !PT ;  /* 0x0000000185857812 */ /* 0x000fe200078ec0ff */
[----:B------:R-:W-:Y:S01]  /*379b0*/  IMAD.X R89, R89, 0x1, R131, P0 ;  /* 0x0000000159597824 */ /* 0x000fe200000e0683 */
[----:B------:R-:W-:Y:S01]  /*379c0*/  LOP3.LUT R220, R164, R17, R220, 0x96, !PT ;  /* 0x00000011a4dc7212 */ /* 0x000fe200078e96dc */
[----:B------:R-:W-:Y:S01]  /*379d0*/  IMAD.WIDE.U32 R154, R43, R111, R154 ;  /* 0x0000006f2b9a7225 */ /* 0x000fe200078e009a */
[----:B------:R-:W3:Y:S03]  /*379e0*/  LDL.LU R215, [R1+0x828] ;  /* 0x0008280001d77983 */ /* 0x000ee60000300800 */
[-C--:B------:R-:W-:Y:S01]  /*379f0*/  IMAD.WIDE.U32 R88, R130, R99.reuse, R88 ;  /* 0x0000006382587225 */ /* 0x080fe200078e0058 */
[----:B------:R-:W3:Y:S03]  /*37a00*/  LDL.LU R235, [R1+0x4d4] ;  /* 0x0004d40001eb7983 */ /* 0x000ee60000300800 */
[----:B------:R-:W-:-:S04]  /*37a10*/  IMAD R135, R133, R99, RZ ;  /* 0x0000006385877224 */ /* 0x000fc800078e02ff */
[----:B------:R-:W-:Y:S01]  /*37a20*/  IMAD.IADD R177, R89, 0x1, R135 ;  /* 0x0000000159b17824 */ /* 0x000fe200078e0287 */
[----:B------:R-:W-:Y:S01]  /*37a30*/  LOP3.LUT R91, R88, R91, RZ, 0x3c, !PT ;  /* 0x0000005b585b7212 */ /* 0x000fe200078e3cff */
[----:B------:R0:W-:Y:S03]  /*37a40*/  STL [R1+0xf98], R88 ;  /* 0x000f985801007387 */ /* 0x0001e60000100800 */
[----:B------:R-:W-:Y:S01]  /*37a50*/  LOP3.LUT R93, R177, R93, RZ, 0x3c, !PT ;  /* 0x0000005db15d7212 */ /* 0x000fe200078e3cff */
[----:B------:R-:W-:-:S03]  /*37a60*/  IMAD.SHL.U32 R89, R190, 0x2, RZ ;  /* 0x00000002be597824 */ /* 0x000fc600078e00ff */
[----:B0-----:R-:W-:Y:S02]  /*37a70*/  SHF.L.W.U32.HI R88, R91, 0x8, R93 ;  /* 0x000000085b587819 */ /* 0x001fe40000010e5d */
[----:B------:R-:W-:Y:S02]  /*37a80*/  SHF.L.W.U32.HI R135, R93, 0x8, R91 ;  /* 0x000000085d877819 */ /* 0x000fe40000010e5b */
[----:B------:R-:W-:Y:S02]  /*37a90*/  IADD3 R152, P1, PT, R88, R190, RZ ;  /* 0x000000be58987210 */ /* 0x000fe40007f3e0ff */
[----:B------:R-:W-:-:S03]  /*37aa0*/  LOP3.LUT R89, R89, 0xfffffffe, RZ, 0xc0, !PT ;  /* 0xfffffffe59597812 */ /* 0x000fc600078ec0ff */
[----:B------:R-:W-:Y:S01]  /*37ab0*/  IMAD.X R153, R135, 0x1, R109, P1 ;  /* 0x0000000187997824 */ /* 0x000fe200008e066d */
[----:B------:R0:W-:Y:S01]  /*37ac0*/  STL [R1+0x89c], R177 ;  /* 0x00089cb101007387 */ /* 0x0001e20000100800 */
[----:B------:R-:W-:Y:S01]  /*37ad0*/  IMAD.WIDE.U32 R152, R88, R89, R152 ;  /* 0x0000005958987225 */ /* 0x000fe200078e0098 */
[----:B------:R-:W-:-:S04]  /*37ae0*/  SHF.L.U64.HI R89, R190, 0x1, R109 ;  /* 0x00000001be597819 */ /* 0x000fc8000001026d */
[----:B------:R-:W-:Y:S01]  /*37af0*/  LOP3.LUT R89, R89, 0x1, RZ, 0xc0, !PT ;  /* 0x0000000159597812 */ /* 0x000fe200078ec0ff */
[----:B0-----:R-:W2:Y:S01]  /*37b00*/  LDL.LU R177, [R1+0x4a0] ;  /* 0x0004a00001b17983 */ /* 0x001ea20000300800 */
[C---:B------:R-:W-:Y:S01]  /*37b10*/  IMAD.SHL.U32 R133, R72.reuse, 0x2, RZ ;  /* 0x0000000248857824 */ /* 0x040fe200078e00ff */
[----:B------:R-:W-:Y:S02]  /*37b20*/  SHF.L.U64.HI R99, R72, 0x1, R38 ;  /* 0x0000000148637819 */ /* 0x000fe40000010226 */
[----:B------:R-:W-:Y:S01]  /*37b30*/  IMAD R89, R88, R89, R153 ;  /* 0x0000005958597224 */ /* 0x000fe200078e0299 */
[----:B------:R-:W-:Y:S02]  /*37b40*/  IADD3 R130, P0, PT, R113, R72, RZ ;  /* 0x0000004871827210 */ /* 0x000fe40007f1e0ff */
[----:B------:R-:W-:Y:S02]  /*37b50*/  LOP3.LUT R72, R131, R249, RZ, 0x3c, !PT ;  /* 0x000000f983487212 */ /* 0x000fe400078e3cff */
[----:B------:R-:W-:-:S02]  /*37b60*/  LOP3.LUT R244, R152, R96, R44, 0x96, !PT ;  /* 0x0000006098f47212 */ /* 0x000fc400078e962c */
[C---:B------:R-:W-:Y:S02]  /*37b70*/  LOP3.LUT R245, R89.reuse, R97, R45, 0x96, !PT ;  /* 0x0000006159f57212 */ /* 0x040fe400078e962d */
[----:B------:R-:W-:Y:S02]  /*37b80*/  LOP3.LUT R44, R89, R190, R113, 0x96, !PT ;  /* 0x000000be592c7212 */ /* 0x000fe400078e9671 */
[----:B------:R-:W-:Y:S01]  /*37b90*/  SHF.L.W.U32.HI R89, R72, 0x1, R127 ;  /* 0x0000000148597819 */ /* 0x000fe20000010e7f */
[----:B------:R-:W-:Y:S01]  /*37ba0*/  IMAD.X R131, R39, 0x1, R38, P0 ;  /* 0x0000000127837824 */ /* 0x000fe200000e0626 */
[----:B------:R-:W-:Y:S02]  /*37bb0*/  SHF.L.W.U32.HI R127, R127, 0x1, R72 ;  /* 0x000000017f7f7819 */ /* 0x000fe40000010e48 */
[----:B------:R-:W-:Y:S01]  /*37bc0*/  IADD3 R38, P0, PT, R89, R138, RZ ;  /* 0x0000008a59267210 */ /* 0x000fe20007f1e0ff */
[----:B------:R0:W-:Y:S04]  /*37bd0*/  STL [R1+0x70c], R88 ;  /* 0x00070c5801007387 */ /* 0x0001e80000100800 */
[----:B------:R1:W-:Y:S01]  /*37be0*/  STL [R1+0xd38], R44 ;  /* 0x000d382c01007387 */ /* 0x0003e20000100800 */
[----:B0-----:R-:W-:Y:S01]  /*37bf0*/  LOP3.LUT R88, R152, R109, R39, 0x96, !PT ;  /* 0x0000006d98587212 */ /* 0x001fe200078e9627 */
[----:B----4-:R-:W-:-:S02]  /*37c00*/  IMAD.X R39, R127, 0x1, R219, P0 ;  /* 0x000000017f277824 */ /* 0x010fc400000e06db */
[C---:B-1----:R-:W-:Y:S01]  /*37c10*/  IMAD.SHL.U32 R44, R138.reuse, 0x2, RZ ;  /* 0x000000028a2c7824 */ /* 0x042fe200078e00ff */
[----:B------:R-:W-:Y:S02]  /*37c20*/  SHF.L.U64.HI R138, R138, 0x1, R219 ;  /* 0x000000018a8a7819 */ /* 0x000fe400000102db */
[----:B------:R-:W4:Y:S02]  /*37c30*/  LDL.LU R219, [R1+0x424] ;  /* 0x0004240001db7983 */ /* 0x000f240000300800 */
[----:B------:R-:W-:Y:S02]  /*37c40*/  LOP3.LUT R44, R44, 0xfffffffe, RZ, 0xc0, !PT ;  /* 0xfffffffe2c2c7812 */ /* 0x000fe400078ec0ff */
[----:B------:R-:W-:Y:S02]  /*37c50*/  LOP3.LUT R138, R138, 0x1, RZ, 0xc0, !PT ;  /* 0x000000018a8a7812 */ /* 0x000fe400078ec0ff */
[----:B------:R-:W-:Y:S01]  /*37c60*/  LOP3.LUT R133, R133, 0xfffffffe, RZ, 0xc0, !PT ;  /* 0xfffffffe85857812 */ /* 0x000fe200078ec0ff */
[----:B------:R-:W-:-:S04]  /*37c70*/  IMAD.WIDE.U32 R44, R89, R44, R38 ;  /* 0x0000002c592c7225 */ /* 0x000fc800078e0026 */
[----:B------:R-:W-:Y:S01]  /*37c80*/  IMAD R138, R138, R89, RZ ;  /* 0x000000598a8a7224 */ /* 0x000fe200078e02ff */
[----:B------:R-:W-:Y:S01]  /*37c90*/  LOP3.LUT R93, R99, 0x1, RZ, 0xc0, !PT ;  /* 0x00000001635d7812 */ /* 0x000fe200078ec0ff */
[----:B------:R-:W-:-:S04]  /*37ca0*/  IMAD.WIDE.U32 R130, R113, R133, R130 ;  /* 0x0000008571827225 */ /* 0x000fc800078e0082 */
[----:B------:R-:W-:Y:S01]  /*37cb0*/  IMAD.IADD R45, R45, 0x1, R138 ;  /* 0x000000012d2d7824 */ /* 0x000fe200078e028a */
[C---:B------:R-:W-:Y:S01]  /*37cc0*/  LOP3.LUT R91, R130.reuse, R23, RZ, 0x3c, !PT ;  /* 0x00000017825b7212 */ /* 0x040fe200078e3cff */
[----:B------:R-:W-:Y:S02]  /*37cd0*/  IMAD.SHL.U32 R96, R130, 0x2, RZ ;  /* 0x0000000282607824 */ /* 0x000fe400078e00ff */
[----:B------:R-:W-:-:S03]  /*37ce0*/  IMAD R93, R113, R93, R131 ;  /* 0x0000005d715d7224 */ /* 0x000fc600078e0283 */
[----:B------:R-:W-:Y:S02]  /*37cf0*/  LOP3.LUT R96, R96, 0xfffffffe, RZ, 0xc0, !PT ;  /* 0xfffffffe60607812 */ /* 0x000fe400078ec0ff */
[----:B------:R-:W-:-:S04]  /*37d00*/  SHF.L.U64.HI R97, R130, 0x1, R93 ;  /* 0x0000000182617819 */ /* 0x000fc8000001025d */
[----:B------:R-:W-:Y:S02]  /*37d10*/  LOP3.LUT R97, R97, 0x1, RZ, 0xc0, !PT ;  /* 0x0000000161617812 */ /* 0x000fe400078ec0ff */
[----:B--2---:R-:W-:Y:S02]  /*37d20*/  SHF.L.W.U32.HI R99, R226, 0x10, R177 ;  /* 0x00000010e2637819 */ /* 0x004fe40000010eb1 */
[----:B------:R-:W-:Y:S02]  /*37d30*/  SHF.L.W.U32.HI R72, R177, 0x10, R226 ;  /* 0x00000010b1487819 */ /* 0x000fe40000010ee2 */
[----:B------:R-:W-:Y:S02]  /*37d40*/  LOP3.LUT R23, R45, R99, RZ, 0x3c, !PT ;  /* 0x000000632d177212 */ /* 0x000fe400078e3cff */
[----:B------:R-:W-:Y:S02]  /*37d50*/  LOP3.LUT R39, R44, R72, RZ, 0x3c, !PT ;  /* 0x000000482c277212 */ /* 0x000fe400078e3cff */
[----:B------:R-:W-:-:S05]  /*37d60*/  IADD3 R38, P0, PT, R23, R130, RZ ;  /* 0x0000008217267210 */ /* 0x000fca0007f1e0ff */
[----:B------:R-:W-:Y:S02]  /*37d70*/  IMAD.X R39, R39, 0x1, R93, P0 ;  /* 0x0000000127277824 */ /* 0x000fe400000e065d */
[----:B------:R-:W-:Y:S01]  /*37d80*/  IMAD.WIDE.U32 R38, R96, R23, R38 ;  /* 0x0000001760267225 */ /* 0x000fe200078e0026 */
[----:B------:R-:W-:-:S03]  /*37d90*/  IADD3 R96, P0, PT, R72, R126, RZ ;  /* 0x0000007e48607210 */ /* 0x000fc60007f1e0ff */
[----:B------:R-:W-:Y:S02]  /*37da0*/  IMAD R23, R97, R23, RZ ;  /* 0x0000001761177224 */ /* 0x000fe400078e02ff */
[----:B------:R-:W-:Y:S01]  /*37db0*/  IMAD.MOV.U32 R177, RZ, RZ, R187 ;  /* 0x000000ffffb17224 */ /* 0x000fe200078e00bb */
[--C-:B----4-:R-:W-:Y:S01]  /*37dc0*/  SHF.L.U64.HI R109, R126, 0x1, R219.reuse ;  /* 0x000000017e6d7819 */ /* 0x110fe200000102db */
[----:B------:R-:W-:Y:S02]  /*37dd0*/  IMAD.X R97, R99, 0x1, R219, P0 ;  /* 0x0000000163617824 */ /* 0x000fe400000e06db */
[----:B------:R-:W-:Y:S02]  /*37de0*/  IMAD.MOV.U32 R219, RZ, RZ, R175 ;  /* 0x000000ffffdb7224 */ /* 0x000fe400078e00af */
[----:B------:R-:W2:Y:S01]  /*37df0*/  LDL.LU R175, [R1+0x438] ;  /* 0x0004380001af7983 */ /* 0x000ea20000300800 */
[----:B------:R-:W-:-:S03]  /*37e00*/  IMAD.MOV.U32 R187, RZ, RZ, R221 ;  /* 0x000000ffffbb7224 */ /* 0x000fc600078e00dd */
[----:B------:R-:W4:Y:S04]  /*37e10*/  LDL.LU R221, [R1+0x454] ;  /* 0x0004540001dd7983 */ /* 0x000f280000300800 */
[----:B------:R0:W-:Y:S01]  /*37e20*/  STL [R1+0xd3c], R88 ;  /* 0x000d3c5801007387 */ /* 0x0001e20000100800 */
[----:B------:R-:W-:Y:S01]  /*37e30*/  LOP3.LUT R89, R38, R89, RZ, 0x3c, !PT ;  /* 0x0000005926597212 */ /* 0x000fe200078e3cff */
[----:B0-----:R-:W-:Y:S02]  /*37e40*/  IMAD.IADD R88, R39, 0x1, R23 ;  /* 0x0000000127587824 */ /* 0x001fe400078e0217 */
[----:B------:R0:W-:Y:S03]  /*37e50*/  STL [R1+0xf9c], R38 ;  /* 0x000f9c2601007387 */ /* 0x0001e60000100800 */
[----:B------:R-:W-:Y:S01]  /*37e60*/  LOP3.LUT R127, R88, R127, RZ, 0x3c, !PT ;  /* 0x0000007f587f7212 */ /* 0x000fe200078e3cff */
[----:B------:R-:W-:-:S02]  /*37e70*/  IMAD.SHL.U32 R113, R126, 0x2, RZ ;  /* 0x000000027e717824 */ /* 0x000fc400078e00ff */
[----:B------:R-:W-:Y:S01]  /*37e80*/  IMAD.SHL.U32 R23, R44, 0x2, RZ ;  /* 0x000000022c177824 */ /* 0x000fe200078e00ff */
[----:B0-----:R-:W-:Y:S02]  /*37e90*/  SHF.L.W.U32.HI R38, R89, 0x8, R127 ;  /* 0x0000000859267819 */ /* 0x001fe40000010e7f */
        /* <DEDUP_REMOVED lines=8> */
[----:B------:R1:W-:Y:S01]  /*37f20*/  STL [R1+0x874], R88 ;  /* 0x0008745801007387 */ /* 0x0003e20000100800 */
[----:B0-----:R-:W-:Y:S01]  /*37f30*/  IMAD R39, R38, R23, R127 ;  /* 0x0000001726277224 */ /* 0x001fe200078e027f */
[----:B-1----:R-:W-:Y:S01]  /*37f40*/  LOP3.LUT R88, R126, R144, R46, 0x96, !PT ;  /* 0x000000907e587212 */ /* 0x002fe200078e962e */
[----:B------:R-:W-:-:S03]  /*37f50*/  IMAD.SHL.U32 R46, R178, 0x2, RZ ;  /* 0x00000002b22e7824 */ /* 0x000fc600078e00ff */
[C---:B------:R-:W-:Y:S02]  /*37f60*/  LOP3.LUT R89, R39.reuse, R145, R47, 0x96, !PT ;  /* 0x0000009127597212 */ /* 0x040fe400078e962f */
[----:B------:R-:W-:Y:S02]  /*37f70*/  LOP3.LUT R39, R39, R44, R72, 0x96, !PT ;  /* 0x0000002c27277212 */ /* 0x000fe400078e9648 */
[----:B------:R-:W-:Y:S02]  /*37f80*/  IADD3 R44, P0, PT, R178, R110, RZ ;  /* 0x0000006eb22c7210 */ /* 0x000fe40007f1e0ff */
[----:B------:R-:W-:Y:S02]  /*37f90*/  LOP3.LUT R23, R126, R45, R99, 0x96, !PT ;  /* 0x0000002d7e177212 */ /* 0x000fe400078e9663 */
[----:B------:R-:W-:Y:S01]  /*37fa0*/  LOP3.LUT R46, R46, 0xfffffffe, RZ, 0xc0, !PT ;  /* 0xfffffffe2e2e7812 */ /* 0x000fe200078ec0ff */
[----:B------:R-:W-:Y:S01]  /*37fb0*/  IMAD.X R45, R19, 0x1, R7, P0 ;  /* 0x00000001132d7824 */ /* 0x000fe200000e0607 */
[----:B------:R-:W-:Y:S01]  /*37fc0*/  LOP3.LUT R226, R202, R26, R187, 0x96, !PT ;  /* 0x0000001acae27212 */ /* 0x000fe200078e96bb */
[----:B------:R-:W-:Y:S01]  /*37fd0*/  IMAD R43, R43, R123, R155 ;  /* 0x0000007b2b2b7224 */ /* 0x000fe200078e029b */
[----:B------:R-:W-:Y:S01]  /*37fe0*/  SHF.L.U64.HI R178, R178, 0x1, R7 ;  /* 0x00000001b2b27819 */ /* 0x000fe20000010207 */
[----:B------:R-:W-:Y:S01]  /*37ff0*/  IMAD.WIDE.U32 R44, R46, R110, R44 ;  /* 0x0000006e2e2c7225 */ /* 0x000fe200078e002c */
[----:B------:R-:W-:-:S02]  /*38000*/  SHF.L.U64.HI R46, R136, 0x1, R207 ;  /* 0x00000001882e7819 */ /* 0x000fc400000102cf */
[----:B------:R-:W-:Y:S01]  /*38010*/  LOP3.LUT R177, R122, R11, R177, 0x96, !PT ;  /* 0x0000000b7ab17212 */ /* 0x000fe200078e96b1 */
[----:B------:R-:W-:Y:S01]  /*38020*/  IMAD.SHL.U32 R26, R136, 0x2, RZ ;  /* 0x00000002881a7824 */ /* 0x000fe200078e00ff */
[----:B------:R-:W-:Y:S02]  /*38030*/  LOP3.LUT R7, R154, R169, RZ, 0x3c, !PT ;  /* 0x000000a99a077212 */ /* 0x000fe400078e3cff */
[----:B------:R-:W-:Y:S01]  /*38040*/  LOP3.LUT R190, R196, R6, R219, 0x96, !PT ;  /* 0x00000006c4be7212 */ /* 0x000fe200078e96db */
[----:B------:R-:W-:Y:S01]  /*38050*/  IMAD.SHL.U32 R47, R192, 0x2, RZ ;  /* 0x00000002c02f7824 */ /* 0x000fe200078e00ff */
[----:B------:R-:W-:Y:S02]  /*38060*/  LOP3.LUT R26, R26, 0xfffffffe, RZ, 0xc0, !PT ;  /* 0xfffffffe1a1a7812 */ /* 0x000fe400078ec0ff */
[----:B------:R-:W-:Y:S02]  /*38070*/  LOP3.LUT R113, R113, 0xfffffffe, RZ, 0xc0, !PT ;  /* 0xfffffffe71717812 */ /* 0x000fe400078ec0ff */
[----:B------:R-:W-:Y:S01]  /*38080*/  LOP3.LUT R109, R109, 0x1, RZ, 0xc0, !PT ;  /* 0x000000016d6d7812 */ /* 0x000fe200078ec0ff */
[----:B------:R0:W-:Y:S01]  /*38090*/  STL.64 [R1+0x678], R88 ;  /* 0x0006785801007387 */ /* 0x0001e20000100a00 */
[----:B------:R-:W-:-:S02]  /*380a0*/  LOP3.LUT R46, R46, 0x1, RZ, 0xc0, !PT ;  /* 0x000000012e2e7812 */ /* 0x000fc400078ec0ff */
[----:B------:R-:W-:Y:S01]  /*380b0*/  LOP3.LUT R47, R47, 0xfffffffe, RZ, 0xc0, !PT ;  /* 0xfffffffe2f2f7812 */ /* 0x000fe200078ec0ff */
[C---:B------:R-:W-:Y:S01]  /*380c0*/  IMAD.WIDE.U32 R96, R72.reuse, R113, R96 ;  /* 0x0000007148607225 */ /* 0x040fe200078e0060 */
[----:B------:R-:W-:Y:S01]  /*380d0*/  LOP3.LUT R93, R93, R117, RZ, 0x3c, !PT ;  /* 0x000000755d5d7212 */ /* 0x000fe200078e3cff */
[----:B------:R-:W-:Y:S02]  /*380e0*/  STL [R1+0x708], R38 ;  /* 0x0007082601007387 */ /* 0x000fe40000100800 */
[----:B------:R-:W-:Y:S02]  /*380f0*/  IMAD R72, R72, R109, R97 ;  /* 0x0000006d48487224 */ /* 0x000fe400078e0261 */
[C---:B------:R-:W-:Y:S01]  /*38100*/  IMAD.SHL.U32 R97, R154.reuse, 0x2, RZ ;  /* 0x000000029a617824 */ /* 0x040fe200078e00ff */
[----:B------:R1:W-:Y:S01]  /*38110*/  STL.64 [R1+0x680], R244 ;  /* 0x000680f401007387 */ /* 0x0003e20000100a00 */
[----:B0-----:R-:W-:-:S03]  /*38120*/  SHF.L.U64.HI R89, R154, 0x1, R43 ;  /* 0x000000019a597819 */ /* 0x001fc6000001022b */
[----:B------:R-:W-:Y:S01]  /*38130*/  LOP3.LUT R97, R97, 0xfffffffe, RZ, 0xc0, !PT ;  /* 0xfffffffe61617812 */ /* 0x000fe200078ec0ff */
[----:B------:R-:W3:Y:S04]  /*38140*/  LDL.LU R219, [R1+0x490] ;  /* 0x0004900001db7983 */ /* 0x000ee80000300800 */
[----:B------:R-:W3:Y:S01]  /*38150*/  LDL.LU R187, [R1+0x4b0] ;  /* 0x0004b00001bb7983 */ /* 0x000ee20000300800 */
[----:B--2---:R-:W-:Y:S02]  /*38160*/  LOP3.LUT R17, R71, R175, RZ, 0x3c, !PT ;  /* 0x000000af47117212 */ /* 0x004fe400078e3cff */
[----:B----4-:R-:W-:Y:S02]  /*38170*/  LOP3.LUT R11, R43, R221, RZ, 0x3c, !PT ;  /* 0x000000dd2b0b7212 */ /* 0x010fe400078e3cff */
[----:B------:R-:W-:Y:S01]  /*38180*/  SHF.L.U64.HI R113, R204, 0x1, R31 ;  /* 0x00000001cc717819 */ /* 0x000fe2000001021f */
[----:B-1----:R-:W-:Y:S01]  /*38190*/  IMAD.MOV.U32 R244, RZ, RZ, R216 ;  /* 0x000000fffff47224 */ /* 0x002fe200078e00d8 */
[----:B------:R-:W-:Y:S01]  /*381a0*/  SHF.L.W.U32.HI R4, R17, 0x1, R119 ;  /* 0x0000000111047819 */ /* 0x000fe20000010e77 */
[----:B------:R-:W2:Y:S01]  /*381b0*/  LDL.LU R175, [R1+0x4f0] ;  /* 0x0004f00001af7983 */ /* 0x000ea20000300800 */
[----:B------:R-:W-:-:S02]  /*381c0*/  SHF.L.W.U32.HI R17, R119, 0x1, R17 ;  /* 0x0000000177117819 */ /* 0x000fc40000010e11 */
[----:B------:R-:W-:Y:S01]  /*381d0*/  IADD3 R130, P0, PT, R4, R136, RZ ;  /* 0x0000008804827210 */ /* 0x000fe20007f1e0ff */
[----:B------:R-:W2:Y:S01]  /*381e0*/  LDL.LU R221, [R1+0x4f4] ;  /* 0x0004f40001dd7983 */ /* 0x000ea20000300800 */
[----:B------:R-:W-:-:S03]  /*381f0*/  SHF.L.W.U32.HI R6, R7, 0x1, R11 ;  /* 0x0000000107067819 */ /* 0x000fc60000010e0b */
[----:B------:R-:W-:Y:S01]  /*38200*/  IMAD.X R131, R17, 0x1, R207, P0 ;  /* 0x0000000111837824 */ /* 0x000fe200000e06cf */
[----:B------:R-:W-:Y:S01]  /*38210*/  SHF.L.W.U32.HI R7, R11, 0x1, R7 ;  /* 0x000000010b077819 */ /* 0x000fe20000010e07 */
[----:B------:R-:W-:Y:S01]  /*38220*/  IMAD R46, R46, R4, RZ ;  /* 0x000000042e2e7224 */ /* 0x000fe200078e02ff */
[----:B------:R-:W-:Y:S01]  /*38230*/  STL [R1+0xd68], R135 ;  /* 0x000d688701007387 */ /* 0x000fe20000100800 */
[----:B------:R-:W-:Y:S01]  /*38240*/  IMAD.WIDE.U32 R130, R4, R26, R130 ;  /* 0x0000001a04827225 */ /* 0x000fe200078e0082 */
[----:B------:R-:W-:Y:S02]  /*38250*/  IADD3 R126, P1, PT, R7, R192, RZ ;  /* 0x000000c0077e7210 */ /* 0x000fe40007f3e0ff */
[----:B------:R-:W4:Y:S01]  /*38260*/  LDL.LU R207, [R1+0x7f0] ;  /* 0x0007f00001cf7983 */ /* 0x000f220000300800 */
[----:B------:R-:W-:Y:S01]  /*38270*/  IMAD.IADD R71, R131, 0x1, R46 ;  /* 0x0000000183477824 */ /* 0x000fe200078e022e */
[--C-:B------:R-:W-:Y:S01]  /*38280*/  SHF.L.U64.HI R11, R192, 0x1, R193.reuse ;  /* 0x00000001c00b7819 */ /* 0x100fe200000102c1 */
[----:B------:R-:W-:Y:S01]  /*38290*/  IMAD.X R127, R6, 0x1, R193, P1 ;  /* 0x00000001067f7824 */ /* 0x000fe200008e06c1 */
[----:B------:R-:W4:Y:S02]  /*382a0*/  LDL.LU R192, [R1+0x7f8] ;  /* 0x0007f80001c07983 */ /* 0x000f240000300800 */
[----:B------:R-:W-:Y:S01]  /*382b0*/  LOP3.LUT R26, R71, R242, RZ, 0x3c, !PT ;  /* 0x000000f2471a7212 */ /* 0x000fe200078e3cff */
[----:B------:R-:W-:Y:S01]  /*382c0*/  IMAD.WIDE.U32 R126, R7, R47, R126 ;  /* 0x0000002f077e7225 */ /* 0x000fe200078e007e */
[----:B------:R-:W-:-:S02]  /*382d0*/  LOP3.LUT R47, R130, R37, RZ, 0x3c, !PT ;  /* 0x00000025822f7212 */ /* 0x000fc400078e3cff */
[----:B------:R-:W-:Y:S02]  /*382e0*/  IADD3 R46, P0, PT, R26, R154, RZ ;  /* 0x0000009a1a2e7210 */ /* 0x000fe40007f1e0ff */
[----:B------:R-:W-:-:S03]  /*382f0*/  LOP3.LUT R11, R11, 0x1, RZ, 0xc0, !PT ;  /* 0x000000010b0b7812 */ /* 0x000fc600078ec0ff */
[----:B------:R-:W-:Y:S01]  /*38300*/  IMAD.X R47, R47, 0x1, R43, P0 ;  /* 0x000000012f2f7824 */ /* 0x000fe200000e062b */
[----:B------:R-:W-:Y:S01]  /*38310*/  LOP3.LUT R43, R89, 0x1, RZ, 0xc0, !PT ;  /* 0x00000001592b7812 */ /* 0x000fe200078ec0ff */
[----:B------:R-:W-:Y:S02]  /*38320*/  IMAD R11, R11, R7, RZ ;  /* 0x000000070b0b7224 */ /* 0x000fe400078e02ff */
[----:B------:R-:W-:-:S04]  /*38330*/  IMAD.WIDE.U32 R46, R97, R26, R46 ;  /* 0x0000001a612e7225 */ /* 0x000fc800078e002e */
[----:B------:R-:W-:Y:S02]  /*38340*/  IMAD.IADD R89, R127, 0x1, R11 ;  /* 0x000000017f597824 */ /* 0x000fe400078e020b */
[----:B------:R-:W-:-:S03]  /*38350*/  IMAD R11, R43, R26, RZ ;  /* 0x0000001a2b0b7224 */ /* 0x000fc600078e02ff */
[----:B------:R-:W-:Y:S01]  /*38360*/  LOP3.LUT R26, R89, R224, RZ, 0x3c, !PT ;  /* 0x000000e0591a7212 */ /* 0x000fe200078e3cff */
[----:B------:R-:W-:Y:S01]  /*38370*/  IMAD.IADD R11, R47, 0x1, R11 ;  /* 0x000000012f0b7824 */ /* 0x000fe200078e020b */
[C---:B------:R-:W-:Y:S01]  /*38380*/  SHF.L.U64.HI R43, R118.reuse, 0x1, R223 ;  /* 0x00000001762b7819 */ /* 0x040fe200000102df */
[----:B------:R-:W-:Y:S01]  /*38390*/  IMAD.SHL.U32 R97, R118, 0x2, RZ ;  /* 0x0000000276617824 */ /* 0x000fe200078e00ff */
[----:B------:R-:W-:Y:S02]  /*383a0*/  IADD3 R118, P0, PT, R26, R118, RZ ;  /* 0x000000761a767210 */ /* 0x000fe40007f1e0ff */
[----:B------:R-:W-:Y:S02]  /*383b0*/  LOP3.LUT R99, R126, R41, RZ, 0x3c, !PT ;  /* 0x000000297e637212 */ /* 0x000fe400078e3cff */
[----:B------:R-:W-:Y:S02]  /*383c0*/  LOP3.LUT R4, R46, R4, RZ, 0x3c, !PT ;  /* 0x000000042e047212 */ /* 0x000fe400078e3cff */
[----:B------:R-:W-:-:S02]  /*383d0*/  LOP3.LUT R17, R11, R17, RZ, 0x3c, !PT ;  /* 0x000000110b117212 */ /* 0x000fc400078e3cff */
[----:B------:R-:W-:Y:S01]  /*383e0*/  LOP3.LUT R193, R176, R33, R247, 0x96, !PT ;  /* 0x00000021b0c17212 */ /* 0x000fe200078e96f7 */
[----:B------:R-:W-:Y:S01]  /*383f0*/  IMAD.X R119, R99, 0x1, R223, P0 ;  /* 0x0000000163777824 */ /* 0x000fe200000e06df */
[----:B------:R-:W-:Y:S01]  /*38400*/  LOP3.LUT R97, R97, 0xfffffffe, RZ, 0xc0, !PT ;  /* 0xfffffffe61617812 */ /* 0x000fe200078ec0ff */
[----:B------:R-:W-:Y:S01]  /*38410*/  IMAD.MOV.U32 R216, RZ, RZ, R210 ;  /* 0x000000ffffd87224 */ /* 0x000fe200078e00d2 */
[----:B------:R-:W-:Y:S01]  /*38420*/  LOP3.LUT R33, R43, 0x1, RZ, 0xc0, !PT ;  /* 0x000000012b217812 */ /* 0x000fe200078ec0ff */
[----:B------:R-:W3:Y:S01]  /*38430*/  LDL.LU R210, [R1+0x7fc] ;  /* 0x0007fc0001d27983 */ /* 0x000ee20000300800 */
[----:B------:R-:W-:Y:S02]  /*38440*/  SHF.L.W.U32.HI R250, R17, 0x8, R4 ;  /* 0x0000000811fa7819 */ /* 0x000fe40000010e04 */
[----:B------:R-:W-:Y:S01]  /*38450*/  SHF.L.W.U32.HI R4, R4, 0x8, R17 ;  /* 0x0000000804047819 */ /* 0x000fe20000010e11 */
[-C--:B------:R-:W-:Y:S01]  /*38460*/  IMAD.WIDE.U32 R118, R97, R26.reuse, R118 ;  /* 0x0000001a61767225 */ /* 0x080fe200078e0076 */
[----:B------:R-:W-:Y:S01]  /*38470*/  SHF.L.W.U32.HI R17, R93, 0x1, R91 ;  /* 0x000000015d117819 */ /* 0x000fe20000010e5b */
[----:B------:R-:W4:Y:S02]  /*38480*/  LDL.LU R223, [R1+0x4a8] ;  /* 0x0004a80001df7983 */ /* 0x000f240000300800 */
[----:B------:R-:W-:Y:S01]  /*38490*/  IMAD R33, R33, R26, RZ ;  /* 0x0000001a21217224 */ /* 0x000fe200078e02ff */
[----:B------:R-:W-:Y:S01]  /*384a0*/  SHF.L.W.U32.HI R91, R91, 0x1, R93 ;  /* 0x000000015b5b7819 */ /* 0x000fe20000010e5d */
[C---:B------:R-:W-:Y:S01]  /*384b0*/  IMAD.SHL.U32 R26, R66.reuse, 0x2, RZ ;  /* 0x00000002421a7824 */ /* 0x040fe200078e00ff */
[----:B------:R-:W-:Y:S01]  /*384c0*/  SHF.L.U64.HI R43, R66, 0x1, R171 ;  /* 0x00000001422b7819 */ /* 0x000fe200000102ab */
[----:B------:R-:W-:Y:S01]  /*384d0*/  IMAD.IADD R33, R119, 0x1, R33 ;  /* 0x0000000177217824 */ /* 0x000fe200078e0221 */
[----:B------:R-:W-:-:S02]  /*384e0*/  IADD3 R136, P0, PT, R17, R66, RZ ;  /* 0x0000004211887210 */ /* 0x000fc40007f1e0ff */
[----:B------:R-:W-:Y:S02]  /*384f0*/  LOP3.LUT R47, R26, 0xfffffffe, RZ, 0xc0, !PT ;  /* 0xfffffffe1a2f7812 */ /* 0x000fe400078ec0ff */
[----:B------:R-:W-:Y:S01]  /*38500*/  LOP3.LUT R43, R43, 0x1, RZ, 0xc0, !PT ;  /* 0x000000012b2b7812 */ /* 0x000fe200078ec0ff */
[----:B------:R-:W-:Y:S01]  /*38510*/  IMAD.X R137, R91, 0x1, R171, P0 ;  /* 0x000000015b897824 */ /* 0x000fe200000e06ab */
[----:B------:R-:W-:Y:S02]  /*38520*/  LOP3.LUT R7, R118, R7, RZ, 0x3c, !PT ;  /* 0x0000000776077212 */ /* 0x000fe400078e3cff */
[----:B------:R-:W-:Y:S01]  /*38530*/  LOP3.LUT R6, R33, R6, RZ, 0x3c, !PT ;  /* 0x0000000621067212 */ /* 0x000fe200078e3cff */
[----:B------:R-:W-:Y:S01]  /*38540*/  IMAD.WIDE.U32 R136, R17, R47, R136 ;  /* 0x0000002f11887225 */ /* 0x000fe200078e0088 */
[----:B------:R-:W-:Y:S02]  /*38550*/  IADD3 R138, P0, PT, R4, R130, RZ ;  /* 0x00000082048a7210 */ /* 0x000fe40007f1e0ff */
[----:B------:R-:W-:Y:S01]  /*38560*/  SHF.L.W.U32.HI R249, R6, 0x8, R7 ;  /* 0x0000000806f97819 */ /* 0x000fe20000010e07 */
[----:B------:R-:W-:Y:S01]  /*38570*/  IMAD R66, R43, R17, RZ ;  /* 0x000000112b427224 */ /* 0x000fe200078e02ff */
[----:B------:R-:W-:Y:S01]  /*38580*/  SHF.L.W.U32.HI R26, R7, 0x8, R6 ;  /* 0x00000008071a7819 */ /* 0x000fe20000010e06 */
[----:B------:R-:W-:-:S02]  /*38590*/  IMAD.SHL.U32 R6, R130, 0x2, RZ ;  /* 0x0000000282067824 */ /* 0x000fc400078e00ff */
[----:B------:R-:W-:Y:S02]  /*385a0*/  IMAD.IADD R66, R137, 0x1, R66 ;  /* 0x0000000189427824 */ /* 0x000fe400078e0242 */
[----:B------:R-:W-:Y:S01]  /*385b0*/  IMAD.X R139, R250, 0x1, R71, P0 ;  /* 0x00000001fa8b7824 */ /* 0x000fe200000e0647 */
[----:B------:R-:W-:Y:S02]  /*385c0*/  LOP3.LUT R6, R6, 0xfffffffe, RZ, 0xc0, !PT ;  /* 0xfffffffe06067812 */ /* 0x000fe400078ec0ff */
[----:B------:R-:W-:Y:S01]  /*385d0*/  LOP3.LUT R43, R66, R85, RZ, 0x3c, !PT ;  /* 0x00000055422b7212 */ /* 0x000fe200078e3cff */
[----:B------:R-:W-:Y:S01]  /*385e0*/  IMAD.SHL.U32 R93, R96, 0x2, RZ ;  /* 0x00000002605d7824 */ /* 0x000fe200078e00ff */
[----:B------:R-:W-:Y:S01]  /*385f0*/  LOP3.LUT R7, R136, R83, RZ, 0x3c, !PT ;  /* 0x0000005388077212 */ /* 0x000fe200078e3cff */
[----:B------:R-:W-:Y:S01]  /*38600*/  IMAD.WIDE.U32 R138, R4, R6, R138 ;  /* 0x00000006048a7225 */ /* 0x000fe200078e008a */
[----:B------:R-:W-:Y:S02]  /*38610*/  IADD3 R6, P0, PT, R43, R96, RZ ;  /* 0x000000602b067210 */ /* 0x000fe40007f1e0ff */
[----:B------:R-:W-:-:S02]  /*38620*/  SHF.L.U64.HI R47, R96, 0x1, R72 ;  /* 0x00000001602f7819 */ /* 0x000fc40000010248 */
[----:B------:R-:W-:Y:S01]  /*38630*/  LOP3.LUT R93, R93, 0xfffffffe, RZ, 0xc0, !PT ;  /* 0xfffffffe5d5d7812 */ /* 0x000fe200078ec0ff */
[----:B------:R-:W-:Y:S01]  /*38640*/  IMAD.X R7, R7, 0x1, R72, P0 ;  /* 0x0000000107077824 */ /* 0x000fe200000e0648 */
[----:B------:R-:W-:-:S03]  /*38650*/  LOP3.LUT R47, R47, 0x1, RZ, 0xc0, !PT ;  /* 0x000000012f2f7812 */ /* 0x000fc600078ec0ff */
[----:B------:R-:W-:-:S04]  /*38660*/  IMAD.WIDE.U32 R6, R93, R43, R6 ;  /* 0x0000002b5d067225 */ /* 0x000fc800078e0006 */
[----:B------:R-:W-:-:S04]  /*38670*/  IMAD R47, R47, R43, RZ ;  /* 0x0000002b2f2f7224 */ /* 0x000fc800078e02ff */
[----:B------:R-:W-:Y:S01]  /*38680*/  IMAD.IADD R38, R7, 0x1, R47 ;  /* 0x0000000107267824 */ /* 0x000fe200078e022f */
[----:B------:R-:W-:Y:S01]  /*38690*/  LOP3.LUT R17, R6, R17, RZ, 0x3c, !PT ;  /* 0x0000001106117212 */ /* 0x000fe200078e3cff */
[----:B------:R0:W-:Y:S03]  /*386a0*/  STL [R1+0xfa0], R6 ;  /* 0x000fa00601007387 */ /* 0x0001e60000100800 */
[----:B------:R-:W-:Y:S01]  /*386b0*/  LOP3.LUT R91, R38, R91, RZ, 0x3c, !PT ;  /* 0x0000005b265b7212 */ /* 0x000fe200078e3cff */
[----:B------:R1:W-:Y:S01]  /*386c0*/  STL [R1+0x804], R38 ;  /* 0x0008042601007387 */ /* 0x0003e20000100800 */
[----:B------:R-:W-:Y:S01]  /*386d0*/  IADD3 R144, P0, PT, R26, R126, RZ ;  /* 0x0000007e1a907210 */ /* 0x000fe20007f1e0ff */
[----:B------:R-:W-:Y:S01]  /*386e0*/  IMAD.SHL.U32 R7, R136, 0x2, RZ ;  /* 0x0000000288077824 */ /* 0x000fe200078e00ff */
[----:B0-----:R-:W-:Y:S02]  /*386f0*/  SHF.L.W.U32.HI R6, R17, 0x8, R91 ;  /* 0x0000000811067819 */ /* 0x001fe40000010e5b */
[----:B-1----:R-:W-:-:S02]  /*38700*/  SHF.L.W.U32.HI R38, R91, 0x8, R17 ;  /* 0x000000085b267819 */ /* 0x002fc40000010e11 */
[----:B------:R-:W-:Y:S01]  /*38710*/  LOP3.LUT R91, R178, 0x1, RZ, 0xc0, !PT ;  /* 0x00000001b25b7812 */ /* 0x000fe200078ec0ff */
[--C-:B------:R-:W-:Y:S01]  /*38720*/  IMAD.X R145, R249, 0x1, R89.reuse, P0 ;  /* 0x00000001f9917824 */ /* 0x100fe200000e0659 */
[----:B------:R-:W-:Y:S01]  /*38730*/  IADD3 R152, P0, PT, R6, R136, RZ ;  /* 0x0000008806987210 */ /* 0x000fe20007f1e0ff */
[----:B------:R-:W-:Y:S01]  /*38740*/  IMAD.SHL.U32 R43, R126, 0x2, RZ ;  /* 0x000000027e2b7824 */ /* 0x000fe200078e00ff */
[----:B------:R-:W-:Y:S01]  /*38750*/  LOP3.LUT R7, R7, 0xfffffffe, RZ, 0xc0, !PT ;  /* 0xfffffffe07077812 */ /* 0x000fe200078ec0ff */
[----:B------:R-:W-:Y:S02]  /*38760*/  IMAD R91, R91, R110, RZ ;  /* 0x0000006e5b5b7224 */ /* 0x000fe400078e02ff */
[----:B------:R-:W-:Y:S01]  /*38770*/  IMAD.SHL.U32 R17, R132, 0x2, RZ ;  /* 0x0000000284117824 */ /* 0x000fe200078e00ff */
[----:B------:R-:W-:Y:S01]  /*38780*/  SHF.L.U64.HI R127, R126, 0x1, R89 ;  /* 0x000000017e7f7819 */ /* 0x000fe20000010259 */
[----:B------:R-:W-:Y:S01]  /*38790*/  IMAD.X R153, R38, 0x1, R66, P0 ;  /* 0x0000000126997824 */ /* 0x000fe200000e0642 */
[----:B------:R-:W-:Y:S01]  /*387a0*/  STL [R1+0x56c], R6 ;  /* 0x00056c0601007387 */ /* 0x000fe20000100800 */
[----:B------:R-:W-:Y:S01]  /*387b0*/  IMAD.IADD R91, R45, 0x1, R91 ;  /* 0x000000012d5b7824 */ /* 0x000fe200078e025b */
[----:B------:R-:W-:Y:S01]  /*387c0*/  LOP3.LUT R43, R43, 0xfffffffe, RZ, 0xc0, !PT ;  /* 0xfffffffe2b2b7812 */ /* 0x000fe200078ec0ff */
[----:B------:R-:W-:Y:S01]  /*387d0*/  IMAD.WIDE.U32 R152, R6, R7, R152 ;  /* 0x0000000706987225 */ /* 0x000fe200078e0098 */
[----:B------:R-:W-:Y:S02]  /*387e0*/  STL [R1+0xd5c], R38 ;  /* 0x000d5c2601007387 */ /* 0x000fe40000100800 */
[----:B------:R-:W-:Y:S01]  /*387f0*/  LOP3.LUT R7, R91, R69, RZ, 0x3c, !PT ;  /* 0x000000455b077212 */ /* 0x000fe200078e3cff */
[----:B------:R-:W-:Y:S01]  /*38800*/  IMAD.WIDE.U32 R144, R26, R43, R144 ;  /* 0x0000002b1a907225 */ /* 0x000fe200078e0090 */
[----:B------:R-:W-:Y:S01]  /*38810*/  SHF.L.U64.HI R43, R132, 0x1, R30 ;  /* 0x00000001842b7819 */ /* 0x000fe2000001021e */
[----:B------:R-:W4:Y:S01]  /*38820*/  LDL.LU R178, [R1+0x4c4] ;  /* 0x0004c40001b27983 */ /* 0x000f220000300800 */
        /* <DEDUP_REMOVED lines=19> */
[----:B------:R-:W-:Y:S02]  /*38960*/  IMAD R97, R47, R7, R111 ;  /* 0x000000072f617224 */ /* 0x000fe400078e026f */
[----:B------:R-:W-:-:S03]  /*38970*/  IMAD.SHL.U32 R7, R140, 0x2, RZ ;  /* 0x000000028c077824 */ /* 0x000fc600078e00ff */
[----:B------:R-:W-:Y:S02]  /*38980*/  LOP3.LUT R84, R97, R44, R84, 0x96, !PT ;  /* 0x0000002c61547212 */ /* 0x000fe400078e9654 */
[C---:B------:R-:W-:Y:S02]  /*38990*/  IADD3 R44, P0, PT, R140.reuse, R68, RZ ;  /* 0x000000448c2c7210 */ /* 0x040fe40007f1e0ff */
[----:B------:R-:W-:Y:S02]  /*389a0*/  SHF.L.U64.HI R140, R140, 0x1, R3 ;  /* 0x000000018c8c7819 */ /* 0x000fe40000010203 */
[----:B------:R-:W-:Y:S01]  /*389b0*/  LOP3.LUT R19, R172, R77, R167, 0x96, !PT ;  /* 0x0000004dac137212 */ /* 0x000fe200078e96a7 */
[----:B------:R-:W-:Y:S01]  /*389c0*/  IMAD.X R45, R16, 0x1, R3, P0 ;  /* 0x00000001102d7824 */ /* 0x000fe200000e0603 */
[----:B------:R-:W-:Y:S01]  /*389d0*/  LOP3.LUT R7, R7, 0xfffffffe, RZ, 0xc0, !PT ;  /* 0xfffffffe07077812 */ /* 0x000fe200078ec0ff */
[----:B------:R-:W2:Y:S01]  /*389e0*/  LDL.LU R167, [R1+0x4dc] ;  /* 0x0004dc0001a77983 */ /* 0x000ea20000300800 */
[----:B------:R-:W-:-:S02]  /*389f0*/  SHF.L.U64.HI R77, R98, 0x1, R77 ;  /* 0x00000001624d7819 */ /* 0x000fc4000001024d */
[----:B------:R-:W-:Y:S01]  /*38a00*/  LOP3.LUT R140, R140, 0x1, RZ, 0xc0, !PT ;  /* 0x000000018c8c7812 */ /* 0x000fe200078ec0ff */
[----:B------:R-:W-:Y:S01]  /*38a10*/  IMAD.WIDE.U32 R44, R7, R68, R44 ;  /* 0x00000044072c7225 */ /* 0x000fe200078e002c */
[----:B------:R-:W-:-:S03]  /*38a20*/  LOP3.LUT R77, R77, 0x1, RZ, 0xc0, !PT ;  /* 0x000000014d4d7812 */ /* 0x000fc600078ec0ff */
[----:B------:R-:W-:Y:S02]  /*38a30*/  IMAD R99, R140, R68, RZ ;  /* 0x000000448c637224 */ /* 0x000fe400078e02ff */
[----:B------:R-:W-:Y:S02]  /*38a40*/  IMAD R77, R81, R77, R173 ;  /* 0x0000004d514d7224 */ /* 0x000fe400078e02ad */
[----:B------:R-:W-:Y:S01]  /*38a50*/  IMAD.IADD R99, R45, 0x1, R99 ;  /* 0x000000012d637824 */ /* 0x000fe200078e0263 */
[C---:B------:R-:W-:Y:S01]  /*38a60*/  SHF.L.U64.HI R17, R194.reuse, 0x1, R2 ;  /* 0x00000001c2117819 */ /* 0x040fe20000010202 */
[----:B------:R-:W-:Y:S01]  /*38a70*/  IMAD.SHL.U32 R3, R194, 0x2, RZ ;  /* 0x00000002c2037824 */ /* 0x000fe200078e00ff */
[----:B------:R-:W-:Y:S01]  /*38a80*/  LOP3.LUT R30, R44, R172, RZ, 0x3c, !PT ;  /* 0x000000ac2c1e7212 */ /* 0x000fe200078e3cff */
[----:B------:R-:W-:Y:S01]  /*38a90*/  IMAD.MOV.U32 R245, RZ, RZ, R217 ;  /* 0x000000fffff57224 */ /* 0x000fe200078e00d9 */
[----:B------:R-:W-:Y:S01]  /*38aa0*/  LOP3.LUT R7, R99, R77, RZ, 0x3c, !PT ;  /* 0x0000004d63077212 */ /* 0x000fe200078e3cff */
[----:B------:R-:W4:Y:S03]  /*38ab0*/  LDL.LU R173, [R1+0xba4] ;  /* 0x000ba40001ad7983 */ /* 0x000f260000300800 */
[----:B------:R-:W-:-:S02]  /*38ac0*/  IADD3 R194, P0, PT, R7, R194, RZ ;  /* 0x000000c207c27210 */ /* 0x000fc40007f1e0ff */
        /* <DEDUP_REMOVED lines=22> */
[----:B------:R-:W-:Y:S02]  /*38c30*/  LOP3.LUT R7, R138, R71, R242, 0x96, !PT ;  /* 0x000000478a077212 */ /* 0x000fe400078e96f2 */
[----:B------:R-:W-:Y:S01]  /*38c40*/  SHF.L.U64.HI R71, R130, 0x1, R71 ;  /* 0x0000000182477819 */ /* 0x000fe20000010247 */
[----:B------:R-:W-:Y:S01]  /*38c50*/  IMAD.X R45, R25, 0x1, R15, P0 ;  /* 0x00000001192d7824 */ /* 0x000fe200000e060f */
[----:B------:R-:W-:-:S02]  /*38c60*/  LOP3.LUT R30, R30, 0xfffffffe, RZ, 0xc0, !PT ;  /* 0xfffffffe1e1e7812 */ /* 0x000fc400078ec0ff */
[----:B------:R-:W-:Y:S02]  /*38c70*/  LOP3.LUT R122, R122, 0x1, RZ, 0xc0, !PT ;  /* 0x000000017a7a7812 */ /* 0x000fe400078ec0ff */
[----:B------:R-:W-:Y:S01]  /*38c80*/  LOP3.LUT R71, R71, 0x1, RZ, 0xc0, !PT ;  /* 0x0000000147477812 */ /* 0x000fe200078ec0ff */
[----:B------:R-:W-:-:S04]  /*38c90*/  IMAD.WIDE.U32 R44, R30, R196, R44 ;  /* 0x000000c41e2c7225 */ /* 0x000fc800078e002c */
[----:B------:R-:W-:Y:S02]  /*38ca0*/  IMAD R122, R122, R196, RZ ;  /* 0x000000c47a7a7224 */ /* 0x000fe400078e02ff */
[----:B------:R-:W-:Y:S02]  /*38cb0*/  IMAD R111, R4, R71, R139 ;  /* 0x00000047046f7224 */ /* 0x000fe400078e028b */
[----:B------:R-:W-:Y:S01]  /*38cc0*/  IMAD.IADD R71, R45, 0x1, R122 ;  /* 0x000000012d477824 */ /* 0x000fe200078e027a */
[----:B------:R-:W-:-:S04]  /*38cd0*/  LOP3.LUT R117, R44, R138, RZ, 0x3c, !PT ;  /* 0x0000008a2c757212 */ /* 0x000fc800078e3cff */
[----:B------:R-:W-:Y:S01]  /*38ce0*/  LOP3.LUT R15, R71, R111, RZ, 0x3c, !PT ;  /* 0x0000006f470f7212 */ /* 0x000fe200078e3cff */
[----:B------:R-:W-:-:S03]  /*38cf0*/  IMAD.SHL.U32 R45, R204, 0x2, RZ ;  /* 0x00000002cc2d7824 */ /* 0x000fc600078e00ff */
[----:B------:R-:W-:-:S05]  /*38d00*/  IADD3 R30, P0, PT, R15, R204, RZ ;  /* 0x000000cc0f1e7210 */ /* 0x000fca0007f1e0ff */
[----:B------:R-:W-:Y:S01]  /*38d10*/  IMAD.X R31, R117, 0x1, R31, P0 ;  /* 0x00000001751f7824 */ /* 0x000fe200000e061f */
[----:B------:R-:W-:Y:S02]  /*38d20*/  LOP3.LUT R117, R45, 0xfffffffe, RZ, 0xc0, !PT ;  /* 0xfffffffe2d757812 */ /* 0x000fe400078ec0ff */
[----:B------:R-:W-:-:S03]  /*38d30*/  LOP3.LUT R45, R113, 0x1, RZ, 0xc0, !PT ;  /* 0x00000001712d7812 */ /* 0x000fc600078ec0ff */
[----:B------:R-:W-:-:S04]  /*38d40*/  IMAD.WIDE.U32 R30, R117, R15, R30 ;  /* 0x0000000f751e7225 */ /* 0x000fc800078e001e */
[----:B------:R-:W-:Y:S01]  /*38d50*/  IMAD R45, R45, R15, RZ ;  /* 0x0000000f2d2d7224 */ /* 0x000fe200078e02ff */
[C---:B------:R-:W-:Y:S01]  /*38d60*/  IADD3 R122, P0, PT, R164.reuse, R202, RZ ;  /* 0x000000caa47a7210 */ /* 0x040fe20007f1e0ff */
[----:B------:R-:W-:Y:S02]  /*38d70*/  IMAD.SHL.U32 R15, R164, 0x2, RZ ;  /* 0x00000002a40f7824 */ /* 0x000fe400078e00ff */
[----:B------:R-:W-:Y:S01]  /*38d80*/  IMAD.IADD R31, R31, 0x1, R45 ;  /* 0x000000011f1f7824 */ /* 0x000fe200078e022d */
[----:B------:R-:W-:Y:S02]  /*38d90*/  LOP3.LUT R196, R30, R196, RZ, 0x3c, !PT ;  /* 0x000000c41ec47212 */ /* 0x000fe400078e3cff */
[--C-:B------:R-:W-:Y:S02]  /*38da0*/  SHF.L.U64.HI R164, R164, 0x1, R18.reuse ;  /* 0x00000001a4a47819 */ /* 0x100fe40000010212 */
[----:B------:R-:W-:Y:S01]  /*38db0*/  LOP3.LUT R25, R31, R25, RZ, 0x3c, !PT ;  /* 0x000000191f197212 */ /* 0x000fe200078e3cff */
[----:B------:R-:W-:Y:S01]  /*38dc0*/  IMAD.X R123, R29, 0x1, R18, P0 ;  /* 0x000000011d7b7824 */ /* 0x000fe200000e0612 */
[----:B------:R-:W-:-:S02]  /*38dd0*/  LOP3.LUT R15, R15, 0xfffffffe, RZ, 0xc0, !PT ;  /* 0xfffffffe0f0f7812 */ /* 0x000fc400078ec0ff */
[----:B------:R-:W-:Y:S02]  /*38de0*/  SHF.L.W.U32.HI R113, R25, 0x8, R196 ;  /* 0x0000000819717819 */ /* 0x000fe40000010ec4 */
[----:B------:R-:W-:Y:S02]  /*38df0*/  SHF.L.W.U32.HI R25, R196, 0x8, R25 ;  /* 0x00000008c4197819 */ /* 0x000fe40000010e19 */
[----:B------:R-:W-:Y:S01]  /*38e00*/  LOP3.LUT R133, R164, 0x1, RZ, 0xc0, !PT ;  /* 0x00000001a4857812 */ /* 0x000fe200078ec0ff */
[----:B------:R-:W-:Y:S01]  /*38e10*/  IMAD.WIDE.U32 R154, R15, R202, R122 ;  /* 0x000000ca0f9a7225 */ /* 0x000fe200078e007a */
[----:B------:R-:W-:Y:S02]  /*38e20*/  LOP3.LUT R127, R127, 0x1, RZ, 0xc0, !PT ;  /* 0x000000017f7f7812 */ /* 0x000fe400078ec0ff */
[----:B------:R-:W-:Y:S01]  /*38e30*/  IADD3 R122, P0, PT, R25, R44, RZ ;  /* 0x0000002c197a7210 */ /* 0x000fe20007f1e0ff */
[----:B------:R-:W-:Y:S02]  /*38e40*/  IMAD.SHL.U32 R15, R44, 0x2, RZ ;  /* 0x000000022c0f7824 */ /* 0x000fe400078e00ff */
[----:B------:R-:W-:-:S02]  /*38e50*/  IMAD R133, R133, R202, RZ ;  /* 0x000000ca85857224 */ /* 0x000fc400078e02ff */
[----:B------:R-:W-:Y:S01]  /*38e60*/  IMAD.X R123, R113, 0x1, R71, P0 ;  /* 0x00000001717b7824 */ /* 0x000fe200000e0647 */
[----:B------:R-:W-:Y:S01]  /*38e70*/  LOP3.LUT R15, R15, 0xfffffffe, RZ, 0xc0, !PT ;  /* 0xfffffffe0f0f7812 */ /* 0x000fe200078ec0ff */
[----:B------:R-:W-:Y:S02]  /*38e80*/  IMAD R127, R26, R127, R145 ;  /* 0x0000007f1a7f7224 */ /* 0x000fe400078e0291 */
[----:B------:R-:W-:Y:S02]  /*38e90*/  IMAD.IADD R133, R155, 0x1, R133 ;  /* 0x000000019b857824 */ /* 0x000fe400078e0285 */
[----:B------:R-:W-:-:S03]  /*38ea0*/  IMAD.WIDE.U32 R122, R25, R15, R122 ;  /* 0x0000000f197a7225 */ /* 0x000fc600078e007a */
[----:B------:R-:W-:Y:S01]  /*38eb0*/  LOP3.LUT R15, R133, R127, RZ, 0x3c, !PT ;  /* 0x0000007f850f7212 */ /* 0x000fe200078e3cff */
[----:B------:R-:W-:Y:S01]  /*38ec0*/  IMAD.SHL.U32 R45, R176, 0x2, RZ ;  /* 0x00000002b02d7824 */ /* 0x000fe200078e00ff */
[----:B------:R-:W-:Y:S02]  /*38ed0*/  LOP3.LUT R224, R144, R89, R224, 0x96, !PT ;  /* 0x0000005990e07212 */ /* 0x000fe400078e96e0 */
[----:B------:R-:W-:Y:S02]  /*38ee0*/  SHF.L.U64.HI R18, R176, 0x1, R67 ;  /* 0x00000001b0127819 */ /* 0x000fe40000010243 */
[----:B------:R-:W-:Y:S02]  /*38ef0*/  IADD3 R140, P0, PT, R15, R176, RZ ;  /* 0x000000b00f8c7210 */ /* 0x000fe40007f1e0ff */
[----:B------:R-:W-:Y:S02]  /*38f00*/  LOP3.LUT R89, R154, R144, RZ, 0x3c, !PT ;  /* 0x000000909a597212 */ /* 0x000fe400078e3cff */
[----:B------:R-:W-:-:S02]  /*38f10*/  LOP3.LUT R45, R45, 0xfffffffe, RZ, 0xc0, !PT ;  /* 0xfffffffe2d2d7812 */ /* 0x000fc400078ec0ff */
        /* <DEDUP_REMOVED lines=12> */
[----:B------:R-:W-:Y:S02]  /*38fe0*/  LOP3.LUT R138, R89, R44, R138, 0x96, !PT ;  /* 0x0000002c598a7212 */ /* 0x000fe400078e968a */
[----:B------:R-:W-:Y:S02]  /*38ff0*/  SHF.L.W.U32.HI R29, R29, 0x8, R202 ;  /* 0x000000081d1d7819 */ /* 0x000fe40000010eca */
[----:B------:R-:W-:Y:S02]  /*39000*/  IADD3 R44, P0, PT, R117, R154, RZ ;  /* 0x0000009a752c7210 */ /* 0x000fe40007f1e0ff */
[----:B------:R-:W-:-:S03]  /*39010*/  LOP3.LUT R15, R15, 0xfffffffe, RZ, 0xc0, !PT ;  /* 0xfffffffe0f0f7812 */ /* 0x000fc600078ec0ff */
[----:B------:R-:W-:Y:S02]  /*39020*/  IMAD.X R45, R29, 0x1, R133, P0 ;  /* 0x000000011d2d7824 */ /* 0x000fe400000e0685 */
[----:B------:R-:W-:Y:S01]  /*39030*/  IMAD.WIDE.U32 R44, R117, R15, R44 ;  /* 0x0000000f752c7225 */ /* 0x000fe200078e002c */
[----:B------:R-:W-:Y:S02]  /*39040*/  SHF.L.U64.HI R15, R154, 0x1, R133 ;  /* 0x000000019a0f7819 */ /* 0x000fe40000010285 */
[----:B------:R-:W-:Y:S02]  /*39050*/  LOP3.LUT R18, R152, R66, R85, 0x96, !PT ;  /* 0x0000004298127212 */ /* 0x000fe400078e9655 */
[----:B------:R-:W-:Y:S02]  /*39060*/  LOP3.LUT R15, R15, 0x1, RZ, 0xc0, !PT ;  /* 0x000000010f0f7812 */ /* 0x000fe400078ec0ff */
[----:B------:R-:W-:-:S03]  /*39070*/  SHF.L.U64.HI R66, R136, 0x1, R66 ;  /* 0x0000000188427819 */ /* 0x000fc60000010242 */
[----:B------:R-:W-:Y:S01]  /*39080*/  IMAD R15, R117, R15, R45 ;  /* 0x0000000f750f7224 */ /* 0x000fe200078e022d */
[----:B------:R-:W-:Y:S02]  /*39090*/  LOP3.LUT R45, R66, 0x1, RZ, 0xc0, !PT ;  /* 0x00000001422d7812 */ /* 0x000fe400078ec0ff */
[----:B------:R-:W-:-:S03]  /*390a0*/  LOP3.LUT R13, R77, R98, R13, 0x96, !PT ;  /* 0x000000624d0d7212 */ /* 0x000fc600078e960d */
[----:B------:R-:W-:Y:S01]  /*390b0*/  IMAD R45, R6, R45, R153 ;  /* 0x0000002d062d7224 */ /* 0x000fe200078e0299 */
[----:B------:R-:W-:Y:S02]  /*390c0*/  LOP3.LUT R77, R16, R99, R77, 0x96, !PT ;  /* 0x00000063104d7212 */ /* 0x000fe400078e964d */
[----:B------:R-:W-:Y:S02]  /*390d0*/  LOP3.LUT R66, R152, R156, R48, 0x96, !PT ;  /* 0x0000009c98427212 */ /* 0x000fe400078e9630 */
[----:B------:R-:W-:Y:S02]  /*390e0*/  LOP3.LUT R67, R45, R157, R49, 0x96, !PT ;  /* 0x0000009d2d437212 */ /* 0x000fe400078e9631 */
[----:B------:R-:W-:Y:S02]  /*390f0*/  SHF.L.W.U32.HI R195, R77, 0x10, R172 ;  /* 0x000000104dc37819 */ /* 0x000fe40000010eac */
[----:B------:R-:W-:Y:S01]  /*39100*/  LOP3.LUT R131, R111, R130, R37, 0x96, !PT ;  /* 0x000000826f837212 */ /* 0x000fe200078e9625 */
[----:B------:R0:W-:Y:S01]  /*39110*/  STL.64 [R1+0x590], R66 ;  /* 0x0005904201007387 */ /* 0x0001e20000100a00 */
[----:B------:R-:W-:Y:S01]  /*39120*/  IMAD.SHL.U32 R37, R2, 0x2, RZ ;  /* 0x0000000202257824 */ /* 0x000fe200078e00ff */
[----:B------:R-:W-:-:S04]  /*39130*/  SHF.L.W.U32.HI R172, R172, 0x10, R77 ;  /* 0x00000010acac7819 */ /* 0x000fc80000010e4d */
[----:B------:R-:W-:Y:S02]  /*39140*/  LOP3.LUT R37, R37, 0xfffffffe, RZ, 0xc0, !PT ;  /* 0xfffffffe25257812 */ /* 0x000fe400078ec0ff */
[----:B0-----:R-:W-:Y:S02]  /*39150*/  IADD3 R66, P0, PT, R195, R2, RZ ;  /* 0x00000002c3427210 */ /* 0x001fe40007f1e0ff */
[----:B------:R-:W-:-:S03]  /*39160*/  SHF.L.U64.HI R2, R2, 0x1, R3 ;  /* 0x0000000102027819 */ /* 0x000fc60000010203 */
[----:B------:R-:W-:Y:S01]  /*39170*/  IMAD.X R67, R172, 0x1, R3, P0 ;  /* 0x00000001ac437824 */ /* 0x000fe200000e0603 */
[----:B------:R-:W-:Y:S01]  /*39180*/  LOP3.LUT R2, R2, 0x1, RZ, 0xc0, !PT ;  /* 0x0000000102027812 */ /* 0x000fe200078ec0ff */
[----:B------:R-:W-:-:S04]  /*39190*/  IMAD.WIDE.U32 R66, R195, R37, R66 ;  /* 0x00000025c3427225 */ /* 0x000fc800078e0042 */
[----:B------:R-:W-:Y:S01]  /*391a0*/  IMAD R67, R195, R2, R67 ;  /* 0x00000002c3437224 */ /* 0x000fe200078e0243 */
[----:B------:R-:W-:-:S04]  /*391b0*/  LOP3.LUT R2, R66, R68, RZ, 0x3c, !PT ;  /* 0x0000004442027212 */ /* 0x000fc800078e3cff */
[----:B------:R-:W-:Y:S02]  /*391c0*/  LOP3.LUT R109, R67, R109, RZ, 0x3c, !PT ;  /* 0x0000006d436d7212 */ /* 0x000fe400078e3cff */
[----:B------:R-:W-:Y:S02]  /*391d0*/  LOP3.LUT R77, R110, R91, R69, 0x96, !PT ;  /* 0x0000005b6e4d7212 */ /* 0x000fe400078e9645 */
[----:B------:R-:W-:Y:S02]  /*391e0*/  SHF.L.W.U32.HI R68, R109, 0x1, R2 ;  /* 0x000000016d447819 */ /* 0x000fe40000010e02 */
[----:B------:R-:W-:Y:S01]  /*391f0*/  SHF.L.W.U32.HI R69, R2, 0x1, R109 ;  /* 0x0000000102457819 */ /* 0x000fe20000010e6d */
[----:B------:R-:W-:Y:S01]  /*39200*/  IMAD.SHL.U32 R2, R110, 0x2, RZ ;  /* 0x000000026e027824 */ /* 0x000fe200078e00ff */
[----:B------:R-:W-:Y:S02]  /*39210*/  IADD3 R48, P0, PT, R68, R110, RZ ;  /* 0x0000006e44307210 */ /* 0x000fe40007f1e0ff */
[----:B------:R-:W-:-:S02]  /*39220*/  LOP3.LUT R71, R122, R71, R111, 0x96, !PT ;  /* 0x000000477a477212 */ /* 0x000fc400078e966f */
[----:B------:R-:W-:Y:S01]  /*39230*/  LOP3.LUT R2, R2, 0xfffffffe, RZ, 0xc0, !PT ;  /* 0xfffffffe02027812 */ /* 0x000fe200078ec0ff */
[--C-:B------:R-:W-:Y:S01]  /*39240*/  IMAD.X R49, R69, 0x1, R97.reuse, P0 ;  /* 0x0000000145317824 */ /* 0x100fe200000e0661 */
[----:B------:R-:W-:Y:S02]  /*39250*/  SHF.L.U64.HI R110, R110, 0x1, R97 ;  /* 0x000000016e6e7819 */ /* 0x000fe40000010261 */
[----:B------:R-:W-:Y:S01]  /*39260*/  SHF.L.W.U32.HI R37, R71, 0x10, R138 ;  /* 0x0000001047257819 */ /* 0x000fe20000010e8a */
[----:B------:R-:W-:Y:S01]  /*39270*/  IMAD.WIDE.U32 R48, R68, R2, R48 ;  /* 0x0000000244307225 */ /* 0x000fe200078e0030 */
[----:B------:R-:W-:Y:S02]  /*39280*/  SHF.L.W.U32.HI R91, R138, 0x10, R71 ;  /* 0x000000108a5b7819 */ /* 0x000fe40000010e47 */
[----:B------:R-:W-:Y:S01]  /*39290*/  IADD3 R2, P0, PT, R37, R30, RZ ;  /* 0x0000001e25027210 */ /* 0x000fe20007f1e0ff */
[----:B------:R-:W-:Y:S01]  /*392a0*/  IMAD.SHL.U32 R85, R30, 0x2, RZ ;  /* 0x000000021e557824 */ /* 0x000fe200078e00ff */
[----:B------:R-:W-:-:S02]  /*392b0*/  LOP3.LUT R110, R110, 0x1, RZ, 0xc0, !PT ;  /* 0x000000016e6e7812 */ /* 0x000fc400078ec0ff */
[--C-:B------:R-:W-:Y:S01]  /*392c0*/  SHF.L.U64.HI R97, R30, 0x1, R31.reuse ;  /* 0x000000011e617819 */ /* 0x100fe2000001021f */
[----:B------:R-:W-:Y:S01]  /*392d0*/  IMAD.X R3, R91, 0x1, R31, P0 ;  /* 0x000000015b037824 */ /* 0x000fe200000e061f */
[----:B------:R-:W-:Y:S01]  /*392e0*/  LOP3.LUT R30, R85, 0xfffffffe, RZ, 0xc0, !PT ;  /* 0xfffffffe551e7812 */ /* 0x000fe200078ec0ff */
[----:B------:R-:W-:Y:S01]  /*392f0*/  IMAD R110, R110, R68, RZ ;  /* 0x000000446e6e7224 */ /* 0x000fe200078e02ff */
[----:B------:R-:W-:Y:S02]  /*39300*/  LOP3.LUT R41, R127, R126, R41, 0x96, !PT ;  /* 0x0000007e7f297212 */ /* 0x000fe400078e9629 */
[----:B------:R-:W-:Y:S02]  /*39310*/  LOP3.LUT R144, R15, R154, R144, 0x96, !PT ;  /* 0x0000009a0f907212 */ /* 0x000fe400078e9690 */
[----:B------:R-:W-:Y:S01]  /*39320*/  LOP3.LUT R127, R44, R133, R127, 0x96, !PT ;  /* 0x000000852c7f7212 */ /* 0x000fe200078e967f */
[----:B------:R-:W-:Y:S01]  /*39330*/  IMAD.WIDE.U32 R30, R37, R30, R2 ;  /* 0x0000001e251e7225 */ /* 0x000fe200078e0002 */
[----:B------:R-:W-:-:S02]  /*39340*/  LOP3.LUT R97, R97, 0x1, RZ, 0xc0, !PT ;  /* 0x0000000161617812 */ /* 0x000fc400078ec0ff */
[----:B------:R-:W-:Y:S01]  /*39350*/  SHF.L.W.U32.HI R71, R144, 0x10, R127 ;  /* 0x0000001090477819 */ /* 0x000fe20000010e7f */
[----:B------:R-:W-:Y:S01]  /*39360*/  IMAD.IADD R49, R49, 0x1, R110 ;  /* 0x0000000131317824 */ /* 0x000fe200078e026e */
[----:B------:R-:W-:Y:S01]  /*39370*/  SHF.L.W.U32.HI R144, R127, 0x10, R144 ;  /* 0x000000107f907819 */ /* 0x000fe20000010e90 */
[----:B------:R-:W-:-:S03]  /*39380*/  IMAD R31, R37, R97, R31 ;  /* 0x00000061251f7224 */ /* 0x000fc600078e021f */
[----:B------:R-:W-:Y:S01]  /*39390*/  LOP3.LUT R85, R49, R71, RZ, 0x3c, !PT ;  /* 0x0000004731557212 */ /* 0x000fe200078e3cff */
[----:B------:R-:W-:Y:S01]  /*393a0*/  IMAD.SHL.U32 R98, R30, 0x2, RZ ;  /* 0x000000021e627824 */ /* 0x000fe200078e00ff */
[----:B------:R-:W-:Y:S02]  /*393b0*/  LOP3.LUT R3, R48, R144, RZ, 0x3c, !PT ;  /* 0x0000009030037212 */ /* 0x000fe400078e3cff */
        /* <DEDUP_REMOVED lines=12> */
[----:B------:R-:W-:Y:S02]  /*39480*/  IMAD.SHL.U32 R3, R48, 0x2, RZ ;  /* 0x0000000230037824 */ /* 0x000fe400078e00ff */
[----:B0-----:R-:W-:Y:S02]  /*39490*/  SHF.L.W.U32.HI R2, R68, 0x8, R69 ;  /* 0x0000000844027819 */ /* 0x001fe40000010e45 */
[----:B-1----:R-:W-:-:S02]  /*394a0*/  SHF.L.W.U32.HI R6, R69, 0x8, R68 ;  /* 0x0000000845067819 */ /* 0x002fc40000010e44 */
        /* <DEDUP_REMOVED lines=8> */
[----:B------:R-:W-:Y:S02]  /*39530*/  LOP3.LUT R83, R45, R136, R83, 0x96, !PT ;  /* 0x000000882d537212 */ /* 0x000fe400078e9653 */
[C---:B------:R-:W-:Y:S02]  /*39540*/  LOP3.LUT R99, R3.reuse, R201, R51, 0x96, !PT ;  /* 0x000000c903637212 */ /* 0x040fe400078e9633 */
[----:B------:R-:W-:Y:S02]  /*39550*/  LOP3.LUT R88, R3, R48, R144, 0x96, !PT ;  /* 0x0000003003587212 */ /* 0x000fe400078e9690 */
[----:B------:R-:W-:Y:S02]  /*39560*/  IADD3 R30, P0, PT, R144, R140, RZ ;  /* 0x0000008c901e7210 */ /* 0x000fe40007f1e0ff */
[----:B------:R-:W-:-:S02]  /*39570*/  SHF.L.W.U32.HI R3, R84, 0x10, R77 ;  /* 0x0000001054037819 */ /* 0x000fc40000010e4d */
[----:B------:R-:W-:Y:S02]  /*39580*/  SHF.L.W.U32.HI R45, R77, 0x10, R84 ;  /* 0x000000104d2d7819 */ /* 0x000fe40000010e54 */
[----:B------:R-:W-:Y:S01]  /*39590*/  LOP3.LUT R77, R31, R113, RZ, 0x3c, !PT ;  /* 0x000000711f4d7212 */ /* 0x000fe200078e3cff */
[----:B------:R-:W-:Y:S01]  /*395a0*/  IMAD.X R31, R71, 0x1, R119, P0 ;  /* 0x00000001471f7824 */ /* 0x000fe200000e0677 */
[----:B------:R-:W-:Y:S02]  /*395b0*/  LOP3.LUT R38, R68, R49, R71, 0x96, !PT ;  /* 0x0000003144267212 */ /* 0x000fe400078e9647 */
[----:B------:R-:W-:Y:S02]  /*395c0*/  SHF.L.W.U32.HI R71, R77, 0x1, R25 ;  /* 0x000000014d477819 */ /* 0x000fe40000010e19 */
[----:B------:R-:W-:Y:S01]  /*395d0*/  SHF.L.W.U32.HI R77, R25, 0x1, R77 ;  /* 0x00000001194d7819 */ /* 0x000fe20000010e4d */
[----:B------:R-:W-:Y:S01]  /*395e0*/  IMAD.SHL.U32 R25, R16, 0x2, RZ ;  /* 0x0000000210197824 */ /* 0x000fe200078e00ff */
[----:B------:R-:W-:-:S02]  /*395f0*/  LOP3.LUT R98, R68, R200, R50, 0x96, !PT ;  /* 0x000000c844627212 */ /* 0x000fc400078e9632 */
[----:B------:R-:W-:Y:S02]  /*39600*/  IADD3 R68, P0, PT, R71, R16, RZ ;  /* 0x0000001047447210 */ /* 0x000fe40007f1e0ff */
[--C-:B------:R-:W-:Y:S01]  /*39610*/  SHF.L.U64.HI R50, R16, 0x1, R17.reuse ;  /* 0x0000000110327819 */ /* 0x100fe20000010211 */
[----:B------:R-:W-:Y:S01]  /*39620*/  IMAD.SHL.U32 R48, R140, 0x2, RZ ;  /* 0x000000028c307824 */ /* 0x000fe200078e00ff */
[----:B------:R-:W-:Y:S01]  /*39630*/  LOP3.LUT R25, R25, 0xfffffffe, RZ, 0xc0, !PT ;  /* 0xfffffffe19197812 */ /* 0x000fe200078ec0ff */
[----:B------:R-:W-:Y:S01]  /*39640*/  IMAD.X R69, R77, 0x1, R17, P0 ;  /* 0x000000014d457824 */ /* 0x000fe200000e0611 */
[----:B------:R-:W-:Y:S02]  /*39650*/  LOP3.LUT R50, R50, 0x1, RZ, 0xc0, !PT ;  /* 0x0000000132327812 */ /* 0x000fe400078ec0ff */
[----:B------:R-:W-:Y:S01]  /*39660*/  SHF.L.U64.HI R140, R140, 0x1, R119 ;  /* 0x000000018c8c7819 */ /* 0x000fe20000010277 */
[----:B------:R-:W-:Y:S01]  /*39670*/  IMAD.WIDE.U32 R68, R71, R25, R68 ;  /* 0x0000001947447225 */ /* 0x000fe200078e0044 */
[----:B------:R-:W-:-:S03]  /*39680*/  LOP3.LUT R48, R48, 0xfffffffe, RZ, 0xc0, !PT ;  /* 0xfffffffe30307812 */ /* 0x000fc600078ec0ff */
[----:B------:R-:W-:Y:S01]  /*39690*/  IMAD R25, R50, R71, RZ ;  /* 0x0000004732197224 */ /* 0x000fe200078e02ff */
[----:B------:R-:W-:Y:S01]  /*396a0*/  LOP3.LUT R140, R140, 0x1, RZ, 0xc0, !PT ;  /* 0x000000018c8c7812 */ /* 0x000fe200078ec0ff */
[----:B------:R-:W-:-:S04]  /*396b0*/  IMAD.WIDE.U32 R48, R144, R48, R30 ;  /* 0x0000003090307225 */ /* 0x000fc800078e001e */
[----:B------:R-:W-:Y:S02]  /*396c0*/  IMAD.IADD R25, R69, 0x1, R25 ;  /* 0x0000000145197824 */ /* 0x000fe400078e0219 */
        /* <DEDUP_REMOVED lines=8> */
[----:B------:R-:W-:-:S02]  /*39750*/  LOP3.LUT R31, R31, 0x1, RZ, 0xc0, !PT ;  /* 0x000000011f1f7812 */ /* 0x000fc400078ec0ff */
[----:B------:R-:W-:Y:S01]  /*39760*/  LOP3.LUT R96, R96, R225, RZ, 0x3c, !PT ;  /* 0x000000e160607212 */ /* 0x000fe200078e3cff */
[-C--:B------:R-:W-:Y:S01]  /*39770*/  IMAD.WIDE.U32 R16, R49, R30.reuse, R16 ;  /* 0x0000001e31107225 */ /* 0x080fe200078e0010 */
[----:B--2---:R-:W-:Y:S01]  /*39780*/  LOP3.LUT R72, R72, R167, RZ, 0x3c, !PT ;  /* 0x000000a748487212 */ /* 0x004fe200078e3cff */
[----:B------:R0:W-:Y:S02]  /*39790*/  STL [R1+0x568], R2 ;  /* 0x0005680201007387 */ /* 0x0001e40000100800 */
[----:B------:R-:W-:Y:S01]  /*397a0*/  IMAD R30, R31, R30, RZ ;  /* 0x0000001e1f1e7224 */ /* 0x000fe200078e02ff */
[----:B------:R-:W-:Y:S01]  /*397b0*/  SHF.L.W.U32.HI R49, R72, 0x1, R96 ;  /* 0x0000000148317819 */ /* 0x000fe20000010e60 */
[----:B------:R-:W-:Y:S01]  /*397c0*/  IMAD.SHL.U32 R31, R148, 0x2, RZ ;  /* 0x00000002941f7824 */ /* 0x000fe200078e00ff */
[----:B------:R-:W-:Y:S01]  /*397d0*/  SHF.L.W.U32.HI R96, R96, 0x1, R72 ;  /* 0x0000000160607819 */ /* 0x000fe20000010e48 */
[----:B------:R1:W-:Y:S01]  /*397e0*/  STL [R1+0xd40], R6 ;  /* 0x000d400601007387 */ /* 0x0003e20000100800 */
[----:B0-----:R-:W-:Y:S01]  /*397f0*/  IMAD.IADD R2, R17, 0x1, R30 ;  /* 0x0000000111027824 */ /* 0x001fe200078e021e */
[----:B------:R-:W-:-:S02]  /*39800*/  IADD3 R50, P0, PT, R49, R148, RZ ;  /* 0x0000009431327210 */ /* 0x000fc40007f1e0ff */
[----:B------:R-:W-:Y:S01]  /*39810*/  SHF.L.U64.HI R69, R188, 0x1, R87 ;  /* 0x00000001bc457819 */ /* 0x000fe20000010257 */
[----:B------:R-:W-:Y:S01]  /*39820*/  STL [R1+0xfa8], R16 ;  /* 0x000fa81001007387 */ /* 0x000fe20000100800 */
[--C-:B------:R-:W-:Y:S02]  /*39830*/  SHF.L.U64.HI R148, R148, 0x1, R95.reuse ;  /* 0x0000000194947819 */ /* 0x100fe4000001025f */
[----:B------:R-:W-:Y:S01]  /*39840*/  LOP3.LUT R71, R16, R71, RZ, 0x3c, !PT ;  /* 0x0000004710477212 */ /* 0x000fe200078e3cff */
[----:B------:R-:W2:Y:S01]  /*39850*/  LDL.LU R167, [R1+0x4bc] ;  /* 0x0004bc0001a77983 */ /* 0x000ea20000300800 */
[----:B------:R-:W-:Y:S01]  /*39860*/  LOP3.LUT R77, R2, R77, RZ, 0x3c, !PT ;  /* 0x0000004d024d7212 */ /* 0x000fe200078e3cff */
[----:B------:R-:W-:Y:S01]  /*39870*/  IMAD.X R51, R96, 0x1, R95, P0 ;  /* 0x0000000160337824 */ /* 0x000fe200000e065f */
[----:B------:R-:W-:Y:S01]  /*39880*/  LOP3.LUT R31, R31, 0xfffffffe, RZ, 0xc0, !PT ;  /* 0xfffffffe1f1f7812 */ /* 0x000fe200078ec0ff */
[----:B------:R0:W-:Y:S01]  /*39890*/  STL [R1+0x46c], R2 ;  /* 0x00046c0201007387 */ /* 0x0001e20000100800 */
[----:B------:R-:W-:Y:S01]  /*398a0*/  LOP3.LUT R30, R148, 0x1, RZ, 0xc0, !PT ;  /* 0x00000001941e7812 */ /* 0x000fe200078ec0ff */
[----:B------:R-:W-:Y:S01]  /*398b0*/  IMAD.SHL.U32 R17, R68, 0x2, RZ ;  /* 0x0000000244117824 */ /* 0x000fe200078e00ff */
[----:B-1----:R-:W-:Y:S01]  /*398c0*/  SHF.L.W.U32.HI R6, R77, 0x8, R71 ;  /* 0x000000084d067819 */ /* 0x002fe20000010e47 */
[----:B------:R-:W-:Y:S01]  /*398d0*/  IMAD.WIDE.U32 R50, R49, R31, R50 ;  /* 0x0000001f31327225 */ /* 0x000fe200078e0032 */
[----:B0-----:R-:W-:-:S03]  /*398e0*/  SHF.L.W.U32.HI R2, R71, 0x8, R77 ;  /* 0x0000000847027819 */ /* 0x001fc60000010e4d */
[----:B------:R-:W-:Y:S01]  /*398f0*/  IMAD R30, R30, R49, RZ ;  /* 0x000000311e1e7224 */ /* 0x000fe200078e02ff */
[----:B------:R-:W-:-:S03]  /*39900*/  IADD3 R84, P0, PT, R2, R68, RZ ;  /* 0x0000004402547210 */ /* 0x000fc60007f1e0ff */
[----:B------:R-:W-:Y:S01]  /*39910*/  IMAD.IADD R51, R51, 0x1, R30 ;  /* 0x0000000133337824 */ /* 0x000fe200078e021e */
[----:B------:R-:W-:Y:S01]  /*39920*/  LOP3.LUT R17, R17, 0xfffffffe, RZ, 0xc0, !PT ;  /* 0xfffffffe11117812 */ /* 0x000fe200078ec0ff */
[----:B------:R-:W-:-:S04]  /*39930*/  IMAD.X R85, R6, 0x1, R25, P0 ;  /* 0x0000000106557824 */ /* 0x000fc800000e0619 */
[----:B------:R-:W-:Y:S01]  /*39940*/  IMAD.WIDE.U32 R84, R2, R17, R84 ;  /* 0x0000001102547225 */ /* 0x000fe200078e0054 */
[----:B------:R-:W-:Y:S02]  /*39950*/  LOP3.LUT R17, R51, R70, RZ, 0x3c, !PT ;  /* 0x0000004633117212 */ /* 0x000fe400078e3cff */
[----:B------:R-:W-:Y:S01]  /*39960*/  LOP3.LUT R31, R50, R40, RZ, 0x3c, !PT ;  /* 0x00000028321f7212 */ /* 0x000fe200078e3cff */
[----:B------:R-:W-:Y:S01]  /*39970*/  IMAD.SHL.U32 R71, R188, 0x2, RZ ;  /* 0x00000002bc477824 */ /* 0x000fe200078e00ff */
[----:B------:R-:W-:Y:S02]  /*39980*/  IADD3 R30, P0, PT, R17, R188, RZ ;  /* 0x000000bc111e7210 */ /* 0x000fe40007f1e0ff */
[----:B------:R-:W-:Y:S02]  /*39990*/  SHF.L.U64.HI R77, R68, 0x1, R25 ;  /* 0x00000001444d7819 */ /* 0x000fe40000010219 */
[----:B------:R-:W-:Y:S01]  /*399a0*/  LOP3.LUT R71, R71, 0xfffffffe, RZ, 0xc0, !PT ;  /* 0xfffffffe47477812 */ /* 0x000fe200078ec0ff */
[----:B------:R-:W-:Y:S01]  /*399b0*/  IMAD.X R31, R31, 0x1, R87, P0 ;  /* 0x000000011f1f7824 */ /* 0x000fe200000e0657 */
[----:B------:R-:W-:-:S02]  /*399c0*/  LOP3.LUT R69, R69, 0x1, RZ, 0xc0, !PT ;  /* 0x0000000145457812 */ /* 0x000fc400078ec0ff */
[----:B------:R-:W-:Y:S01]  /*399d0*/  LOP3.LUT R77, R77, 0x1, RZ, 0xc0, !PT ;  /* 0x000000014d4d7812 */ /* 0x000fe200078ec0ff */
[-C--:B------:R-:W-:Y:S01]  /*399e0*/  IMAD.WIDE.U32 R30, R71, R17.reuse, R30 ;  /* 0x00000011471e7225 */ /* 0x080fe200078e001e */
[----:B------:R0:W-:Y:S03]  /*399f0*/  STL [R1+0x524], R2 ;  /* 0x0005240201007387 */ /* 0x0001e60000100800 */
[----:B------:R-:W-:Y:S02]  /*39a00*/  IMAD R69, R69, R17, RZ ;  /* 0x0000001145457224 */ /* 0x000fe400078e02ff */
[----:B------:R-:W-:Y:S02]  /*39a10*/  IMAD R77, R2, R77, R85 ;  /* 0x0000004d024d7224 */ /* 0x000fe400078e0255 */
[----:B0-----:R-:W-:Y:S01]  /*39a20*/  IMAD.IADD R2, R31, 0x1, R69 ;  /* 0x000000011f027824 */ /* 0x001fe200078e0245 */
[----:B------:R-:W-:-:S02]  /*39a30*/  LOP3.LUT R49, R30, R49, RZ, 0x3c, !PT ;  /* 0x000000311e317212 */ /* 0x000fc400078e3cff */
[----:B------:R-:W-:Y:S02]  /*39a40*/  LOP3.LUT R16, R84, R198, R52, 0x96, !PT ;  /* 0x000000c654107212 */ /* 0x000fe400078e9634 */
[----:B------:R-:W-:Y:S02]  /*39a50*/  LOP3.LUT R96, R2, R96, RZ, 0x3c, !PT ;  /* 0x0000006002607212 */ /* 0x000fe400078e3cff */
[----:B------:R-:W-:Y:S01]  /*39a60*/  LOP3.LUT R17, R77, R199, R53, 0x96, !PT ;  /* 0x000000c74d117212 */ /* 0x000fe200078e9635 */
[----:B------:R0:W-:Y:S04]  /*39a70*/  STL [R1+0x418], R2 ;  /* 0x0004180201007387 */ /* 0x0001e80000100800 */
[----:B------:R1:W-:Y:S01]  /*39a80*/  STL.64 [R1+0x4f8], R16 ;  /* 0x0004f81001007387 */ /* 0x0003e20000100a00 */
[----:B0-----:R-:W-:-:S03]  /*39a90*/  SHF.L.W.U32.HI R2, R49, 0x8, R96 ;  /* 0x0000000831027819 */ /* 0x001fc60000010e60 */
[----:B------:R0:W-:Y:S01]  /*39aa0*/  STL [R1+0xd34], R6 ;  /* 0x000d340601007387 */ /* 0x0001e20000100800 */
[----:B------:R-:W-:Y:S01]  /*39ab0*/  IADD3 R52, P0, PT, R2, R50, RZ ;  /* 0x0000003202347210 */ /* 0x000fe20007f1e0ff */
[----:B-1----:R-:W-:Y:S01]  /*39ac0*/  IMAD.SHL.U32 R17, R50, 0x2, RZ ;  /* 0x0000000232117824 */ /* 0x002fe200078e00ff */
[----:B0-----:R-:W-:-:S04]  /*39ad0*/  SHF.L.W.U32.HI R6, R96, 0x8, R49 ;  /* 0x0000000860067819 */ /* 0x001fc80000010e31 */
[----:B------:R-:W-:Y:S01]  /*39ae0*/  LOP3.LUT R17, R17, 0xfffffffe, RZ, 0xc0, !PT ;  /* 0xfffffffe11117812 */ /* 0x000fe200078ec0ff */
[----:B------:R-:W-:-:S04]  /*39af0*/  IMAD.X R53, R6, 0x1, R51, P0 ;  /* 0x0000000106357824 */ /* 0x000fc800000e0633 */
[----:B------:R-:W-:Y:S01]  /*39b00*/  IMAD.WIDE.U32 R52, R2, R17, R52 ;  /* 0x0000001102347225 */ /* 0x000fe200078e0034 */
[----:B------:R-:W-:Y:S01]  /*39b10*/  SHF.L.U64.HI R17, R50, 0x1, R51 ;  /* 0x0000000132117819 */ /* 0x000fe20000010233 */
[----:B------:R0:W-:Y:S01]  /*39b20*/  STL [R1+0xfb4], R30 ;  /* 0x000fb41e01007387 */ /* 0x0001e20000100800 */
[----:B------:R-:W-:Y:S02]  /*39b30*/  LOP3.LUT R87, R84, R25, R3, 0x96, !PT ;  /* 0x0000001954577212 */ /* 0x000fe400078e9603 */
[----:B------:R-:W-:Y:S02]  /*39b40*/  LOP3.LUT R17, R17, 0x1, RZ, 0xc0, !PT ;  /* 0x0000000111117812 */ /* 0x000fe400078ec0ff */
[----:B------:R-:W-:Y:S02]  /*39b50*/  LOP3.LUT R96, R52, R150, R54, 0x96, !PT ;  /* 0x0000009634607212 */ /* 0x000fe400078e9636 */
[----:B------:R-:W-:Y:S02]  /*39b60*/  LOP3.LUT R48, R48, R117, RZ, 0x3c, !PT ;  /* 0x0000007530307212 */ /* 0x000fe400078e3cff */
[----:B0-----:R-:W-:-:S02]  /*39b70*/  LOP3.LUT R30, R52, R51, R70, 0x96, !PT ;  /* 0x00000033341e7212 */ /* 0x001fc400078e9646 */
[----:B------:R-:W-:Y:S02]  /*39b80*/  IADD3 R52, P0, PT, R45, R132, RZ ;  /* 0x000000842d347210 */ /* 0x000fe40007f1e0ff */
[----:B------:R-:W-:Y:S01]  /*39b90*/  LOP3.LUT R25, R144, R29, RZ, 0x3c, !PT ;  /* 0x0000001d90197212 */ /* 0x000fe200078e3cff */
[----:B------:R-:W-:Y:S02]  /*39ba0*/  IMAD R17, R2, R17, R53 ;  /* 0x0000001102117224 */ /* 0x000fe400078e0235 */
[----:B------:R-:W-:Y:S01]  /*39bb0*/  IMAD.X R53, R3, 0x1, R93, P0 ;  /* 0x0000000103357824 */ /* 0x000fe200000e065d */
[----:B------:R-:W-:Y:S01]  /*39bc0*/  SHF.L.W.U32.HI R3, R25, 0x1, R48 ;  /* 0x0000000119037819 */ /* 0x000fe20000010e30 */
[----:B------:R-:W-:Y:S01]  /*39bd0*/  IMAD.SHL.U32 R29, R132, 0x2, RZ ;  /* 0x00000002841d7824 */ /* 0x000fe200078e00ff */
[----:B------:R-:W-:Y:S02]  /*39be0*/  SHF.L.W.U32.HI R25, R48, 0x1, R25 ;  /* 0x0000000130197819 */ /* 0x000fe40000010e19 */
[----:B------:R-:W-:Y:S01]  /*39bf0*/  IADD3 R48, P0, PT, R3, R122, RZ ;  /* 0x0000007a03307210 */ /* 0x000fe20007f1e0ff */
[----:B------:R0:W-:Y:S01]  /*39c00*/  STL [R1+0xfb0], R88 ;  /* 0x000fb05801007387 */ /* 0x0001e20000100800 */
[----:B------:R-:W-:Y:S01]  /*39c10*/  LOP3.LUT R31, R29, 0xfffffffe, RZ, 0xc0, !PT ;  /* 0xfffffffe1d1f7812 */ /* 0x000fe200078ec0ff */
[----:B------:R-:W-:Y:S01]  /*39c20*/  IMAD.SHL.U32 R29, R122, 0x2, RZ ;  /* 0x000000027a1d7824 */ /* 0x000fe200078e00ff */
[----:B------:R-:W-:Y:S01]  /*39c30*/  LOP3.LUT R77, R77, R68, R45, 0x96, !PT ;  /* 0x000000444d4d7212 */ /* 0x000fe200078e962d */
[----:B------:R-:W-:Y:S01]  /*39c40*/  IMAD.X R49, R25, 0x1, R89, P0 ;  /* 0x0000000119317824 */ /* 0x000fe200000e0659 */
[----:B------:R-:W-:-:S02]  /*39c50*/  SHF.L.U64.HI R132, R132, 0x1, R93 ;  /* 0x0000000184847819 */ /* 0x000fc4000001025d */
[----:B------:R-:W-:Y:S02]  /*39c60*/  SHF.L.U64.HI R122, R122, 0x1, R89 ;  /* 0x000000017a7a7819 */ /* 0x000fe40000010259 */
[----:B------:R-:W-:Y:S02]  /*39c70*/  SHF.L.W.U32.HI R93, R227, 0x10, R159 ;  /* 0x00000010e35d7819 */ /* 0x000fe40000010e9f */
[----:B0-----:R-:W-:Y:S02]  /*39c80*/  LOP3.LUT R88, R17, R50, R40, 0x96, !PT ;  /* 0x0000003211587212 */ /* 0x001fe400078e9628 */
[----:B------:R-:W-:Y:S02]  /*39c90*/  SHF.L.W.U32.HI R89, R159, 0x10, R227 ;  /* 0x000000109f597819 */ /* 0x000fe40000010ee3 */
[----:B---3--:R-:W-:Y:S01]  /*39ca0*/  SHF.L.W.U32.HI R40, R215, 0x10, R210 ;  /* 0x00000010d7287819 */ /* 0x008fe20000010ed2 */
[----:B------:R-:W3:Y:S01]  /*39cb0*/  LDL.LU R159, [R1+0x4e4] ;  /* 0x0004e400019f7983 */ /* 0x000ee20000300800 */
[----:B------:R-:W-:-:S03]  /*39cc0*/  SHF.L.W.U32.HI R68, R210, 0x10, R215 ;  /* 0x00000010d2447819 */ /* 0x000fc60000010ed7 */
[----:B------:R-:W3:Y:S04]  /*39cd0*/  LDL.LU R215, [R1+0x4e0] ;  /* 0x0004e00001d77983 */ /* 0x000ee80000300800 */
[----:B------:R-:W4:Y:S01]  /*39ce0*/  LDL.LU R210, [R1+0x494] ;  /* 0x0004940001d27983 */ /* 0x000f220000300800 */
[----:B------:R-:W-:Y:S02]  /*39cf0*/  LOP3.LUT R29, R29, 0xfffffffe, RZ, 0xc0, !PT ;  /* 0xfffffffe1d1d7812 */ /* 0x000fe400078ec0ff */
[----:B------:R-:W-:Y:S02]  /*39d00*/  LOP3.LUT R122, R122, 0x1, RZ, 0xc0, !PT ;  /* 0x000000017a7a7812 */ /* 0x000fe400078ec0ff */
[----:B------:R-:W-:Y:S01]  /*39d10*/  LOP3.LUT R97, R17, R151, R55, 0x96, !PT ;  /* 0x0000009711617212 */ /* 0x000fe200078e9637 */
[----:B------:R-:W-:Y:S01]  /*39d20*/  IMAD.WIDE.U32 R54, R3, R29, R48 ;  /* 0x0000001d03367225 */ /* 0x000fe200078e0030 */
[----:B------:R-:W-:-:S03]  /*39d30*/  LOP3.LUT R132, R132, 0x1, RZ, 0xc0, !PT ;  /* 0x0000000184847812 */ /* 0x000fc600078ec0ff */
[----:B------:R-:W-:Y:S01]  /*39d40*/  IMAD.MOV.U32 R217, RZ, RZ, R211 ;  /* 0x000000ffffd97224 */ /* 0x000fe200078e00d3 */
[----:B------:R0:W-:Y:S01]  /*39d50*/  STL [R1+0x520], R2 ;  /* 0x0005200201007387 */ /* 0x0001e20000100800 */
[----:B------:R-:W-:Y:S02]  /*39d60*/  IMAD R122, R122, R3, RZ ;  /* 0x000000037a7a7224 */ /* 0x000fe400078e02ff */
[----:B------:R-:W-:Y:S01]  /*39d70*/  IMAD.WIDE.U32 R52, R45, R31, R52 ;  /* 0x0000001f2d347225 */ /* 0x000fe200078e0034 */
[----:B------:R1:W-:Y:S03]  /*39d80*/  STL [R1+0xd2c], R6 ;  /* 0x000d2c0601007387 */ /* 0x0003e60000100800 */
[----:B------:R-:W-:Y:S01]  /*39d90*/  IMAD.IADD R211, R55, 0x1, R122 ;  /* 0x0000000137d37824 */ /* 0x000fe200078e027a */
[----:B------:R-:W-:Y:S01]  /*39da0*/  SHF.L.W.U32.HI R72, R221, 0x10, R175 ;  /* 0x00000010dd487819 */ /* 0x000fe20000010eaf */
[----:B------:R-:W-:Y:S01]  /*39db0*/  IMAD R45, R45, R132, R53 ;  /* 0x000000842d2d7224 */ /* 0x000fe200078e0235 */
[----:B------:R-:W-:Y:S01]  /*39dc0*/  SHF.L.W.U32.HI R69, R175, 0x10, R221 ;  /* 0x00000010af457819 */ /* 0x000fe20000010edd */
[----:B------:R-:W-:Y:S01]  /*39dd0*/  IMAD.MOV.U32 R243, RZ, RZ, R245 ;  /* 0x000000fffff37224 */ /* 0x000fe200078e00f5 */
[----:B------:R-:W-:Y:S01]  /*39de0*/  LOP3.LUT R29, R211, R172, RZ, 0x3c, !PT ;  /* 0x000000acd31d7212 */ /* 0x000fe200078e3cff */
[----:B------:R-:W-:Y:S01]  /*39df0*/  IMAD.SHL.U32 R51, R52, 0x2, RZ ;  /* 0x0000000234337824 */ /* 0x000fe200078e00ff */
[----:B------:R-:W-:Y:S01]  /*39e00*/  LOP3.LUT R31, R54, R195, RZ, 0x3c, !PT ;  /* 0x000000c3361f7212 */ /* 0x000fe200078e3cff */
[----:B------:R-:W4:Y:S01]  /*39e10*/  LDL.LU R175, [R1+0xd50] ;  /* 0x000d500001af7983 */ /* 0x000f220000300800 */
[----:B------:R-:W-:-:S02]  /*39e20*/  IADD3 R48, P0, PT, R29, R52, RZ ;  /* 0x000000341d307210 */ /* 0x000fc40007f1e0ff */
[--C-:B------:R-:W-:Y:S01]  /*39e30*/  SHF.L.U64.HI R53, R52, 0x1, R45.reuse ;  /* 0x0000000134357819 */ /* 0x100fe2000001022d */
[----:B------:R-:W4:Y:S01]  /*39e40*/  LDL.LU R221, [R1+0xd54] ;  /* 0x000d540001dd7983 */ /* 0x000f220000300800 */
[----:B------:R-:W-:Y:S01]  /*39e50*/  LOP3.LUT R51, R51, 0xfffffffe, RZ, 0xc0, !PT ;  /* 0xfffffffe33337812 */ /* 0x000fe200078ec0ff */
[----:B------:R-:W-:Y:S01]  /*39e60*/  IMAD.X R49, R31, 0x1, R45, P0 ;  /* 0x000000011f317824 */ /* 0x000fe200000e062d */
[----:B------:R-:W-:Y:S01]  /*39e70*/  LOP3.LUT R53, R53, 0x1, RZ, 0xc0, !PT ;  /* 0x0000000135357812 */ /* 0x000fe200078ec0ff */
[----:B------:R-:W-:Y:S01]  /*39e80*/  IMAD.MOV.U32 R202, RZ, RZ, R234 ;  /* 0x000000ffffca7224 */ /* 0x000fe200078e00ea */
[----:B------:R-:W-:Y:S01]  /*39e90*/  STL.64 [R1+0x518], R98 ;  /* 0x0005186201007387 */ /* 0x000fe20000100a00 */
[----:B------:R-:W-:-:S04]  /*39ea0*/  IMAD.WIDE.U32 R48, R51, R29, R48 ;  /* 0x0000001d33307225 */ /* 0x000fc800078e0030 */
[----:B------:R-:W-:Y:S01]  /*39eb0*/  IMAD.MOV.U32 R242, RZ, RZ, R244 ;  /* 0x000000fffff27224 */ /* 0x000fe200078e00f4 */
[----:B------:R-:W-:Y:S01]  /*39ec0*/  SHF.L.U64.HI R111, R44, 0x1, R15 ;  /* 0x000000012c6f7819 */ /* 0x000fe2000001020f */
[----:B------:R-:W-:Y:S01]  /*39ed0*/  IMAD R53, R53, R29, RZ ;  /* 0x0000001d35357224 */ /* 0x000fe200078e02ff */
[----:B------:R-:W4:Y:S03]  /*39ee0*/  LDL.LU R227, [R1+0xae8] ;  /* 0x000ae80001e37983 */ /* 0x000f260000300800 */
[----:B0-----:R-:W-:Y:S01]  /*39ef0*/  IMAD.IADD R2, R49, 0x1, R53 ;  /* 0x0000000131027824 */ /* 0x001fe200078e0235 */
[----:B------:R-:W-:-:S04]  /*39f00*/  LOP3.LUT R3, R48, R3, RZ, 0x3c, !PT ;  /* 0x0000000330037212 */ /* 0x000fc800078e3cff */
[----:B------:R-:W-:Y:S01]  /*39f10*/  LOP3.LUT R25, R2, R25, RZ, 0x3c, !PT ;  /* 0x0000001902197212 */ /* 0x000fe200078e3cff */
[----:B------:R0:W-:Y:S03]  /*39f20*/  STL [R1+0x410], R2 ;  /* 0x0004100201007387 */ /* 0x0001e60000100800 */
[----:B-1----:R-:W-:Y:S02]  /*39f30*/  SHF.L.W.U32.HI R6, R25, 0x8, R3 ;  /* 0x0000000819067819 */ /* 0x002fe40000010e03 */
[----:B0-----:R-:W-:Y:S01]  /*39f40*/  SHF.L.W.U32.HI R2, R3, 0x8, R25 ;  /* 0x0000000803027819 */ /* 0x001fe20000010e19 */
[----:B------:R-:W-:-:S03]  /*39f50*/  IMAD.SHL.U32 R3, R54, 0x2, RZ ;  /* 0x0000000236037824 */ /* 0x000fc600078e00ff */
[----:B------:R-:W-:Y:S02]  /*39f60*/  IADD3 R50, P0, PT, R2, R54, RZ ;  /* 0x0000003602327210 */ /* 0x000fe40007f1e0ff */
[----:B------:R-:W-:-:S03]  /*39f70*/  LOP3.LUT R3, R3, 0xfffffffe, RZ, 0xc0, !PT ;  /* 0xfffffffe03037812 */ /* 0x000fc600078ec0ff */
[----:B------:R-:W-:Y:S02]  /*39f80*/  IMAD.X R51, R6, 0x1, R211, P0 ;  /* 0x0000000106337824 */ /* 0x000fe400000e06d3 */
[----:B------:R-:W-:Y:S01]  /*39f90*/  IMAD.WIDE.U32 R50, R2, R3, R50 ;  /* 0x0000000302327225 */ /* 0x000fe200078e0032 */
[----:B------:R-:W-:-:S04]  /*39fa0*/  SHF.L.U64.HI R3, R54, 0x1, R211 ;  /* 0x0000000136037819 */ /* 0x000fc800000102d3 */
[----:B------:R-:W-:-:S05]  /*39fb0*/  LOP3.LUT R3, R3, 0x1, RZ, 0xc0, !PT ;  /* 0x0000000103037812 */ /* 0x000fca00078ec0ff */
[----:B------:R-:W-:Y:S01]  /*39fc0*/  IMAD R3, R2, R3, R51 ;  /* 0x0000000302037224 */ /* 0x000fe200078e0233 */
[----:B------:R-:W-:-:S04]  /*39fd0*/  LOP3.LUT R16, R50, R146, R56, 0x96, !PT ;  /* 0x0000009232107212 */ /* 0x000fc800078e9638 */
[----:B------:R-:W-:Y:S02]  /*39fe0*/  LOP3.LUT R17, R3, R147, R57, 0x96, !PT ;  /* 0x0000009303117212 */ /* 0x000fe400078e9639 */
[----:B------:R-:W-:-:S03]  /*39ff0*/  IADD3 R198, P0, PT, R93, R108, RZ ;  /* 0x0000006c5dc67210 */ /* 0x000fc60007f1e0ff */
[----:B------:R0:W-:Y:S02]  /*3a000*/  STL.64 [R1+0x508], R16 ;  /* 0x0005081001007387 */ /* 0x0001e40000100a00 */
[----:B------:R-:W-:Y:S02]  /*3a010*/  IMAD.X R199, R89, 0x1, R219, P0 ;  /* 0x0000000159c77824 */ /* 0x000fe400000e06db */
[----:B0-----:R-:W-:-:S05]  /*3a020*/  IMAD.SHL.U32 R17, R108, 0x2, RZ ;  /* 0x000000026c117824 */ /* 0x001fca00078e00ff */
[----:B------:R-:W-:Y:S02]  /*3a030*/  LOP3.LUT R17, R17, 0xfffffffe, RZ, 0xc0, !PT ;  /* 0xfffffffe11117812 */ /* 0x000fe400078ec0ff */
[----:B------:R-:W-:-:S03]  /*3a040*/  IADD3 R84, P0, PT, R72, R86, RZ ;  /* 0x0000005648547210 */ /* 0x000fc60007f1e0ff */
[----:B------:R-:W-:-:S04]  /*3a050*/  IMAD.WIDE.U32 R198, R93, R17, R198 ;  /* 0x000000115dc67225 */ /* 0x000fc800078e00c6 */
[----:B------:R-:W-:-:S05]  /*3a060*/  IMAD.SHL.U32 R17, R86, 0x2, RZ ;  /* 0x0000000256117824 */ /* 0x000fca00078e00ff */
[----:B------:R-:W-:Y:S01]  /*3a070*/  LOP3.LUT R17, R17, 0xfffffffe, RZ, 0xc0, !PT ;  /* 0xfffffffe11117812 */ /* 0x000fe200078ec0ff */
[----:B------:R-:W-:Y:S02]  /*3a080*/  IMAD.MOV.U32 R245, RZ, RZ, R217 ;  /* 0x000000fffff57224 */ /* 0x000fe400078e00d9 */
[----:B------:R-:W4:Y:S01]  /*3a090*/  LDL.LU R217, [R1+0xc90] ;  /* 0x000c900001d97983 */ /* 0x000f220000300800 */
[----:B--2---:R-:W-:Y:S02]  /*3a0a0*/  IMAD.X R85, R69, 0x1, R167, P0 ;  /* 0x0000000145557824 */ /* 0x004fe400000e06a7 */
[----:B------:R-:W-:Y:S01]  /*3a0b0*/  IMAD.WIDE.U32 R84, R72, R17, R84 ;  /* 0x0000001148547225 */ /* 0x000fe200078e0054 */
[----:B---3--:R-:W-:Y:S02]  /*3a0c0*/  SHF.L.W.U32.HI R17, R159, 0x10, R215 ;  /* 0x000000109f117819 */ /* 0x008fe40000010ed7 */
[----:B------:R-:W-:Y:S02]  /*3a0d0*/  SHF.L.W.U32.HI R29, R215, 0x10, R159 ;  /* 0x00000010d71d7819 */ /* 0x000fe40000010e9f */
[----:B------:R-:W2:Y:S01]  /*3a0e0*/  LDL.LU R159, [R1+0x82c] ;  /* 0x00082c00019f7983 */ /* 0x000ea20000300800 */
[----:B------:R-:W-:Y:S01]  /*3a0f0*/  IMAD.SHL.U32 R25, R120, 0x2, RZ ;  /* 0x0000000278197824 */ /* 0x000fe200078e00ff */
[----:B------:R-:W-:-:S02]  /*3a100*/  IADD3 R70, P1, PT, R40, R120, RZ ;  /* 0x0000007828467210 */ /* 0x000fc40007f3e0ff */
[----:B------:R-:W-:Y:S01]  /*3a110*/  LOP3.LUT R195, R3, R54, R195, 0x96, !PT ;  /* 0x0000003603c37212 */ /* 0x000fe200078e96c3 */
[----:B------:R-:W3:Y:S01]  /*3a120*/  LDL.LU R215, [R1+0x40c] ;  /* 0x00040c0001d77983 */ /* 0x000ee20000300800 */
[----:B------:R-:W-:Y:S01]  /*3a130*/  LOP3.LUT R25, R25, 0xfffffffe, RZ, 0xc0, !PT ;  /* 0xfffffffe19197812 */ /* 0x000fe200078ec0ff */
[----:B------:R-:W-:Y:S01]  /*3a140*/  IMAD.X R71, R68, 0x1, R187, P1 ;  /* 0x0000000144477824 */ /* 0x000fe200008e06bb */
[----:B------:R-:W-:Y:S02]  /*3a150*/  SHF.L.U64.HI R3, R108, 0x1, R219 ;  /* 0x000000016c037819 */ /* 0x000fe400000102db */
[----:B------:R-:W-:Y:S01]  /*3a160*/  SHF.L.U64.HI R120, R120, 0x1, R187 ;  /* 0x0000000178787819 */ /* 0x000fe200000102bb */
[----:B------:R-:W-:Y:S01]  /*3a170*/  IMAD.WIDE.U32 R70, R40, R25, R70 ;  /* 0x0000001928467225 */ /* 0x000fe200078e0046 */
[----:B------:R-:W-:Y:S02]  /*3a180*/  LOP3.LUT R122, R3, 0x1, RZ, 0xc0, !PT ;  /* 0x00000001037a7812 */ /* 0x000fe400078ec0ff */
[----:B------:R-:W-:Y:S01]  /*3a190*/  LOP3.LUT R119, R120, 0x1, RZ, 0xc0, !PT ;  /* 0x0000000178777812 */ /* 0x000fe200078ec0ff */
[C---:B------:R-:W-:Y:S01]  /*3a1a0*/  IMAD.SHL.U32 R25, R198.reuse, 0x2, RZ ;  /* 0x00000002c6197824 */ /* 0x040fe200078e00ff */
[----:B------:R-:W-:Y:S01]  /*3a1b0*/  IADD3 R54, P1, PT, R198, R70, RZ ;  /* 0x00000046c6367210 */ /* 0x000fe20007f3e0ff */
[----:B------:R-:W-:-:S02]  /*3a1c0*/  IMAD R122, R93, R122, R199 ;  /* 0x0000007a5d7a7224 */ /* 0x000fc400078e02c7 */
[----:B------:R-:W-:Y:S01]  /*3a1d0*/  IMAD R119, R40, R119, R71 ;  /* 0x0000007728777224 */ /* 0x000fe200078e0247 */
[----:B------:R-:W-:Y:S02]  /*3a1e0*/  LOP3.LUT R25, R25, 0xfffffffe, RZ, 0xc0, !PT ;  /* 0xfffffffe19197812 */ /* 0x000fe400078ec0ff */
[----:B------:R-:W-:Y:S01]  /*3a1f0*/  IADD3 R56, P0, PT, R17, R76, RZ ;  /* 0x0000004c11387210 */ /* 0x000fe20007f1e0ff */
[----:B------:R-:W-:Y:S02]  /*3a200*/  IMAD.X R55, R119, 0x1, R122, P1 ;  /* 0x0000000177377824 */ /* 0x000fe400008e067a */
[----:B------:R-:W-:-:S04]  /*3a210*/  IMAD.WIDE.U32 R54, R25, R70, R54 ;  /* 0x0000004619367225 */ /* 0x000fc800078e0036 */
[C---:B------:R-:W-:Y:S01]  /*3a220*/  IMAD.SHL.U32 R25, R76.reuse, 0x2, RZ ;  /* 0x000000024c197824 */ /* 0x040fe200078e00ff */
[--C-:B----4-:R-:W-:Y:S01]  /*3a230*/  SHF.L.U64.HI R76, R76, 0x1, R210.reuse ;  /* 0x000000014c4c7819 */ /* 0x110fe200000102d2 */
[----:B------:R-:W-:Y:S02]  /*3a240*/  IMAD.X R57, R29, 0x1, R210, P0 ;  /* 0x000000011d397824 */ /* 0x000fe400000e06d2 */
[----:B------:R-:W4:Y:S01]  /*3a250*/  LDL.LU R210, [R1+0x404] ;  /* 0x0004040001d27983 */ /* 0x000f220000300800 */
[----:B------:R-:W-:-:S03]  /*3a260*/  SHF.L.U64.HI R3, R86, 0x1, R167 ;  /* 0x0000000156037819 */ /* 0x000fc600000102a7 */
[----:B------:R-:W3:Y:S01]  /*3a270*/  LDL.LU R167, [R1+0x4c0] ;  /* 0x0004c00001a77983 */ /* 0x000ee20000300800 */
[----:B------:R-:W-:Y:S02]  /*3a280*/  SHF.L.U64.HI R31, R198, 0x1, R122 ;  /* 0x00000001c61f7819 */ /* 0x000fe4000001027a */
[----:B------:R-:W-:Y:S02]  /*3a290*/  LOP3.LUT R49, R25, 0xfffffffe, RZ, 0xc0, !PT ;  /* 0xfffffffe19317812 */ /* 0x000fe400078ec0ff */
        /* <DEDUP_REMOVED lines=9> */
[----:B------:R-:W-:Y:S01]  /*3a330*/  IMAD.SHL.U32 R55, R84, 0x2, RZ ;  /* 0x0000000254377824 */ /* 0x000fe200078e00ff */
[----:B------:R-:W-:Y:S02]  /*3a340*/  LOP3.LUT R211, R50, R211, R172, 0x96, !PT ;  /* 0x000000d332d37212 */ /* 0x000fe400078e96ac */
        /* <DEDUP_REMOVED lines=8> */
[----:B------:R-:W-:Y:S02]  /*3a3d0*/  IMAD.IADD R172, R51, 0x1, R53 ;  /* 0x0000000133ac7824 */ /* 0x000fe400078e0235 */
[----:B------:R-:W-:-:S03]  /*3a3e0*/  IMAD.MOV.U32 R165, RZ, RZ, R245 ;  /* 0x000000ffffa57224 */ /* 0x000fc600078e00f5 */
[----:B------:R-:W-:Y:S01]  /*3a3f0*/  LOP3.LUT R245, R172, R119, RZ, 0x3c, !PT ;  /* 0x00000077acf57212 */ /* 0x000fe200078e3cff */
[----:B------:R-:W-:-:S05]  /*3a400*/  IMAD.SHL.U32 R51, R54, 0x2, RZ ;  /* 0x0000000236337824 */ /* 0x000fca00078e00ff */
[----:B------:R-:W-:Y:S01]  /*3a410*/  LOP3.LUT R51, R51, 0xfffffffe, RZ, 0xc0, !PT ;  /* 0xfffffffe33337812 */ /* 0x000fe200078ec0ff */
[----:B------:R0:W-:Y:S01]  /*3a420*/  STL.64 [R1+0x510], R96 ;  /* 0x0005106001007387 */ /* 0x0001e20000100a00 */
[----:B------:R-:W-:Y:S01]  /*3a430*/  SHF.L.W.U32.HI R109, R221, 0x10, R175 ;  /* 0x00000010dd6d7819 */ /* 0x000fe20000010eaf */
[----:B------:R-:W-:Y:S01]  /*3a440*/  IMAD.SHL.U32 R53, R162, 0x2, RZ ;  /* 0x00000002a2357824 */ /* 0x000fe200078e00ff */
[----:B--2---:R-:W-:Y:S02]  /*3a450*/  SHF.L.W.U32.HI R86, R217, 0x10, R159 ;  /* 0x00000010d9567819 */ /* 0x004fe40000010e9f */
[----:B------:R-:W-:Y:S02]  /*3a460*/  SHF.L.W.U32.HI R76, R159, 0x10, R217 ;  /* 0x000000109f4c7819 */ /* 0x000fe40000010ed9 */
[----:B------:R-:W2:Y:S01]  /*3a470*/  LDL.LU R159, [R1+0x428] ;  /* 0x00042800019f7983 */ /* 0x000ea20000300800 */
[----:B0-----:R-:W-:Y:S02]  /*3a480*/  SHF.L.W.U32.HI R96, R161, 0x10, R163 ;  /* 0x00000010a1607819 */ /* 0x001fe40000010ea3 */
[----:B----4-:R-:W-:Y:S01]  /*3a490*/  LOP3.LUT R210, R70, R210, RZ, 0x3c, !PT ;  /* 0x000000d246d27212 */ /* 0x010fe200078e3cff */
[----:B------:R-:W4:Y:S01]  /*3a4a0*/  LDL.LU R217, [R1+0x4e8] ;  /* 0x0004e80001d97983 */ /* 0x000f220000300800 */
[----:B------:R-:W-:-:S04]  /*3a4b0*/  LOP3.LUT R70, R50, R70, RZ, 0x3c, !PT ;  /* 0x0000004632467212 */ /* 0x000fc800078e3cff */
[----:B------:R-:W-:Y:S02]  /*3a4c0*/  SHF.L.W.U32.HI R3, R70, 0x8, R245 ;  /* 0x0000000846037819 */ /* 0x000fe40000010ef5 */
[----:B------:R-:W-:Y:S02]  /*3a4d0*/  SHF.L.W.U32.HI R245, R245, 0x8, R70 ;  /* 0x00000008f5f57819 */ /* 0x000fe40000010e46 */
[----:B------:R-:W-:-:S05]  /*3a4e0*/  IADD3 R70, P0, PT, R3, R54, RZ ;  /* 0x0000003603467210 */ /* 0x000fca0007f1e0ff */
[----:B------:R-:W-:Y:S02]  /*3a4f0*/  IMAD.X R71, R245, 0x1, R25, P0 ;  /* 0x00000001f5477824 */ /* 0x000fe400000e0619 */
[----:B------:R-:W-:Y:S01]  /*3a500*/  IMAD.WIDE.U32 R70, R3, R51, R70 ;  /* 0x0000003303467225 */ /* 0x000fe200078e0046 */
[----:B------:R-:W-:-:S04]  /*3a510*/  SHF.L.U64.HI R51, R54, 0x1, R25 ;  /* 0x0000000136337819 */ /* 0x000fc80000010219 */
[----:B------:R-:W-:-:S05]  /*3a520*/  LOP3.LUT R51, R51, 0x1, RZ, 0xc0, !PT ;  /* 0x0000000133337812 */ /* 0x000fca00078ec0ff */
[----:B------:R-:W-:Y:S01]  /*3a530*/  IMAD R205, R3, R51, R71 ;  /* 0x0000003303cd7224 */ /* 0x000fe200078e0247 */
[----:B---3--:R-:W-:Y:S02]  /*3a540*/  LOP3.LUT R215, R56, R215, RZ, 0x3c, !PT ;  /* 0x000000d738d77212 */ /* 0x008fe400078e3cff */
[----:B------:R-:W-:Y:S02]  /*3a550*/  SHF.L.W.U32.HI R108, R175, 0x10, R221 ;  /* 0x00000010af6c7819 */ /* 0x000fe40000010edd */
[----:B------:R-:W-:Y:S01]  /*3a560*/  LOP3.LUT R234, R205, R54, R56, 0x96, !PT ;  /* 0x00000036cdea7212 */ /* 0x000fe200078e9638 */
[----:B------:R-:W3:Y:S01]  /*3a570*/  LDL.LU R175, [R1+0x500] ;  /* 0x0005000001af7983 */ /* 0x000ee20000300800 */
[----:B------:R-:W-:Y:S02]  /*3a580*/  SHF.L.W.U32.HI R97, R163, 0x10, R161 ;  /* 0x00000010a3617819 */ /* 0x000fe40000010ea1 */
[----:B------:R-:W-:Y:S02]  /*3a590*/  IADD3 R56, P0, PT, R109, R128, RZ ;  /* 0x000000806d387210 */ /* 0x000fe40007f1e0ff */
[----:B------:R-:W-:-:S02]  /*3a5a0*/  IADD3 R98, P1, PT, R96, R162, RZ ;  /* 0x000000a260627210 */ /* 0x000fc40007f3e0ff */
[----:B------:R-:W-:Y:S01]  /*3a5b0*/  LOP3.LUT R53, R53, 0xfffffffe, RZ, 0xc0, !PT ;  /* 0xfffffffe35357812 */ /* 0x000fe200078ec0ff */
[----:B------:R-:W-:Y:S01]  /*3a5c0*/  IMAD.X R57, R108, 0x1, R167, P0 ;  /* 0x000000016c397824 */ /* 0x000fe200000e06a7 */
[----:B------:R-:W-:Y:S01]  /*3a5d0*/  IADD3 R54, P0, PT, R86, R94, RZ ;  /* 0x0000005e56367210 */ /* 0x000fe20007f1e0ff */
[----:B------:R-:W-:Y:S01]  /*3a5e0*/  IMAD.X R99, R97, 0x1, R105, P1 ;  /* 0x0000000161637824 */ /* 0x000fe200008e0669 */
[C---:B------:R-:W-:Y:S01]  /*3a5f0*/  SHF.L.U64.HI R95, R128.reuse, 0x1, R167 ;  /* 0x00000001805f7819 */ /* 0x040fe200000102a7 */
[----:B------:R-:W-:Y:S01]  /*3a600*/  IMAD.SHL.U32 R51, R128, 0x2, RZ ;  /* 0x0000000280337824 */ /* 0x000fe200078e00ff */
[----:B------:R-:W4:Y:S01]  /*3a610*/  LDL.LU R221, [R1+0x4d8] ;  /* 0x0004d80001dd7983 */ /* 0x000f220000300800 */
[----:B------:R-:W-:-:S04]  /*3a620*/  IMAD.WIDE.U32 R98, R96, R53, R98 ;  /* 0x0000003560627225 */ /* 0x000fc800078e0062 */
[C---:B------:R-:W-:Y:S01]  /*3a630*/  IMAD.SHL.U32 R53, R94.reuse, 0x2, RZ ;  /* 0x000000025e357824 */ /* 0x040fe200078e00ff */
[--C-:B------:R-:W-:Y:S01]  /*3a640*/  SHF.L.U64.HI R94, R94, 0x1, R235.reuse ;  /* 0x000000015e5e7819 */ /* 0x100fe200000102eb */
[----:B------:R-:W-:Y:S02]  /*3a650*/  IMAD.X R55, R76, 0x1, R235, P0 ;  /* 0x000000014c377824 */ /* 0x000fe400000e06eb */
[----:B------:R-:W3:Y:S01]  /*3a660*/  LDL.LU R235, [R1+0x504] ;  /* 0x0005040001eb7983 */ /* 0x000ee20000300800 */
[----:B------:R-:W-:-:S05]  /*3a670*/  LOP3.LUT R51, R51, 0xfffffffe, RZ, 0xc0, !PT ;  /* 0xfffffffe33337812 */ /* 0x000fca00078ec0ff */
[----:B------:R-:W-:Y:S01]  /*3a680*/  IMAD.WIDE.U32 R56, R109, R51, R56 ;  /* 0x000000336d387225 */ /* 0x000fe200078e0038 */
[----:B------:R-:W-:Y:S02]  /*3a690*/  LOP3.LUT R85, R53, 0xfffffffe, RZ, 0xc0, !PT ;  /* 0xfffffffe35557812 */ /* 0x000fe400078ec0ff */
[----:B------:R-:W-:Y:S02]  /*3a6a0*/  SHF.L.W.U32.HI R71, R129, 0x10, R214 ;  /* 0x0000001081477819 */ /* 0x000fe40000010ed6 */
[----:B------:R-:W-:Y:S01]  /*3a6b0*/  SHF.L.W.U32.HI R51, R214, 0x10, R129 ;  /* 0x00000010d6337819 */ /* 0x000fe20000010e81 */
[----:B------:R-:W-:Y:S01]  /*3a6c0*/  IMAD.WIDE.U32 R54, R86, R85, R54 ;  /* 0x0000005556367225 */ /* 0x000fe200078e0036 */
[----:B--2---:R-:W-:Y:S02]  /*3a6d0*/  LOP3.LUT R167, R56, R159, RZ, 0x3c, !PT ;  /* 0x0000009f38a77212 */ /* 0x004fe400078e3cff */
[----:B------:R-:W4:Y:S01]  /*3a6e0*/  LDL.LU R159, [R1+0x4ec] ;  /* 0x0004ec00019f7983 */ /* 0x000f220000300800 */
[----:B------:R-:W-:-:S02]  /*3a6f0*/  LOP3.LUT R95, R95, 0x1, RZ, 0xc0, !PT ;  /* 0x000000015f5f7812 */ /* 0x000fc400078ec0ff */
[----:B------:R-:W-:Y:S02]  /*3a700*/  LOP3.LUT R129, R94, 0x1, RZ, 0xc0, !PT ;  /* 0x000000015e817812 */ /* 0x000fe400078ec0ff */
[----:B------:R-:W-:Y:S01]  /*3a710*/  LOP3.LUT R188, R98, R10, RZ, 0x3c, !PT ;  /* 0x0000000a62bc7212 */ /* 0x000fe200078e3cff */
[C---:B------:R-:W-:Y:S01]  /*3a720*/  IMAD.SHL.U32 R10, R56.reuse, 0x2, RZ ;  /* 0x00000002380a7824 */ /* 0x040fe200078e00ff */
[----:B------:R-:W-:Y:S01]  /*3a730*/  IADD3 R94, P1, PT, R56, R54, RZ ;  /* 0x00000036385e7210 */ /* 0x000fe20007f3e0ff */
[----:B------:R-:W-:Y:S02]  /*3a740*/  IMAD R130, R109, R95, R57 ;  /* 0x0000005f6d827224 */ /* 0x000fe400078e0239 */
[----:B------:R-:W-:Y:S01]  /*3a750*/  IMAD R129, R86, R129, R55 ;  /* 0x0000008156817224 */ /* 0x000fe200078e0237 */
[----:B------:R-:W-:-:S03]  /*3a760*/  LOP3.LUT R10, R10, 0xfffffffe, RZ, 0xc0, !PT ;  /* 0xfffffffe0a0a7812 */ /* 0x000fc600078ec0ff */
[----:B------:R-:W-:Y:S01]  /*3a770*/  IMAD.X R95, R129, 0x1, R130, P1 ;  /* 0x00000001815f7824 */ /* 0x000fe200008e0682 */
[----:B------:R-:W-:Y:S01]  /*3a780*/  SHF.L.U64.HI R162, R162, 0x1, R105 ;  /* 0x00000001a2a27819 */ /* 0x000fe20000010269 */
[----:B------:R-:W-:Y:S01]  /*3a790*/  IMAD.WIDE.U32 R94, R10, R54, R94 ;  /* 0x000000360a5e7225 */ /* 0x000fe200078e005e */
[----:B---3--:R-:W-:Y:S02]  /*3a7a0*/  SHF.L.W.U32.HI R10, R175, 0x10, R235 ;  /* 0x00000010af0a7819 */ /* 0x008fe40000010eeb */
[----:B------:R-:W-:Y:S02]  /*3a7b0*/  SHF.L.W.U32.HI R105, R235, 0x10, R175 ;  /* 0x00000010eb697819 */ /* 0x000fe40000010eaf */
[----:B------:R-:W2:Y:S01]  /*3a7c0*/  LDL.LU R235, [R1+0x4b8] ;  /* 0x0004b80001eb7983 */ /* 0x000ea20000300800 */
[----:B------:R-:W-:Y:S01]  /*3a7d0*/  IMAD.MOV.U32 R244, RZ, RZ, R216 ;  /* 0x000000fffff47224 */ /* 0x000fe200078e00d8 */
[----:B------:R-:W-:Y:S01]  /*3a7e0*/  LOP3.LUT R216, R84, R251, RZ, 0x3c, !PT ;  /* 0x000000fb54d87212 */ /* 0x000fe200078e3cff */
[----:B------:R-:W-:Y:S01]  /*3a7f0*/  IMAD.SHL.U32 R53, R106, 0x2, RZ ;  /* 0x000000026a357824 */ /* 0x000fe200078e00ff */
[----:B------:R-:W-:-:S02]  /*3a800*/  IADD3 R84, P0, PT, R51, R106, RZ ;  /* 0x0000006a33547210 */ /* 0x000fc40007f1e0ff */
[----:B------:R-:W-:Y:S02]  /*3a810*/  LOP3.LUT R123, R162, 0x1, RZ, 0xc0, !PT ;  /* 0x00000001a27b7812 */ /* 0x000fe400078ec0ff */
[----:B------:R-:W-:Y:S01]  /*3a820*/  LOP3.LUT R53, R53, 0xfffffffe, RZ, 0xc0, !PT ;  /* 0xfffffffe35357812 */ /* 0x000fe200078ec0ff */
[--C-:B------:R-:W-:Y:S01]  /*3a830*/  IMAD.X R85, R71, 0x1, R5.reuse, P0 ;  /* 0x0000000147557824 */ /* 0x100fe200000e0605 */
[----:B------:R-:W-:Y:S01]  /*3a840*/  SHF.L.U64.HI R106, R106, 0x1, R5 ;  /* 0x000000016a6a7819 */ /* 0x000fe20000010205 */
[----:B------:R-:W-:Y:S02]  /*3a850*/  IMAD R123, R96, R123, R99 ;  /* 0x0000007b607b7224 */ /* 0x000fe400078e0263 */
[C---:B------:R-:W-:Y:S01]  /*3a860*/  IMAD.WIDE.U32 R84, R51.reuse, R53, R84 ;  /* 0x0000003533547225 */ /* 0x040fe200078e0054 */
[----:B------:R-:W-:Y:S02]  /*3a870*/  LOP3.LUT R128, R106, 0x1, RZ, 0xc0, !PT ;  /* 0x000000016a807812 */ /* 0x000fe400078ec0ff */
[----:B------:R-:W-:Y:S01]  /*3a880*/  LOP3.LUT R53, R52, R47, RZ, 0x3c, !PT ;  /* 0x0000002f34357212 */ /* 0x000fe200078e3cff */
[C---:B------:R-:W-:Y:S01]  /*3a890*/  IMAD.SHL.U32 R5, R98.reuse, 0x2, RZ ;  /* 0x0000000262057824 */ /* 0x040fe200078e00ff */
[C---:B------:R-:W-:Y:S01]  /*3a8a0*/  SHF.L.U64.HI R47, R98.reuse, 0x1, R123 ;  /* 0x00000001622f7819 */ /* 0x040fe2000001027b */
[----:B------:R-:W-:Y:S01]  /*3a8b0*/  IMAD R128, R51, R128, R85 ;  /* 0x0000008033807224 */ /* 0x000fe200078e0255 */
[----:B------:R-:W-:-:S02]  /*3a8c0*/  IADD3 R98, P0, PT, R98, R84, RZ ;  /* 0x0000005462627210 */ /* 0x000fc40007f1e0ff */
[----:B------:R-:W-:-:S03]  /*3a8d0*/  LOP3.LUT R5, R5, 0xfffffffe, RZ, 0xc0, !PT ;  /* 0xfffffffe05057812 */ /* 0x000fc600078ec0ff */
[----:B------:R-:W-:Y:S01]  /*3a8e0*/  IMAD.X R99, R128, 0x1, R123, P0 ;  /* 0x0000000180637824 */ /* 0x000fe200000e067b */
[----:B------:R-:W-:Y:S02]  /*3a8f0*/  SHF.L.U64.HI R106, R56, 0x1, R130 ;  /* 0x00000001386a7819 */ /* 0x000fe40000010282 */
[----:B------:R-:W-:Y:S01]  /*3a900*/  LOP3.LUT R45, R45, R43, RZ, 0x3c, !PT ;  /* 0x0000002b2d2d7212 */ /* 0x000fe200078e3cff */
[----:B------:R-:W-:Y:S01]  /*3a910*/  IMAD.WIDE.U32 R56, R5, R84, R98 ;  /* 0x0000005405387225 */ /* 0x000fe200078e0062 */
[----:B------:R-:W-:Y:S02]  /*3a920*/  SHF.L.W.U32.HI R5, R103, 0x10, R101 ;  /* 0x0000001067057819 */ /* 0x000fe40000010e65 */
[----:B------:R-:W-:Y:S02]  /*3a930*/  SHF.L.W.U32.HI R101, R101, 0x10, R103 ;  /* 0x0000001065657819 */ /* 0x000fe40000010e67 */
[----:B------:R-:W-:Y:S01]  /*3a940*/  SHF.L.W.U32.HI R103, R45, 0x1, R53 ;  /* 0x000000012d677819 */ /* 0x000fe20000010e35 */
[----:B------:R-:W-:Y:S01]  /*3a950*/  IMAD.SHL.U32 R99, R168, 0x2, RZ ;  /* 0x00000002a8637824 */ /* 0x000fe200078e00ff */
[----:B----4-:R-:W-:-:S02]  /*3a960*/  SHF.L.W.U32.HI R126, R217, 0x10, R159 ;  /* 0x00000010d97e7819 */ /* 0x010fc40000010e9f */
[----:B------:R-:W-:Y:S02]  /*3a970*/  SHF.L.W.U32.HI R169, R159, 0x10, R217 ;  /* 0x000000109fa97819 */ /* 0x000fe40000010ed9 */
[----:B------:R-:W3:Y:S01]  /*3a980*/  LDL.LU R159, [R1+0x43c] ;  /* 0x00043c00019f7983 */ /* 0x000ee20000300800 */
[----:B------:R-:W-:Y:S01]  /*3a990*/  SHF.L.W.U32.HI R85, R53, 0x1, R45 ;  /* 0x0000000135557819 */ /* 0x000fe20000010e2d */
[----:B------:R-:W-:Y:S01]  /*3a9a0*/  IMAD.SHL.U32 R45, R44, 0x2, RZ ;  /* 0x000000022c2d7824 */ /* 0x000fe200078e00ff */
[----:B------:R-:W-:Y:S02]  /*3a9b0*/  IADD3 R98, P2, PT, R103, R44, RZ ;  /* 0x0000002c67627210 */ /* 0x000fe40007f5e0ff */
[----:B------:R-:W-:Y:S02]  /*3a9c0*/  IADD3 R52, P0, PT, R105, R168, RZ ;  /* 0x000000a869347210 */ /* 0x000fe40007f1e0ff */
[----:B------:R-:W-:Y:S01]  /*3a9d0*/  LOP3.LUT R44, R99, 0xfffffffe, RZ, 0xc0, !PT ;  /* 0xfffffffe632c7812 */ /* 0x000fe200078ec0ff */
[----:B------:R-:W-:Y:S01]  /*3a9e0*/  IMAD.X R99, R85, 0x1, R15, P2 ;  /* 0x0000000155637824 */ /* 0x000fe200010e060f */
[----:B------:R-:W-:Y:S01]  /*3a9f0*/  LOP3.LUT R45, R45, 0xfffffffe, RZ, 0xc0, !PT ;  /* 0xfffffffe2d2d7812 */ /* 0x000fe200078ec0ff */
[----:B------:R-:W-:Y:S01]  /*3aa00*/  IMAD.X R53, R10, 0x1, R221, P0 ;  /* 0x000000010a357824 */ /* 0x000fe200000e06dd */
[----:B------:R-:W-:Y:S01]  /*3aa10*/  LOP3.LUT R15, R111, 0x1, RZ, 0xc0, !PT ;  /* 0x000000016f0f7812 */ /* 0x000fe200078ec0ff */
[----:B------:R-:W-:-:S04]  /*3aa20*/  IMAD.WIDE.U32 R52, R105, R44, R52 ;  /* 0x0000002c69347225 */ /* 0x000fc800078e0034 */
[----:B------:R-:W-:-:S04]  /*3aa30*/  IMAD.WIDE.U32 R44, R103, R45, R98 ;  /* 0x0000002d672c7225 */ /* 0x000fc800078e0062 */
[----:B------:R-:W-:Y:S01]  /*3aa40*/  IMAD R15, R15, R103, RZ ;  /* 0x000000670f0f7224 */ /* 0x000fe200078e02ff */
[----:B------:R-:W-:-:S03]  /*3aa50*/  IADD3 R110, P1, PT, R101, R166, RZ ;  /* 0x000000a6656e7210 */ /* 0x000fc60007f3e0ff */
[----:B------:R-:W-:Y:S01]  /*3aa60*/  IMAD.IADD R15, R45, 0x1, R15 ;  /* 0x000000012d0f7824 */ /* 0x000fe200078e020f */
[----:B------:R-:W-:Y:S01]  /*3aa70*/  SHF.L.W.U32.HI R132, R8, 0x10, R73 ;  /* 0x0000001008847819 */ /* 0x000fe20000010e49 */
[--C-:B------:R-:W-:Y:S01]  /*3aa80*/  IMAD.X R111, R5, 0x1, R28.reuse, P1 ;  /* 0x00000001056f7824 */ /* 0x100fe200008e061c */
[----:B------:R-:W-:Y:S02]  /*3aa90*/  SHF.L.U64.HI R43, R166, 0x1, R28 ;  /* 0x00000001a62b7819 */ /* 0x000fe4000001021c */
[----:B------:R-:W-:Y:S02]  /*3aaa0*/  LOP3.LUT R99, R15, R91, RZ, 0x3c, !PT ;  /* 0x0000005b0f637212 */ /* 0x000fe400078e3cff */
[----:B------:R-:W-:Y:S01]  /*3aab0*/  SHF.L.W.U32.HI R73, R73, 0x10, R8 ;  /* 0x0000001049497819 */ /* 0x000fe20000010e08 */
[C---:B------:R-:W-:Y:S01]  /*3aac0*/  IMAD.SHL.U32 R8, R66.reuse, 0x2, RZ ;  /* 0x0000000242087824 */ /* 0x040fe200078e00ff */
[----:B------:R-:W-:Y:S02]  /*3aad0*/  SHF.L.U64.HI R28, R66, 0x1, R67 ;  /* 0x00000001421c7819 */ /* 0x000fe40000010243 */
[----:B------:R-:W-:-:S02]  /*3aae0*/  IADD3 R66, P0, PT, R99, R66, RZ ;  /* 0x0000004263427210 */ /* 0x000fc40007f1e0ff */
[----:B------:R-:W-:Y:S02]  /*3aaf0*/  LOP3.LUT R45, R44, R37, RZ, 0x3c, !PT ;  /* 0x000000252c2d7212 */ /* 0x000fe400078e3cff */
[----:B------:R-:W-:Y:S02]  /*3ab00*/  LOP3.LUT R8, R8, 0xfffffffe, RZ, 0xc0, !PT ;  /* 0xfffffffe08087812 */ /* 0x000fe400078ec0ff */
[----:B------:R-:W-:Y:S01]  /*3ab10*/  LOP3.LUT R28, R28, 0x1, RZ, 0xc0, !PT ;  /* 0x000000011c1c7812 */ /* 0x000fe200078ec0ff */
[----:B------:R-:W-:Y:S01]  /*3ab20*/  IMAD.X R67, R45, 0x1, R67, P0 ;  /* 0x000000012d437824 */ /* 0x000fe200000e0643 */
[----:B------:R-:W-:Y:S01]  /*3ab30*/  IADD3 R98, P0, PT, R169, R58, RZ ;  /* 0x0000003aa9627210 */ /* 0x000fe20007f1e0ff */
[-C--:B------:R-:W-:Y:S01]  /*3ab40*/  IMAD.WIDE.U32 R66, R8, R99.reuse, R66 ;  /* 0x0000006308427225 */ /* 0x080fe200078e0042 */
[----:B------:R0:W-:Y:S03]  /*3ab50*/  STL [R1+0x4dc], R2 ;  /* 0x0004dc0201007387 */ /* 0x0001e60000100800 */
[----:B------:R-:W-:-:S04]  /*3ab60*/  IMAD R99, R28, R99, RZ ;  /* 0x000000631c637224 */ /* 0x000fc800078e02ff */
[----:B0-----:R-:W-:Y:S01]  /*3ab70*/  IMAD.IADD R2, R67, 0x1, R99 ;  /* 0x0000000143027824 */ /* 0x001fe200078e0263 */
[--C-:B--2---:R-:W-:Y:S01]  /*3ab80*/  SHF.L.U64.HI R28, R58, 0x1, R235.reuse ;  /* 0x000000013a1c7819 */ /* 0x104fe200000102eb */
[----:B------:R-:W-:Y:S02]  /*3ab90*/  IMAD.X R99, R126, 0x1, R235, P0 ;  /* 0x000000017e637824 */ /* 0x000fe400000e06eb */
[----:B------:R-:W2:Y:S01]  /*3aba0*/  LDL.LU R235, [R1+0x440] ;  /* 0x0004400001eb7983 */ /* 0x000ea20000300800 */
[----:B------:R-:W-:Y:S02]  /*3abb0*/  IMAD.MOV.U32 R155, RZ, RZ, R165 ;  /* 0x000000ffff9b7224 */ /* 0x000fe400078e00a5 */
[----:B------:R-:W-:Y:S02]  /*3abc0*/  IMAD.MOV.U32 R164, RZ, RZ, R244 ;  /* 0x000000ffffa47224 */ /* 0x000fe400078e00f4 */
[----:B------:R-:W4:Y:S01]  /*3abd0*/  LDL.LU R244, [R1+0xba0] ;  /* 0x000ba00001f47983 */ /* 0x000f220000300800 */
[----:B------:R-:W-:Y:S01]  /*3abe0*/  IMAD.SHL.U32 R113, R166, 0x2, RZ ;  /* 0x00000002a6717824 */ /* 0x000fe200078e00ff */
[----:B------:R-:W-:-:S02]  /*3abf0*/  LOP3.LUT R103, R66, R103, RZ, 0x3c, !PT ;  /* 0x0000006742677212 */ /* 0x000fc400078e3cff */
[----:B------:R-:W-:Y:S02]  /*3ac00*/  LOP3.LUT R85, R2, R85, RZ, 0x3c, !PT ;  /* 0x0000005502557212 */ /* 0x000fe400078e3cff */
[----:B------:R-:W-:Y:S01]  /*3ac10*/  LOP3.LUT R113, R113, 0xfffffffe, RZ, 0xc0, !PT ;  /* 0xfffffffe71717812 */ /* 0x000fe200078ec0ff */
[----:B------:R0:W-:Y:S04]  /*3ac20*/  STL [R1+0xd20], R6 ;  /* 0x000d200601007387 */ /* 0x0001e80000100800 */
[----:B------:R-:W-:Y:S01]  /*3ac30*/  IMAD.WIDE.U32 R110, R101, R113, R110 ;  /* 0x00000071656e7225 */ /* 0x000fe200078e006e */
[----:B------:R1:W-:Y:S03]  /*3ac40*/  STL [R1+0x40c], R2 ;  /* 0x00040c0201007387 */ /* 0x0003e60000100800 */
[----:B------:R-:W-:Y:S01]  /*3ac50*/  IMAD.SHL.U32 R113, R58, 0x2, RZ ;  /* 0x000000023a717824 */ /* 0x000fe200078e00ff */
[----:B0-----:R-:W-:Y:S01]  /*3ac60*/  SHF.L.W.U32.HI R6, R103, 0x8, R85 ;  /* 0x0000000867067819 */ /* 0x001fe20000010e55 */
[----:B------:R-:W-:Y:S01]  /*3ac70*/  IMAD.SHL.U32 R58, R44, 0x2, RZ ;  /* 0x000000022c3a7824 */ /* 0x000fe200078e00ff */
[----:B------:R-:W-:-:S02]  /*3ac80*/  LOP3.LUT R106, R106, 0x1, RZ, 0xc0, !PT ;  /* 0x000000016a6a7812 */ /* 0x000fc400078ec0ff */
[----:B------:R-:W-:Y:S02]  /*3ac90*/  IADD3 R136, P0, PT, R6, R44, RZ ;  /* 0x0000002c06887210 */ /* 0x000fe40007f1e0ff */
[----:B-1----:R-:W-:Y:S02]  /*3aca0*/  SHF.L.W.U32.HI R2, R85, 0x8, R103 ;  /* 0x0000000855027819 */ /* 0x002fe40000010e67 */
[----:B------:R-:W-:Y:S02]  /*3acb0*/  LOP3.LUT R113, R113, 0xfffffffe, RZ, 0xc0, !PT ;  /* 0xfffffffe71717812 */ /* 0x000fe400078ec0ff */
[----:B---3--:R-:W-:Y:S02]  /*3acc0*/  LOP3.LUT R165, R52, R159, RZ, 0x3c, !PT ;  /* 0x0000009f34a57212 */ /* 0x008fe400078e3cff */
[----:B------:R-:W3:Y:S01]  /*3acd0*/  LDL.LU R159, [R1+0x448] ;  /* 0x00044800019f7983 */ /* 0x000ee20000300800 */
[----:B------:R-:W-:Y:S01]  /*3ace0*/  IADD3 R162, P1, PT, R73, R80, RZ ;  /* 0x0000005049a27210 */ /* 0x000fe20007f3e0ff */
[----:B------:R-:W-:Y:S01]  /*3acf0*/  IMAD.X R137, R2, 0x1, R15, P0 ;  /* 0x0000000102897824 */ /* 0x000fe200000e060f */
[----:B------:R-:W-:-:S02]  /*3ad00*/  SHF.L.U64.HI R55, R168, 0x1, R221 ;  /* 0x00000001a8377819 */ /* 0x000fc400000102dd */
[----:B------:R-:W-:Y:S01]  /*3ad10*/  LOP3.LUT R58, R58, 0xfffffffe, RZ, 0xc0, !PT ;  /* 0xfffffffe3a3a7812 */ /* 0x000fe200078ec0ff */
[----:B------:R-:W-:Y:S01]  /*3ad20*/  IMAD.SHL.U32 R45, R80, 0x2, RZ ;  /* 0x00000002502d7824 */ /* 0x000fe200078e00ff */
[----:B------:R-:W-:Y:S01]  /*3ad30*/  LOP3.LUT R28, R28, 0x1, RZ, 0xc0, !PT ;  /* 0x000000011c1c7812 */ /* 0x000fe200078ec0ff */
[----:B------:R-:W-:Y:S01]  /*3ad40*/  IMAD.WIDE.U32 R98, R169, R113, R98 ;  /* 0x00000071a9627225 */ /* 0x000fe200078e0062 */
[----:B------:R-:W-:-:S03]  /*3ad50*/  SHF.L.U64.HI R8, R80, 0x1, R35 ;  /* 0x0000000150087819 */ /* 0x000fc60000010223 */
[----:B------:R-:W-:Y:S01]  /*3ad60*/  IMAD R106, R106, R54, RZ ;  /* 0x000000366a6a7224 */ /* 0x000fe200078e02ff */
[----:B------:R-:W-:Y:S01]  /*3ad70*/  LOP3.LUT R55, R55, 0x1, RZ, 0xc0, !PT ;  /* 0x0000000137377812 */ /* 0x000fe200078ec0ff */
[----:B------:R-:W-:Y:S01]  /*3ad80*/  IMAD.X R163, R132, 0x1, R35, P1 ;  /* 0x0000000184a37824 */ /* 0x000fe200008e0623 */
[----:B------:R-:W-:Y:S01]  /*3ad90*/  SHF.L.U64.HI R35, R44, 0x1, R15 ;  /* 0x000000012c237819 */ /* 0x000fe2000001020f */
[----:B------:R-:W-:Y:S01]  /*3ada0*/  IMAD.WIDE.U32 R136, R6, R58, R136 ;  /* 0x0000003a06887225 */ /* 0x000fe200078e0088 */
[----:B------:R-:W-:-:S03]  /*3adb0*/  LOP3.LUT R45, R45, 0xfffffffe, RZ, 0xc0, !PT ;  /* 0xfffffffe2d2d7812 */ /* 0x000fc600078ec0ff */
[----:B------:R-:W-:Y:S02]  /*3adc0*/  IMAD R103, R169, R28, R99 ;  /* 0x0000001ca9677224 */ /* 0x000fe400078e0263 */
[----:B------:R-:W-:Y:S01]  /*3add0*/  IMAD.IADD R117, R95, 0x1, R106 ;  /* 0x000000015f757824 */ /* 0x000fe200078e026a */
[----:B------:R-:W-:Y:S01]  /*3ade0*/  LOP3.LUT R35, R35, 0x1, RZ, 0xc0, !PT ;  /* 0x0000000123237812 */ /* 0x000fe200078ec0ff */
[----:B------:R0:W-:Y:S01]  /*3adf0*/  STL [R1+0xc90], R2 ;  /* 0x000c900201007387 */ /* 0x0001e20000100800 */
[----:B------:R-:W-:Y:S02]  /*3ae00*/  IMAD R151, R105, R55, R53 ;  /* 0x0000003769977224 */ /* 0x000fe400078e0235 */
[----:B------:R-:W-:Y:S01]  /*3ae10*/  IMAD.WIDE.U32 R162, R73, R45, R162 ;  /* 0x0000002d49a27225 */ /* 0x000fe200078e00a2 */
[----:B------:R-:W-:Y:S02]  /*3ae20*/  LOP3.LUT R47, R47, 0x1, RZ, 0xc0, !PT ;  /* 0x000000012f2f7812 */ /* 0x000fe400078ec0ff */
[----:B------:R-:W-:Y:S01]  /*3ae30*/  SHF.L.U64.HI R28, R52, 0x1, R151 ;  /* 0x00000001341c7819 */ /* 0x000fe20000010297 */
[----:B------:R-:W-:Y:S01]  /*3ae40*/  IMAD R45, R6, R35, R137 ;  /* 0x00000023062d7224 */ /* 0x000fe200078e0289 */
[----:B0-----:R-:W-:-:S02]  /*3ae50*/  LOP3.LUT R2, R136, R15, R91, 0x96, !PT ;  /* 0x0000000f88027212 */ /* 0x001fc400078e965b */
[----:B------:R-:W-:Y:S01]  /*3ae60*/  LOP3.LUT R15, R117, R103, RZ, 0x3c, !PT ;  /* 0x00000067750f7212 */ /* 0x000fe200078e3cff */
[----:B------:R-:W-:Y:S01]  /*3ae70*/  IMAD.SHL.U32 R35, R52, 0x2, RZ ;  /* 0x0000000234237824 */ /* 0x000fe200078e00ff */
[----:B------:R-:W-:Y:S02]  /*3ae80*/  LOP3.LUT R91, R8, 0x1, RZ, 0xc0, !PT ;  /* 0x00000001085b7812 */ /* 0x000fe400078ec0ff */
[----:B------:R-:W-:Y:S02]  /*3ae90*/  IADD3 R52, P0, PT, R15, R52, RZ ;  /* 0x000000340f347210 */ /* 0x000fe40007f1e0ff */
[----:B------:R-:W-:Y:S01]  /*3aea0*/  LOP3.LUT R8, R94, R98, RZ, 0x3c, !PT ;  /* 0x000000625e087212 */ /* 0x000fe200078e3cff */
[----:B------:R-:W-:Y:S01]  /*3aeb0*/  IMAD R47, R47, R84, RZ ;  /* 0x000000542f2f7224 */ /* 0x000fe200078e02ff */
[----:B------:R-:W-:Y:S02]  /*3aec0*/  LOP3.LUT R43, R43, 0x1, RZ, 0xc0, !PT ;  /* 0x000000012b2b7812 */ /* 0x000fe400078ec0ff */
[----:B------:R-:W-:Y:S01]  /*3aed0*/  LOP3.LUT R28, R28, 0x1, RZ, 0xc0, !PT ;  /* 0x000000011c1c7812 */ /* 0x000fe200078ec0ff */
[----:B------:R-:W-:Y:S01]  /*3aee0*/  IMAD.X R53, R8, 0x1, R151, P0 ;  /* 0x0000000108357824 */ /* 0x000fe200000e0697 */
[----:B------:R-:W-:Y:S01]  /*3aef0*/  LOP3.LUT R8, R35, 0xfffffffe, RZ, 0xc0, !PT ;  /* 0xfffffffe23087812 */ /* 0x000fe200078ec0ff */
[----:B------:R-:W-:-:S02]  /*3af00*/  IMAD R91, R73, R91, R163 ;  /* 0x0000005b495b7224 */ /* 0x000fc400078e02a3 */
[----:B------:R-:W-:Y:S02]  /*3af10*/  IMAD.IADD R80, R57, 0x1, R47 ;  /* 0x0000000139507824 */ /* 0x000fe400078e022f */
[----:B------:R-:W-:Y:S02]  /*3af20*/  IMAD R150, R101, R43, R111 ;  /* 0x0000002b65967224 */ /* 0x000fe400078e026f */
[-C--:B------:R-:W-:Y:S02]  /*3af30*/  IMAD R35, R28, R15.reuse, RZ ;  /* 0x0000000f1c237224 */ /* 0x080fe400078e02ff */
[----:B------:R-:W-:Y:S01]  /*3af40*/  IMAD.WIDE.U32 R52, R8, R15, R52 ;  /* 0x0000000f08347225 */ /* 0x000fe200078e0034 */
[----:B------:R-:W-:-:S03]  /*3af50*/  LOP3.LUT R8, R80, R91, RZ, 0x3c, !PT ;  /* 0x0000005b50087212 */ /* 0x000fc600078e3cff */
[----:B------:R-:W-:Y:S01]  /*3af60*/  IMAD.MOV.U32 R154, RZ, RZ, R164 ;  /* 0x000000ffff9a7224 */ /* 0x000fe200078e00a4 */
[C---:B------:R-:W-:Y:S01]  /*3af70*/  LOP3.LUT R164, R110.reuse, R9, RZ, 0x3c, !PT ;  /* 0x000000096ea47212 */ /* 0x040fe200078e3cff */
[C---:B------:R-:W-:Y:S01]  /*3af80*/  IMAD.SHL.U32 R9, R110.reuse, 0x2, RZ ;  /* 0x000000026e097824 */ /* 0x040fe200078e00ff */
[--C-:B------:R-:W-:Y:S01]  /*3af90*/  SHF.L.U64.HI R15, R110, 0x1, R150.reuse ;  /* 0x000000016e0f7819 */ /* 0x100fe20000010296 */
[----:B------:R-:W-:Y:S01]  /*3afa0*/  IMAD.IADD R35, R53, 0x1, R35 ;  /* 0x0000000135237824 */ /* 0x000fe200078e0223 */
[----:B------:R-:W-:Y:S02]  /*3afb0*/  IADD3 R110, P0, PT, R8, R110, RZ ;  /* 0x0000006e086e7210 */ /* 0x000fe40007f1e0ff */
[----:B------:R-:W-:Y:S02]  /*3afc0*/  LOP3.LUT R28, R56, R162, RZ, 0x3c, !PT ;  /* 0x000000a2381c7212 */ /* 0x000fe400078e3cff */
[----:B------:R-:W-:Y:S02]  /*3afd0*/  LOP3.LUT R233, R52, R54, RZ, 0x3c, !PT ;  /* 0x0000003634e97212 */ /* 0x000fe400078e3cff */
[----:B------:R-:W-:Y:S01]  /*3afe0*/  LOP3.LUT R15, R15, 0x1, RZ, 0xc0, !PT ;  /* 0x000000010f0f7812 */ /* 0x000fe200078ec0ff */
[----:B------:R-:W-:Y:S01]  /*3aff0*/  IMAD.X R111, R28, 0x1, R150, P0 ;  /* 0x000000011c6f7824 */ /* 0x000fe200000e0696 */
[----:B------:R-:W-:-:S03]  /*3b000*/  LOP3.LUT R135, R84, R20, RZ, 0x3c, !PT ;  /* 0x0000001454877212 */ /* 0x000fc600078e3cff */
[----:B------:R-:W-:Y:S01]  /*3b010*/  IMAD R15, R15, R8, RZ ;  /* 0x000000080f0f7224 */ /* 0x000fe200078e02ff */
[----:B--2---:R-:W-:Y:S02]  /*3b020*/  LOP3.LUT R161, R54, R235, RZ, 0x3c, !PT ;  /* 0x000000eb36a17212 */ /* 0x004fe400078e3cff */
[----:B------:R-:W-:Y:S02]  /*3b030*/  LOP3.LUT R54, R9, 0xfffffffe, RZ, 0xc0, !PT ;  /* 0xfffffffe09367812 */ /* 0x000fe400078ec0ff */
[----:B------:R-:W-:-:S04]  /*3b040*/  LOP3.LUT R9, R35, R129, RZ, 0x3c, !PT ;  /* 0x0000008123097212 */ /* 0x000fc800078e3cff */
[----:B------:R-:W-:Y:S01]  /*3b050*/  SHF.L.W.U32.HI R28, R233, 0x8, R9 ;  /* 0x00000008e91c7819 */ /* 0x000fe20000010e09 */
[----:B------:R-:W-:Y:S01]  /*3b060*/  IMAD.WIDE.U32 R54, R54, R8, R110 ;  /* 0x0000000836367225 */ /* 0x000fe200078e006e */
[----:B------:R-:W-:Y:S02]  /*3b070*/  SHF.L.W.U32.HI R233, R9, 0x8, R233 ;  /* 0x0000000809e97819 */ /* 0x000fe40000010ee9 */
[----:B------:R-:W-:Y:S01]  /*3b080*/  IADD3 R8, P0, PT, R28, R94, RZ ;  /* 0x0000005e1c087210 */ /* 0x000fe20007f1e0ff */
[C---:B------:R-:W-:Y:S02]  /*3b090*/  IMAD.SHL.U32 R9, R94.reuse, 0x2, RZ ;  /* 0x000000025e097824 */ /* 0x040fe400078e00ff */
[----:B------:R-:W-:Y:S01]  /*3b0a0*/  IMAD.IADD R20, R55, 0x1, R15 ;  /* 0x0000000137147824 */ /* 0x000fe200078e020f */
[--C-:B------:R-:W-:Y:S02]  /*3b0b0*/  SHF.L.U64.HI R247, R94, 0x1, R117.reuse ;  /* 0x000000015ef77819 */ /* 0x100fe40000010275 */
[----:B------:R-:W-:Y:S01]  /*3b0c0*/  LOP3.LUT R43, R9, 0xfffffffe, RZ, 0xc0, !PT ;  /* 0xfffffffe092b7812 */ /* 0x000fe200078ec0ff */
        /* <DEDUP_REMOVED lines=8> */
[----:B------:R-:W-:Y:S01]  /*3b150*/  IADD3 R84, P0, PT, R15, R56, RZ ;  /* 0x000000380f547210 */ /* 0x000fe20007f1e0ff */
[----:B------:R-:W-:-:S04]  /*3b160*/  IMAD.SHL.U32 R9, R56, 0x2, RZ ;  /* 0x0000000238097824 */ /* 0x000fc800078e00ff */
[----:B------:R-:W-:Y:S01]  /*3b170*/  IMAD.X R85, R235, 0x1, R80, P0 ;  /* 0x00000001eb557824 */ /* 0x000fe200000e0650 */
[----:B------:R-:W-:-:S05]  /*3b180*/  LOP3.LUT R9, R9, 0xfffffffe, RZ, 0xc0, !PT ;  /* 0xfffffffe09097812 */ /* 0x000fca00078ec0ff */
[----:B------:R-:W-:Y:S01]  /*3b190*/  IMAD.WIDE.U32 R84, R15, R9, R84 ;  /* 0x000000090f547225 */ /* 0x000fe200078e0054 */
[----:B------:R-:W-:-:S04]  /*3b1a0*/  SHF.L.U64.HI R9, R56, 0x1, R80 ;  /* 0x0000000138097819 */ /* 0x000fc80000010250 */
[----:B------:R-:W-:Y:S02]  /*3b1b0*/  LOP3.LUT R9, R9, 0x1, RZ, 0xc0, !PT ;  /* 0x0000000109097812 */ /* 0x000fe400078ec0ff */
[----:B------:R-:W-:-:S03]  /*3b1c0*/  SHF.L.W.U32.HI R67, R232, 0x10, R236 ;  /* 0x00000010e8437819 */ /* 0x000fc60000010eec */
[----:B------:R-:W-:Y:S01]  /*3b1d0*/  IMAD R175, R15, R9, R85 ;  /* 0x000000090faf7224 */ /* 0x000fe200078e0255 */
[----:B------:R-:W-:Y:S01]  /*3b1e0*/  SHF.L.W.U32.HI R58, R236, 0x10, R232 ;  /* 0x00000010ec3a7819 */ /* 0x000fe20000010ee8 */
[----:B------:R-:W-:Y:S01]  /*3b1f0*/  IMAD.SHL.U32 R9, R100, 0x2, RZ ;  /* 0x0000000264097824 */ /* 0x000fe200078e00ff */
[----:B------:R-:W-:Y:S02]  /*3b200*/  LOP3.LUT R219, R247, R94, R98, 0x96, !PT ;  /* 0x0000005ef7db7212 */ /* 0x000fe400078e9662 */
[----:B------:R-:W-:Y:S02]  /*3b210*/  SHF.L.U64.HI R145, R124, 0x1, R21 ;  /* 0x000000017c917819 */ /* 0x000fe40000010215 */
[----:B------:R-:W-:Y:S02]  /*3b220*/  LOP3.LUT R138, R136, R182, R184, 0x96, !PT ;  /* 0x000000b6888a7212 */ /* 0x000fe400078e96b8 */
[----:B------:R-:W-:Y:S02]  /*3b230*/  LOP3.LUT R139, R45, R183, R185, 0x96, !PT ;  /* 0x000000b72d8b7212 */ /* 0x000fe400078e96b9 */
[----:B------:R-:W-:Y:S01]  /*3b240*/  SHF.L.W.U32.HI R168, R19, 0x10, R13 ;  /* 0x0000001013a87819 */ /* 0x000fe20000010e0d */
[----:B------:R-:W-:Y:S01]  /*3b250*/  IMAD.SHL.U32 R53, R174, 0x2, RZ ;  /* 0x00000002ae357824 */ /* 0x000fe200078e00ff */
[----:B------:R-:W-:Y:S01]  /*3b260*/  LOP3.LUT R217, R175, R56, R162, 0x96, !PT ;  /* 0x00000038afd97212 */ /* 0x000fe200078e96a2 */
[----:B------:R0:W-:Y:S01]  /*3b270*/  STL [R1+0xfb8], R30 ;  /* 0x000fb81e01007387 */ /* 0x0001e20000100800 */
[----:B------:R-:W-:-:S02]  /*3b280*/  IADD3 R56, P0, PT, R67, R100, RZ ;  /* 0x0000006443387210 */ /* 0x000fc40007f1e0ff */
[----:B------:R-:W-:Y:S02]  /*3b290*/  LOP3.LUT R9, R9, 0xfffffffe, RZ, 0xc0, !PT ;  /* 0xfffffffe09097812 */ /* 0x000fe400078ec0ff */
[----:B----4-:R-:W-:Y:S01]  /*3b2a0*/  SHF.L.W.U32.HI R141, R244, 0x10, R173 ;  /* 0x00000010f48d7819 */ /* 0x010fe20000010ead */
[----:B------:R-:W-:Y:S01]  /*3b2b0*/  IMAD.X R57, R58, 0x1, R121, P0 ;  /* 0x000000013a397824 */ /* 0x000fe200000e0679 */
[----:B------:R-:W-:Y:S02]  /*3b2c0*/  LOP3.LUT R162, R162, R14, RZ, 0x3c, !PT ;  /* 0x0000000ea2a27212 */ /* 0x000fe400078e3cff */
[----:B------:R-:W-:Y:S01]  /*3b2d0*/  SHF.L.W.U32.HI R16, R39, 0x10, R23 ;  /* 0x0000001027107819 */ /* 0x000fe20000010e17 */
[----:B------:R1:W-:Y:S01]  /*3b2e0*/  STL [R1+0x4d8], R6 ;  /* 0x0004d80601007387 */ /* 0x0003e20000100800 */
[----:B------:R-:W-:Y:S01]  /*3b2f0*/  SHF.L.W.U32.HI R14, R181, 0x10, R209 ;  /* 0x00000010b50e7819 */ /* 0x000fe20000010ed1 */
[----:B------:R-:W-:Y:S01]  /*3b300*/  IMAD.WIDE.U32 R56, R67, R9, R56 ;  /* 0x0000000943387225 */ /* 0x000fe200078e0038 */
[----:B------:R-:W-:Y:S01]  /*3b310*/  SHF.L.W.U32.HI R43, R209, 0x10, R181 ;  /* 0x00000010d12b7819 */ /* 0x000fe20000010eb5 */
[----:B------:R-:W-:Y:S01]  /*3b320*/  STL [R1+0xfac], R38 ;  /* 0x000fac2601007387 */ /* 0x000fe20000100800 */
[----:B------:R-:W-:Y:S01]  /*3b330*/  IADD3 R94, P0, PT, R14, R124, RZ ;  /* 0x0000007c0e5e7210 */ /* 0x000fe20007f1e0ff */
[----:B------:R-:W-:Y:S01]  /*3b340*/  IMAD.SHL.U32 R9, R124, 0x2, RZ ;  /* 0x000000027c097824 */ /* 0x000fe200078e00ff */
[----:B------:R-:W-:Y:S01]  /*3b350*/  SHF.L.U64.HI R100, R100, 0x1, R121 ;  /* 0x0000000164647819 */ /* 0x000fe20000010279 */
[----:B------:R-:W-:Y:S01]  /*3b360*/  IMAD.MOV.U32 R157, RZ, RZ, R243 ;  /* 0x000000ffff9d7224 */ /* 0x000fe200078e00f3 */
[----:B------:R-:W-:Y:S01]  /*3b370*/  SHF.L.U64.HI R47, R174, 0x1, R36 ;  /* 0x00000001ae2f7819 */ /* 0x000fe20000010224 */
[----:B------:R-:W-:Y:S01]  /*3b380*/  IMAD.X R95, R43, 0x1, R21, P0 ;  /* 0x000000012b5f7824 */ /* 0x000fe200000e0615 */
[----:B------:R-:W-:Y:S01]  /*3b390*/  LOP3.LUT R9, R9, 0xfffffffe, RZ, 0xc0, !PT ;  /* 0xfffffffe09097812 */ /* 0x000fe200078ec0ff */
[----:B------:R-:W-:Y:S01]  /*3b3a0*/  IMAD.MOV.U32 R156, RZ, RZ, R242 ;  /* 0x000000ffff9c7224 */ /* 0x000fe200078e00f2 */
[----:B------:R-:W-:Y:S01]  /*3b3b0*/  LOP3.LUT R100, R100, 0x1, RZ, 0xc0, !PT ;  /* 0x0000000164647812 */ /* 0x000fe200078ec0ff */
[----:B------:R-:W2:Y:S01]  /*3b3c0*/  LDL.LU R236, [R1+0xfe0] ;  /* 0x000fe00001ec7983 */ /* 0x000ea20000300800 */
[----:B------:R-:W-:Y:S01]  /*3b3d0*/  LOP3.LUT R145, R145, 0x1, RZ, 0xc0, !PT ;  /* 0x0000000191917812 */ /* 0x000fe200078ec0ff */
[----:B------:R-:W-:Y:S01]  /*3b3e0*/  IMAD.WIDE.U32 R94, R14, R9, R94 ;  /* 0x000000090e5e7225 */ /* 0x000fe200078e005e */
[----:B------:R-:W-:-:S03]  /*3b3f0*/  LOP3.LUT R153, R56, R0, RZ, 0x3c, !PT ;  /* 0x0000000038997212 */ /* 0x000fc600078e3cff */
[C---:B------:R-:W-:Y:S01]  /*3b400*/  IMAD.SHL.U32 R9, R56.reuse, 0x2, RZ ;  /* 0x0000000238097824 */ /* 0x040fe200078e00ff */
[----:B------:R-:W-:Y:S01]  /*3b410*/  IADD3 R182, P1, PT, R56, R94, RZ ;  /* 0x0000005e38b67210 */ /* 0x000fe20007f3e0ff */
[----:B------:R-:W-:Y:S01]  /*3b420*/  IMAD R144, R67, R100, R57 ;  /* 0x0000006443907224 */ /* 0x000fe200078e0239 */
[----:B------:R-:W-:Y:S01]  /*3b430*/  SHF.L.W.U32.HI R0, R149, 0x10, R125 ;  /* 0x0000001095007819 */ /* 0x000fe20000010e7d */
[----:B------:R-:W-:Y:S01]  /*3b440*/  IMAD R145, R14, R145, R95 ;  /* 0x000000910e917224 */ /* 0x000fe200078e025f */
[----:B------:R-:W-:Y:S02]  /*3b450*/  SHF.L.W.U32.HI R125, R125, 0x10, R149 ;  /* 0x000000107d7d7819 */ /* 0x000fe40000010e95 */
[----:B------:R-:W-:Y:S01]  /*3b460*/  LOP3.LUT R9, R9, 0xfffffffe, RZ, 0xc0, !PT ;  /* 0xfffffffe09097812 */ /* 0x000fe200078ec0ff */
[--C-:B------:R-:W-:Y:S01]  /*3b470*/  IMAD.X R183, R145, 0x1, R144.reuse, P1 ;  /* 0x0000000191b77824 */ /* 0x100fe200008e0690 */
[----:B------:R-:W-:Y:S02]  /*3b480*/  SHF.L.U64.HI R21, R56, 0x1, R144 ;  /* 0x0000000138157819 */ /* 0x000fe40000010290 */
[----:B------:R-:W-:Y:S01]  /*3b490*/  IADD3 R56, P0, PT, R125, R174, RZ ;  /* 0x000000ae7d387210 */ /* 0x000fe20007f1e0ff */
[----:B------:R-:W-:Y:S01]  /*3b4a0*/  IMAD.WIDE.U32 R182, R9, R94, R182 ;  /* 0x0000005e09b67225 */ /* 0x000fe200078e00b6 */
[----:B------:R-:W-:-:S03]  /*3b4b0*/  SHF.L.W.U32.HI R9, R13, 0x10, R19 ;  /* 0x000000100d097819 */ /* 0x000fc60000010e13 */
[----:B------:R-:W-:Y:S02]  /*3b4c0*/  IMAD.X R57, R0, 0x1, R36, P0 ;  /* 0x0000000100397824 */ /* 0x000fe400000e0624 */
[----:B------:R-:W-:Y:S01]  /*3b4d0*/  IMAD.SHL.U32 R13, R82, 0x2, RZ ;  /* 0x00000002520d7824 */ /* 0x000fe200078e00ff */
[----:B------:R-:W-:-:S04]  /*3b4e0*/  LOP3.LUT R21, R21, 0x1, RZ, 0xc0, !PT ;  /* 0x0000000115157812 */ /* 0x000fc800078ec0ff */
[----:B------:R-:W-:Y:S02]  /*3b4f0*/  LOP3.LUT R13, R13, 0xfffffffe, RZ, 0xc0, !PT ;  /* 0xfffffffe0d0d7812 */ /* 0x000fe400078ec0ff */
[----:B------:R-:W-:Y:S01]  /*3b500*/  LOP3.LUT R53, R53, 0xfffffffe, RZ, 0xc0, !PT ;  /* 0xfffffffe35357812 */ /* 0x000fe200078ec0ff */
[----:B------:R-:W-:Y:S01]  /*3b510*/  IMAD R21, R21, R94, RZ ;  /* 0x0000005e15157224 */ /* 0x000fe200078e02ff */
[----:B------:R-:W-:-:S03]  /*3b520*/  LOP3.LUT R47, R47, 0x1, RZ, 0xc0, !PT ;  /* 0x000000012f2f7812 */ /* 0x000fc600078ec0ff */
[----:B------:R-:W-:-:S04]  /*3b530*/  IMAD.WIDE.U32 R56, R125, R53, R56 ;  /* 0x000000357d387225 */ /* 0x000fc800078e0038 */
[----:B------:R-:W-:Y:S02]  /*3b540*/  IMAD.IADD R133, R183, 0x1, R21 ;  /* 0x00000001b7857824 */ /* 0x000fe400078e0215 */
[----:B------:R-:W-:Y:S01]  /*3b550*/  IMAD R85, R125, R47, R57 ;  /* 0x0000002f7d557224 */ /* 0x000fe200078e0239 */
[C---:B------:R-:W-:Y:S01]  /*3b560*/  LOP3.LUT R152, R56.reuse, R32, RZ, 0x3c, !PT ;  /* 0x0000002038987212 */ /* 0x040fe200078e3cff */
[----:B------:R-:W-:-:S03]  /*3b570*/  IMAD.SHL.U32 R21, R56, 0x2, RZ ;  /* 0x0000000238157824 */ /* 0x000fc600078e00ff */
[----:B------:R-:W-:Y:S02]  /*3b580*/  SHF.L.U64.HI R19, R56, 0x1, R85 ;  /* 0x0000000138137819 */ /* 0x000fe40000010255 */
[----:B------:R-:W-:Y:S02]  /*3b590*/  LOP3.LUT R21, R21, 0xfffffffe, RZ, 0xc0, !PT ;  /* 0xfffffffe15157812 */ /* 0x000fe400078ec0ff */
[----:B------:R-:W-:Y:S02]  /*3b5a0*/  LOP3.LUT R19, R19, 0x1, RZ, 0xc0, !PT ;  /* 0x0000000113137812 */ /* 0x000fe400078ec0ff */
[----:B0-----:R-:W-:Y:S02]  /*3b5b0*/  SHF.L.W.U32.HI R30, R23, 0x10, R39 ;  /* 0x00000010171e7819 */ /* 0x001fe40000010e27 */
[----:B---3--:R-:W-:Y:S02]  /*3b5c0*/  LOP3.LUT R163, R98, R159, RZ, 0x3c, !PT ;  /* 0x0000009f62a37212 */ /* 0x008fe400078e3cff */
[----:B------:R-:W-:-:S02]  /*3b5d0*/  IADD3 R98, P0, PT, R168, R82, RZ ;  /* 0x00000052a8627210 */ /* 0x000fc40007f1e0ff */
[----:B------:R-:W-:-:S03]  /*3b5e0*/  SHF.L.U64.HI R82, R82, 0x1, R79 ;  /* 0x0000000152527819 */ /* 0x000fc6000001024f */
[----:B------:R-:W-:Y:S01]  /*3b5f0*/  IMAD.X R99, R9, 0x1, R79, P0 ;  /* 0x0000000109637824 */ /* 0x000fe200000e064f */
[----:B------:R-:W-:Y:S01]  /*3b600*/  LOP3.LUT R82, R82, 0x1, RZ, 0xc0, !PT ;  /* 0x0000000152527812 */ /* 0x000fe200078ec0ff */
[----:B------:R-:W-:-:S04]  /*3b610*/  IMAD.WIDE.U32 R98, R168, R13, R98 ;  /* 0x0000000da8627225 */ /* 0x000fc800078e0062 */
[----:B------:R-:W-:Y:S01]  /*3b620*/  IMAD R127, R168, R82, R99 ;  /* 0x00000052a87f7224 */ /* 0x000fe200078e0263 */
[----:B------:R-:W-:-:S04]  /*3b630*/  LOP3.LUT R32, R182, R98, RZ, 0x3c, !PT ;  /* 0x00000062b6207212 */ /* 0x000fc800078e3cff */
[----:B------:R-:W-:-:S04]  /*3b640*/  LOP3.LUT R13, R133, R127, RZ, 0x3c, !PT ;  /* 0x0000007f850d7212 */ /* 0x000fc800078e3cff */
[----:B------:R-:W-:-:S05]  /*3b650*/  IADD3 R56, P0, PT, R13, R56, RZ ;  /* 0x000000380d387210 */ /* 0x000fca0007f1e0ff */
[----:B------:R-:W-:Y:S02]  /*3b660*/  IMAD.X R57, R32, 0x1, R85, P0 ;  /* 0x0000000120397824 */ /* 0x000fe400000e0655 */
[-C--:B------:R-:W-:Y:S02]  /*3b670*/  IMAD R53, R19, R13.reuse, RZ ;  /* 0x0000000d13357224 */ /* 0x080fe400078e02ff */
[----:B------:R-:W-:Y:S01]  /*3b680*/  IMAD.WIDE.U32 R56, R21, R13, R56 ;  /* 0x0000000d15387225 */ /* 0x000fe200078e0038 */
[----:B------:R-:W-:Y:S02]  /*3b690*/  LOP3.LUT R159, R94, R22, RZ, 0x3c, !PT ;  /* 0x000000165e9f7212 */ /* 0x000fe400078e3cff */
[----:B------:R-:W-:Y:S01]  /*3b6a0*/  SHF.L.W.U32.HI R82, R252, 0x10, R227 ;  /* 0x00000010fc527819 */ /* 0x000fe20000010ee3 */
[----:B------:R-:W-:Y:S01]  /*3b6b0*/  IMAD.IADD R53, R57, 0x1, R53 ;  /* 0x0000000139357824 */ /* 0x000fe200078e0235 */
[----:B------:R-:W-:Y:S02]  /*3b6c0*/  LOP3.LUT R221, R56, R94, RZ, 0x3c, !PT ;  /* 0x0000005e38dd7212 */ /* 0x000fe400078e3cff */
[----:B------:R-:W-:-:S02]  /*3b6d0*/  LOP3.LUT R94, R30, R142, R60, 0x96, !PT ;  /* 0x0000008e1e5e7212 */ /* 0x000fc400078e963c */
[----:B------:R-:W-:Y:S02]  /*3b6e0*/  SHF.L.W.U32.HI R142, R173, 0x10, R244 ;  /* 0x00000010ad8e7819 */ /* 0x000fe40000010ef4 */
[----:B------:R-:W-:Y:S01]  /*3b6f0*/  SHF.L.W.U32.HI R57, R227, 0x10, R252 ;  /* 0x00000010e3397819 */ /* 0x000fe20000010efc */
[----:B------:R-:W3:Y:S04]  /*3b700*/  LDL.LU R244, [R1+0x7e8] ;  /* 0x0007e80001f47983 */ /* 0x000ee80000300800 */
[----:B------:R-:W3:Y:S01]  /*3b710*/  LDL.LU R252, [R1+0x4ac] ;  /* 0x0004ac0001fc7983 */ /* 0x000ee20000300800 */
[----:B------:R-:W-:Y:S02]  /*3b720*/  LOP3.LUT R95, R16, R143, R61, 0x96, !PT ;  /* 0x0000008f105f7212 */ /* 0x000fe400078e963d */
[----:B------:R-:W-:Y:S01]  /*3b730*/  LOP3.LUT R13, R53, R145, RZ, 0x3c, !PT ;  /* 0x00000091350d7212 */ /* 0x000fe200078e3cff */
[----:B------:R-:W-:Y:S01]  /*3b740*/  IMAD.SHL.U32 R19, R109, 0x2, RZ ;  /* 0x000000026d137824 */ /* 0x000fe200078e00ff */
[----:B-1----:R-:W-:Y:S01]  /*3b750*/  LOP3.LUT R6, R45, R44, R37, 0x96, !PT ;  /* 0x0000002c2d067212 */ /* 0x002fe200078e9625 */
[----:B------:R0:W-:Y:S01]  /*3b760*/  STL.64 [R1+0x500], R94 ;  /* 0x0005005e01007387 */ /* 0x0001e20000100a00 */
[----:B------:R-:W-:-:S02]  /*3b770*/  SHF.L.W.U32.HI R47, R221, 0x8, R13 ;  /* 0x00000008dd2f7819 */ /* 0x000fc40000010e0d */
[----:B------:R-:W-:Y:S01]  /*3b780*/  SHF.L.W.U32.HI R221, R13, 0x8, R221 ;  /* 0x000000080ddd7819 */ /* 0x000fe20000010edd */
[----:B------:R-:W-:Y:S01]  /*3b790*/  IMAD.SHL.U32 R13, R182, 0x2, RZ ;  /* 0x00000002b60d7824 */ /* 0x000fe200078e00ff */
[----:B------:R1:W-:Y:S01]  /*3b7a0*/  STL [R1+0x82c], R16 ;  /* 0x00082c1001007387 */ /* 0x0003e20000100800 */
[----:B------:R-:W-:Y:S02]  /*3b7b0*/  SHF.L.W.U32.HI R251, R18, 0x10, R83 ;  /* 0x0000001012fb7819 */ /* 0x000fe40000010e53 */
[----:B------:R-:W-:Y:S01]  /*3b7c0*/  SHF.L.U64.HI R146, R105, 0x1, R10 ;  /* 0x0000000169927819 */ /* 0x000fe2000001020a */
[----:B------:R4:W-:Y:S01]  /*3b7d0*/  STL.64 [R1+0x4e0], R138 ;  /* 0x0004e08a01007387 */ /* 0x0009e20000100a00 */
[----:B0-----:R-:W-:-:S03]  /*3b7e0*/  IADD3 R94, P0, PT, R109, R86, RZ ;  /* 0x000000566d5e7210 */ /* 0x001fc60007f1e0ff */
[----:B------:R-:W2:Y:S02]  /*3b7f0*/  LDL.LU R227, [R1+0x470] ;  /* 0x0004700001e37983 */ /* 0x000ea40000300800 */
[----:B------:R-:W-:Y:S01]  /*3b800*/  IMAD.X R95, R108, 0x1, R76, P0 ;  /* 0x000000016c5f7824 */ /* 0x000fe200000e064c */
[----:B------:R-:W-:Y:S01]  /*3b810*/  IADD3 R36, P0, PT, R47, R182, RZ ;  /* 0x000000b62f247210 */ /* 0x000fe20007f1e0ff */
[----:B------:R-:W2:Y:S01]  /*3b820*/  LDL.LU R173, [R1+0x7f4] ;  /* 0x0007f40001ad7983 */ /* 0x000ea20000300800 */
[----:B------:R-:W-:Y:S02]  /*3b830*/  SHF.L.U64.HI R109, R109, 0x1, R108 ;  /* 0x000000016d6d7819 */ /* 0x000fe4000001026c */
[----:B------:R-:W-:Y:S01]  /*3b840*/  LOP3.LUT R13, R13, 0xfffffffe, RZ, 0xc0, !PT ;  /* 0xfffffffe0d0d7812 */ /* 0x000fe200078ec0ff */
[----:B------:R-:W-:Y:S01]  /*3b850*/  IMAD.X R37, R221, 0x1, R133, P0 ;  /* 0x00000001dd257824 */ /* 0x000fe200000e0685 */
[----:B------:R-:W-:Y:S02]  /*3b860*/  LOP3.LUT R19, R19, 0xfffffffe, RZ, 0xc0, !PT ;  /* 0xfffffffe13137812 */ /* 0x000fe400078ec0ff */
[----:B------:R-:W-:Y:S01]  /*3b870*/  LOP3.LUT R109, R109, 0x1, RZ, 0xc0, !PT ;  /* 0x000000016d6d7812 */ /* 0x000fe200078ec0ff */
[----:B------:R-:W-:Y:S01]  /*3b880*/  IMAD.WIDE.U32 R36, R47, R13, R36 ;  /* 0x0000000d2f247225 */ /* 0x000fe200078e0024 */
[----:B------:R-:W-:-:S03]  /*3b890*/  IADD3 R44, P0, PT, R96, R51, RZ ;  /* 0x00000033602c7210 */ /* 0x000fc60007f1e0ff */
[----:B------:R-:W-:Y:S02]  /*3b8a0*/  IMAD.SHL.U32 R13, R96, 0x2, RZ ;  /* 0x00000002600d7824 */ /* 0x000fe400078e00ff */
[----:B------:R-:W-:Y:S01]  /*3b8b0*/  IMAD.WIDE.U32 R94, R86, R19, R94 ;  /* 0x00000013565e7225 */ /* 0x000fe200078e005e */
[----:B-1----:R-:W-:-:S03]  /*3b8c0*/  SHF.L.W.U32.HI R16, R83, 0x10, R18 ;  /* 0x0000001053107819 */ /* 0x002fc60000010e12 */
[----:B------:R-:W-:Y:S01]  /*3b8d0*/  IMAD R60, R109, R86, RZ ;  /* 0x000000566d3c7224 */ /* 0x000fe200078e02ff */
[----:B------:R-:W-:Y:S01]  /*3b8e0*/  LOP3.LUT R13, R13, 0xfffffffe, RZ, 0xc0, !PT ;  /* 0xfffffffe0d0d7812 */ /* 0x000fe200078ec0ff */
[----:B------:R-:W-:Y:S02]  /*3b8f0*/  IMAD.X R45, R97, 0x1, R71, P0 ;  /* 0x00000001612d7824 */ /* 0x000fe400000e0647 */
[----:B------:R-:W-:Y:S01]  /*3b900*/  IMAD.IADD R60, R95, 0x1, R60 ;  /* 0x000000015f3c7824 */ /* 0x000fe200078e023c */
[----:B------:R-:W-:Y:S01]  /*3b910*/  LOP3.LUT R22, R251, R114, R62, 0x96, !PT ;  /* 0x00000072fb167212 */ /* 0x000fe200078e963e */
[----:B------:R-:W-:Y:S01]  /*3b920*/  IMAD.WIDE.U32 R44, R51, R13, R44 ;  /* 0x0000000d332c7225 */ /* 0x000fe200078e002c */
[----:B------:R-:W-:Y:S02]  /*3b930*/  LOP3.LUT R23, R16, R115, R63, 0x96, !PT ;  /* 0x0000007310177212 */ /* 0x000fe400078e963f */
[----:B------:R-:W-:Y:S02]  /*3b940*/  LOP3.LUT R13, R60, R126, RZ, 0x3c, !PT ;  /* 0x0000007e3c0d7212 */ /* 0x000fe400078e3cff */
[----:B------:R-:W-:Y:S01]  /*3b950*/  SHF.L.U64.HI R96, R96, 0x1, R97 ;  /* 0x0000000160607819 */ /* 0x000fe20000010261 */
[----:B------:R0:W-:Y:S01]  /*3b960*/  STL.64 [R1+0x4f0], R22 ;  /* 0x0004f01601007387 */ /* 0x0001e20000100a00 */
[----:B------:R-:W-:-:S02]  /*3b970*/  LOP3.LUT R18, R94, R169, RZ, 0x3c, !PT ;  /* 0x000000a95e127212 */ /* 0x000fc400078e3cff */
[----:B------:R-:W-:Y:S01]  /*3b980*/  LOP3.LUT R96, R96, 0x1, RZ, 0xc0, !PT ;  /* 0x0000000160607812 */ /* 0x000fe200078ec0ff */
[----:B----4-:R-:W-:Y:S01]  /*3b990*/  IMAD.MOV.U32 R138, RZ, RZ, R154 ;  /* 0x000000ffff8a7224 */ /* 0x010fe200078e009a */
[----:B------:R-:W-:Y:S02]  /*3b9a0*/  LOP3.LUT R146, R146, 0x1, RZ, 0xc0, !PT ;  /* 0x0000000192927812 */ /* 0x000fe400078ec0ff */
[C---:B0-----:R-:W-:Y:S01]  /*3b9b0*/  IADD3 R22, P0, PT, R105.reuse, R13, RZ ;  /* 0x0000000d69167210 */ /* 0x041fe20007f1e0ff */
[----:B------:R-:W-:Y:S02]  /*3b9c0*/  IMAD.SHL.U32 R105, R105, 0x2, RZ ;  /* 0x0000000269697824 */ /* 0x000fe400078e00ff */
[----:B------:R-:W-:Y:S02]  /*3b9d0*/  IMAD R154, R96, R51, RZ ;  /* 0x00000033609a7224 */ /* 0x000fe400078e02ff */
[----:B------:R-:W-:Y:S01]  /*3b9e0*/  IMAD.X R23, R10, 0x1, R18, P0 ;  /* 0x000000010a177824 */ /* 0x000fe200000e0612 */
[----:B------:R-:W-:Y:S01]  /*3b9f0*/  LOP3.LUT R105, R105, 0xfffffffe, RZ, 0xc0, !PT ;  /* 0xfffffffe69697812 */ /* 0x000fe200078ec0ff */
[----:B------:R-:W-:-:S02]  /*3ba00*/  IMAD R146, R146, R13, RZ ;  /* 0x0000000d92927224 */ /* 0x000fc400078e02ff */
[----:B------:R-:W-:Y:S02]  /*3ba10*/  IMAD.IADD R154, R45, 0x1, R154 ;  /* 0x000000012d9a7824 */ /* 0x000fe400078e029a */
[----:B------:R-:W-:-:S04]  /*3ba20*/  IMAD.WIDE.U32 R22, R105, R13, R22 ;  /* 0x0000000d69167225 */ /* 0x000fc800078e0016 */
[----:B------:R-:W-:Y:S01]  /*3ba30*/  IMAD.IADD R146, R23, 0x1, R146 ;  /* 0x0000000117927824 */ /* 0x000fe200078e0292 */
[----:B------:R-:W-:Y:S02]  /*3ba40*/  LOP3.LUT R10, R154, R132, RZ, 0x3c, !PT ;  /* 0x000000849a0a7212 */ /* 0x000fe400078e3cff */
[----:B------:R-:W-:Y:S02]  /*3ba50*/  LOP3.LUT R86, R22, R86, RZ, 0x3c, !PT ;  /* 0x0000005616567212 */ /* 0x000fe400078e3cff */
[----:B------:R-:W-:Y:S02]  /*3ba60*/  LOP3.LUT R76, R146, R76, RZ, 0x3c, !PT ;  /* 0x0000004c924c7212 */ /* 0x000fe400078e3cff */
[----:B------:R-:W-:Y:S02]  /*3ba70*/  LOP3.LUT R13, R44, R73, RZ, 0x3c, !PT ;  /* 0x000000492c0d7212 */ /* 0x000fe400078e3cff */
[C---:B------:R-:W-:Y:S01]  /*3ba80*/  IADD3 R96, P0, PT, R101.reuse, R10, RZ ;  /* 0x0000000a65607210 */ /* 0x040fe20007f1e0ff */
[----:B------:R-:W-:Y:S01]  /*3ba90*/  IMAD.SHL.U32 R18, R101, 0x2, RZ ;  /* 0x0000000265127824 */ /* 0x000fe200078e00ff */
[----:B------:R-:W-:-:S02]  /*3baa0*/  SHF.L.W.U32.HI R55, R86, 0x8, R76 ;  /* 0x0000000856377819 */ /* 0x000fc40000010e4c */
[----:B------:R-:W-:Y:S01]  /*3bab0*/  SHF.L.U64.HI R101, R101, 0x1, R5 ;  /* 0x0000000165657819 */ /* 0x000fe20000010205 */
[----:B------:R-:W-:Y:S01]  /*3bac0*/  IMAD.X R97, R5, 0x1, R13, P0 ;  /* 0x0000000105617824 */ /* 0x000fe200000e060d */
[----:B------:R-:W-:Y:S01]  /*3bad0*/  SHF.L.W.U32.HI R199, R76, 0x8, R86 ;  /* 0x000000084cc77819 */ /* 0x000fe20000010e56 */
[----:B------:R-:W-:Y:S01]  /*3bae0*/  IMAD.SHL.U32 R5, R94, 0x2, RZ ;  /* 0x000000025e057824 */ /* 0x000fe200078e00ff */
[----:B------:R-:W-:Y:S02]  /*3baf0*/  IADD3 R62, P0, PT, R55, R94, RZ ;  /* 0x0000005e373e7210 */ /* 0x000fe40007f1e0ff */
[----:B------:R-:W-:Y:S02]  /*3bb00*/  LOP3.LUT R18, R18, 0xfffffffe, RZ, 0xc0, !PT ;  /* 0xfffffffe12127812 */ /* 0x000fe400078ec0ff */
[----:B------:R-:W-:Y:S01]  /*3bb10*/  LOP3.LUT R5, R5, 0xfffffffe, RZ, 0xc0, !PT ;  /* 0xfffffffe05057812 */ /* 0x000fe200078ec0ff */
[----:B------:R-:W-:Y:S01]  /*3bb20*/  IMAD.X R63, R199, 0x1, R60, P0 ;  /* 0x00000001c73f7824 */ /* 0x000fe200000e063c */
[----:B------:R-:W-:Y:S01]  /*3bb30*/  LOP3.LUT R101, R101, 0x1, RZ, 0xc0, !PT ;  /* 0x0000000165657812 */ /* 0x000fe200078ec0ff */
[----:B------:R-:W-:-:S04]  /*3bb40*/  IMAD.WIDE.U32 R96, R18, R10, R96 ;  /* 0x0000000a12607225 */ /* 0x000fc800078e0060 */
[----:B------:R-:W-:Y:S01]  /*3bb50*/  IMAD.WIDE.U32 R62, R55, R5, R62 ;  /* 0x00000005373e7225 */ /* 0x000fe200078e003e */
[----:B------:R-:W-:-:S03]  /*3bb60*/  SHF.L.U64.HI R5, R94, 0x1, R60 ;  /* 0x000000015e057819 */ /* 0x000fc6000001023c */
[----:B------:R-:W-:Y:S01]  /*3bb70*/  IMAD R101, R101, R10, RZ ;  /* 0x0000000a65657224 */ /* 0x000fe200078e02ff */
[----:B------:R-:W-:-:S03]  /*3bb80*/  LOP3.LUT R5, R5, 0x1, RZ, 0xc0, !PT ;  /* 0x0000000105057812 */ /* 0x000fc600078ec0ff */
[----:B------:R-:W-:Y:S01]  /*3bb90*/  IMAD.IADD R147, R97, 0x1, R101 ;  /* 0x0000000161937824 */ /* 0x000fe200078e0265 */
[----:B------:R0:W-:Y:S01]  /*3bba0*/  STL [R1+0x828], R16 ;  /* 0x0008281001007387 */ /* 0x0001e20000100800 */
[----:B------:R-:W-:Y:S01]  /*3bbb0*/  IMAD R61, R55, R5, R63 ;  /* 0x00000005373d7224 */ /* 0x000fe200078e023f */
[----:B------:R-:W-:Y:S01]  /*3bbc0*/  SHF.L.W.U32.HI R38, R87, 0x10, R77 ;  /* 0x0000001057267819 */ /* 0x000fe20000010e4d */
[----:B------:R-:W-:Y:S01]  /*3bbd0*/  IMAD.SHL.U32 R10, R67, 0x2, RZ ;  /* 0x00000002430a7824 */ /* 0x000fe200078e00ff */
[----:B------:R-:W-:Y:S02]  /*3bbe0*/  LOP3.LUT R21, R96, R51, RZ, 0x3c, !PT ;  /* 0x0000003360157212 */ /* 0x000fe400078e3cff */
[----:B------:R-:W-:Y:S02]  /*3bbf0*/  LOP3.LUT R71, R147, R71, RZ, 0x3c, !PT ;  /* 0x0000004793477212 */ /* 0x000fe400078e3cff */
[----:B------:R-:W-:Y:S02]  /*3bc00*/  SHF.L.U64.HI R5, R67, 0x1, R58 ;  /* 0x0000000143057819 */ /* 0x000fe4000001023a */
[----:B0-----:R-:W-:-:S02]  /*3bc10*/  SHF.L.W.U32.HI R16, R77, 0x10, R87 ;  /* 0x000000104d107819 */ /* 0x001fc40000010e57 */
[----:B------:R-:W-:Y:S02]  /*3bc20*/  IADD3 R76, P1, PT, R67, R14, RZ ;  /* 0x0000000e434c7210 */ /* 0x000fe40007f3e0ff */
[----:B------:R-:W-:Y:S02]  /*3bc30*/  LOP3.LUT R18, R38, R74, R64, 0x96, !PT ;  /* 0x0000004a26127212 */ /* 0x000fe400078e9640 */
[----:B------:R-:W-:Y:S01]  /*3bc40*/  LOP3.LUT R19, R16, R75, R65, 0x96, !PT ;  /* 0x0000004b10137212 */ /* 0x000fe200078e9641 */
[----:B------:R-:W-:Y:S01]  /*3bc50*/  IMAD.X R77, R58, 0x1, R43, P1 ;  /* 0x000000013a4d7824 */ /* 0x000fe200008e062b */
[----:B------:R-:W-:Y:S02]  /*3bc60*/  SHF.L.W.U32.HI R194, R71, 0x8, R21 ;  /* 0x0000000847c27819 */ /* 0x000fe40000010e15 */
[----:B------:R-:W-:Y:S02]  /*3bc70*/  LOP3.LUT R10, R10, 0xfffffffe, RZ, 0xc0, !PT ;  /* 0xfffffffe0a0a7812 */ /* 0x000fe400078ec0ff */
[----:B------:R-:W-:-:S02]  /*3bc80*/  LOP3.LUT R5, R5, 0x1, RZ, 0xc0, !PT ;  /* 0x0000000105057812 */ /* 0x000fc400078ec0ff */
[----:B------:R-:W-:Y:S01]  /*3bc90*/  SHF.L.W.U32.HI R21, R21, 0x8, R71 ;  /* 0x0000000815157819 */ /* 0x000fe20000010e47 */
[----:B------:R-:W-:Y:S01]  /*3bca0*/  IMAD.MOV.U32 R139, RZ, RZ, R155 ;  /* 0x000000ffff8b7224 */ /* 0x000fe200078e009b */
[----:B------:R0:W-:Y:S01]  /*3bcb0*/  STL.64 [R1+0x4e8], R18 ;  /* 0x0004e81201007387 */ /* 0x0001e20000100a00 */
[----:B------:R-:W-:Y:S02]  /*3bcc0*/  IMAD.SHL.U32 R13, R44, 0x2, RZ ;  /* 0x000000022c0d7824 */ /* 0x000fe400078e00ff */
[----:B------:R-:W-:-:S04]  /*3bcd0*/  IMAD.WIDE.U32 R76, R14, R10, R76 ;  /* 0x0000000a0e4c7225 */ /* 0x000fc800078e004c */
[----:B------:R-:W-:Y:S02]  /*3bce0*/  IMAD R5, R5, R14, RZ ;  /* 0x0000000e05057224 */ /* 0x000fe400078e02ff */
[----:B------:R-:W-:Y:S01]  /*3bcf0*/  IMAD.MOV.U32 R201, RZ, RZ, R139 ;  /* 0x000000ffffc97224 */ /* 0x000fe200078e008b */
[----:B0-----:R-:W-:Y:S01]  /*3bd00*/  IADD3 R18, P0, PT, R21, R44, RZ ;  /* 0x0000002c15127210 */ /* 0x001fe20007f1e0ff */
[----:B------:R-:W-:Y:S01]  /*3bd10*/  IMAD.MOV.U32 R139, RZ, RZ, R157 ;  /* 0x000000ffff8b7224 */ /* 0x000fe200078e009d */
[----:B------:R-:W-:Y:S01]  /*3bd20*/  LOP3.LUT R13, R13, 0xfffffffe, RZ, 0xc0, !PT ;  /* 0xfffffffe0d0d7812 */ /* 0x000fe200078ec0ff */
[----:B------:R-:W-:Y:S01]  /*3bd30*/  IMAD.IADD R157, R77, 0x1, R5 ;  /* 0x000000014d9d7824 */ /* 0x000fe200078e0205 */
[--C-:B------:R-:W-:Y:S01]  /*3bd40*/  SHF.L.U64.HI R10, R44, 0x1, R154.reuse ;  /* 0x000000012c0a7819 */ /* 0x100fe2000001029a */
[----:B------:R-:W-:-:S03]  /*3bd50*/  IMAD.X R19, R194, 0x1, R154, P0 ;  /* 0x00000001c2137824 */ /* 0x000fc600000e069a */
[----:B------:R-:W-:Y:S01]  /*3bd60*/  LOP3.LUT R10, R10, 0x1, RZ, 0xc0, !PT ;  /* 0x000000010a0a7812 */ /* 0x000fe200078ec0ff */
[----:B------:R-:W-:Y:S01]  /*3bd70*/  IMAD.WIDE.U32 R18, R21, R13, R18 ;  /* 0x0000000d15127225 */ /* 0x000fe200078e0012 */
[----:B------:R-:W-:-:S03]  /*3bd80*/  LOP3.LUT R5, R157, R9, RZ, 0x3c, !PT ;  /* 0x000000099d057212 */ /* 0x000fc600078e3cff */
[----:B------:R-:W-:Y:S01]  /*3bd90*/  IMAD R214, R21, R10, R19 ;  /* 0x0000000a15d67224 */ /* 0x000fe200078e0213 */
[C---:B------:R-:W-:Y:S01]  /*3bda0*/  IADD3 R100, P0, PT, R125.reuse, R5, RZ ;  /* 0x000000057d647210 */ /* 0x040fe20007f1e0ff */
[C---:B------:R-:W-:Y:S01]  /*3bdb0*/  IMAD.SHL.U32 R13, R125.reuse, 0x2, RZ ;  /* 0x000000027d0d7824 */ /* 0x040fe200078e00ff */
[----:B------:R-:W-:Y:S02]  /*3bdc0*/  LOP3.LUT R10, R76, R168, RZ, 0x3c, !PT ;  /* 0x000000a84c0a7212 */ /* 0x000fe400078e3cff */
[----:B------:R-:W-:Y:S02]  /*3bdd0*/  SHF.L.U64.HI R125, R125, 0x1, R0 ;  /* 0x000000017d7d7819 */ /* 0x000fe40000010200 */
[----:B------:R-:W-:Y:S01]  /*3bde0*/  LOP3.LUT R13, R13, 0xfffffffe, RZ, 0xc0, !PT ;  /* 0xfffffffe0d0d7812 */ /* 0x000fe200078ec0ff */
[----:B------:R-:W-:Y:S01]  /*3bdf0*/  IMAD.X R101, R0, 0x1, R10, P0 ;  /* 0x0000000100657824 */ /* 0x000fe200000e060a */
[----:B------:R-:W-:-:S03]  /*3be00*/  LOP3.LUT R125, R125, 0x1, RZ, 0xc0, !PT ;  /* 0x000000017d7d7812 */ /* 0x000fc600078ec0ff */
[----:B------:R-:W-:-:S04]  /*3be10*/  IMAD.WIDE.U32 R100, R13, R5, R100 ;  /* 0x000000050d647225 */ /* 0x000fc800078e0064 */
[----:B------:R-:W-:Y:S01]  /*3be20*/  IMAD R148, R125, R5, RZ ;  /* 0x000000057d947224 */ /* 0x000fe200078e02ff */
[C---:B------:R-:W-:Y:S01]  /*3be30*/  IADD3 R64, P0, PT, R93.reuse, R40, RZ ;  /* 0x000000285d407210 */ /* 0x040fe20007f1e0ff */
[----:B------:R-:W-:Y:S02]  /*3be40*/  IMAD.SHL.U32 R0, R93, 0x2, RZ ;  /* 0x000000025d007824 */ /* 0x000fe400078e00ff */
[----:B------:R-:W-:Y:S01]  /*3be50*/  IMAD.IADD R148, R101, 0x1, R148 ;  /* 0x0000000165947824 */ /* 0x000fe200078e0294 */
[----:B------:R-:W-:Y:S01]  /*3be60*/  LOP3.LUT R14, R100, R14, RZ, 0x3c, !PT ;  /* 0x0000000e640e7212 */ /* 0x000fe200078e3cff */
[----:B------:R-:W-:Y:S01]  /*3be70*/  IMAD.X R65, R89, 0x1, R68, P0 ;  /* 0x0000000159417824 */ /* 0x000fe200000e0644 */
[----:B------:R-:W-:Y:S02]  /*3be80*/  LOP3.LUT R0, R0, 0xfffffffe, RZ, 0xc0, !PT ;  /* 0xfffffffe00007812 */ /* 0x000fe400078ec0ff */
[----:B------:R-:W-:Y:S02]  /*3be90*/  LOP3.LUT R43, R148, R43, RZ, 0x3c, !PT ;  /* 0x0000002b942b7212 */ /* 0x000fe400078e3cff */
[----:B------:R-:W-:-:S02]  /*3bea0*/  LOP3.LUT R155, R98, R81, RZ, 0x3c, !PT ;  /* 0x00000051629b7212 */ /* 0x000fc400078e3cff */
[----:B------:R-:W-:Y:S01]  /*3beb0*/  SHF.L.W.U32.HI R81, R14, 0x8, R43 ;  /* 0x000000080e517819 */ /* 0x000fe20000010e2b */
[----:B------:R-:W-:Y:S01]  /*3bec0*/  IMAD.WIDE.U32 R64, R40, R0, R64 ;  /* 0x0000000028407225 */ /* 0x000fe200078e0040 */
[----:B------:R-:W-:Y:S02]  /*3bed0*/  SHF.L.W.U32.HI R189, R43, 0x8, R14 ;  /* 0x000000082bbd7819 */ /* 0x000fe40000010e0e */
[----:B------:R-:W-:Y:S01]  /*3bee0*/  IADD3 R74, P0, PT, R81, R76, RZ ;  /* 0x0000004c514a7210 */ /* 0x000fe20007f1e0ff */
[C---:B------:R-:W-:Y:S01]  /*3bef0*/  IMAD.SHL.U32 R0, R76.reuse, 0x2, RZ ;  /* 0x000000024c007824 */ /* 0x040fe200078e00ff */
[----:B------:R-:W-:-:S03]  /*3bf00*/  SHF.L.U64.HI R10, R76, 0x1, R157 ;  /* 0x000000014c0a7819 */ /* 0x000fc6000001029d */
[----:B------:R-:W-:Y:S01]  /*3bf10*/  IMAD.X R75, R189, 0x1, R157, P0 ;  /* 0x00000001bd4b7824 */ /* 0x000fe200000e069d */
[----:B------:R-:W-:Y:S02]  /*3bf20*/  LOP3.LUT R0, R0, 0xfffffffe, RZ, 0xc0, !PT ;  /* 0xfffffffe00007812 */ /* 0x000fe400078ec0ff */
[----:B------:R-:W-:-:S03]  /*3bf30*/  LOP3.LUT R10, R10, 0x1, RZ, 0xc0, !PT ;  /* 0x000000010a0a7812 */ /* 0x000fc600078ec0ff */
[----:B------:R-:W-:Y:S01]  /*3bf40*/  IMAD.WIDE.U32 R74, R81, R0, R74 ;  /* 0x00000000514a7225 */ /* 0x000fe200078e004a */
[----:B------:R-:W-:-:S03]  /*3bf50*/  IADD3 R86, P1, PT, R82, R116, RZ ;  /* 0x0000007452567210 */ /* 0x000fc60007f3e0ff */
[----:B------:R-:W-:Y:S02]  /*3bf60*/  IMAD R75, R81, R10, R75 ;  /* 0x0000000a514b7224 */ /* 0x000fe400078e024b */
[C---:B------:R-:W-:Y:S01]  /*3bf70*/  IMAD.SHL.U32 R10, R116.reuse, 0x2, RZ ;  /* 0x00000002740a7824 */ /* 0x040fe200078e00ff */
[----:B------:R-:W-:-:S04]  /*3bf80*/  SHF.L.U64.HI R116, R116, 0x1, R223 ;  /* 0x0000000174747819 */ /* 0x000fc800000102df */
[----:B------:R-:W-:Y:S02]  /*3bf90*/  LOP3.LUT R32, R116, 0x1, RZ, 0xc0, !PT ;  /* 0x0000000174207812 */ /* 0x000fe400078ec0ff */
[----:B---3--:R-:W-:Y:S02]  /*3bfa0*/  SHF.L.W.U32.HI R116, R244, 0x10, R252 ;  /* 0x00000010f4747819 */ /* 0x008fe40000010efc */
[----:B------:R-:W-:Y:S02]  /*3bfb0*/  SHF.L.W.U32.HI R171, R252, 0x10, R244 ;  /* 0x00000010fcab7819 */ /* 0x000fe40000010ef4 */
[----:B------:R-:W3:Y:S01]  /*3bfc0*/  LDL.LU R244, [R1+0x474] ;  /* 0x0004740001f47983 */ /* 0x000ee20000300800 */
[----:B------:R-:W-:Y:S01]  /*3bfd0*/  SHF.L.U64.HI R93, R93, 0x1, R89 ;  /* 0x000000015d5d7819 */ /* 0x000fe20000010259 */
[----:B------:R-:W-:Y:S01]  /*3bfe0*/  IMAD.MOV.U32 R200, RZ, RZ, R138 ;  /* 0x000000ffffc87224 */ /* 0x000fe200078e008a */
[----:B------:R-:W-:Y:S01]  /*3bff0*/  LOP3.LUT R5, R64, R17, RZ, 0x3c, !PT ;  /* 0x0000001140057212 */ /* 0x000fe200078e3cff */
[----:B------:R-:W-:Y:S01]  /*3c000*/  IMAD.SHL.U32 R13, R72, 0x2, RZ ;  /* 0x00000002480d7824 */ /* 0x000fe200078e00ff */
[----:B------:R-:W-:Y:S01]  /*3c010*/  LOP3.LUT R93, R93, 0x1, RZ, 0xc0, !PT ;  /* 0x000000015d5d7812 */ /* 0x000fe200078ec0ff */
[----:B------:R-:W-:Y:S01]  /*3c020*/  IMAD.MOV.U32 R138, RZ, RZ, R156 ;  /* 0x000000ffff8a7224 */ /* 0x000fe200078e009c */
[----:B------:R-:W-:Y:S01]  /*3c030*/  SHF.L.U64.HI R243, R182, 0x1, R133 ;  /* 0x00000001b6f37819 */ /* 0x000fe20000010285 */
[----:B------:R-:W4:Y:S02]  /*3c040*/  LDL.LU R252, [R1+0x414] ;  /* 0x0004140001fc7983 */ /* 0x000f240000300800 */
[----:B------:R-:W-:-:S04]  /*3c050*/  IMAD R156, R93, R40, RZ ;  /* 0x000000285d9c7224 */ /* 0x000fc800078e02ff */
[----:B------:R-:W-:-:S05]  /*3c060*/  IMAD.IADD R156, R65, 0x1, R156 ;  /* 0x00000001419c7824 */ /* 0x000fca00078e029c */
[----:B------:R-:W-:-:S04]  /*3c070*/  LOP3.LUT R0, R156, R29, RZ, 0x3c, !PT ;  /* 0x0000001d9c007212 */ /* 0x000fc800078e3cff */
[----:B------:R-:W-:-:S05]  /*3c080*/  IADD3 R120, P0, PT, R72, R0, RZ ;  /* 0x0000000048787210 */ /* 0x000fca0007f1e0ff */
[----:B------:R-:W-:Y:S01]  /*3c090*/  IMAD.X R121, R69, 0x1, R5, P0 ;  /* 0x0000000145797824 */ /* 0x000fe200000e0605 */
[----:B------:R-:W-:Y:S02]  /*3c0a0*/  SHF.L.U64.HI R5, R72, 0x1, R69 ;  /* 0x0000000148057819 */ /* 0x000fe40000010245 */
[----:B------:R-:W-:Y:S02]  /*3c0b0*/  LOP3.LUT R13, R13, 0xfffffffe, RZ, 0xc0, !PT ;  /* 0xfffffffe0d0d7812 */ /* 0x000fe400078ec0ff */
[----:B------:R-:W-:-:S03]  /*3c0c0*/  LOP3.LUT R5, R5, 0x1, RZ, 0xc0, !PT ;  /* 0x0000000105057812 */ /* 0x000fc600078ec0ff */
[----:B------:R-:W-:Y:S01]  /*3c0d0*/  IMAD.WIDE.U32 R120, R13, R0, R120 ;  /* 0x000000000d787225 */ /* 0x000fe200078e0078 */
[----:B------:R-:W-:-:S03]  /*3c0e0*/  LOP3.LUT R243, R243, 0x1, RZ, 0xc0, !PT ;  /* 0x00000001f3f37812 */ /* 0x000fc600078ec0ff */
[----:B------:R-:W-:-:S04]  /*3c0f0*/  IMAD R5, R5, R0, RZ ;  /* 0x0000000005057224 */ /* 0x000fc800078e02ff */
[----:B------:R-:W-:Y:S02]  /*3c100*/  IMAD.IADD R149, R121, 0x1, R5 ;  /* 0x0000000179957824 */ /* 0x000fe400078e0205 */
[----:B------:R-:W-:Y:S01]  /*3c110*/  IMAD R243, R47, R243, R37 ;  /* 0x000000f32ff37224 */ /* 0x000fe200078e0225 */
        /* <DEDUP_REMOVED lines=9> */
[----:B------:R-:W-:Y:S02]  /*3c1b0*/  SHF.L.W.U32.HI R111, R207, 0x10, R192 ;  /* 0x00000010cf6f7819 */ /* 0x000fe40000010ec0 */
[----:B------:R-:W-:Y:S02]  /*3c1c0*/  SHF.L.W.U32.HI R110, R192, 0x10, R207 ;  /* 0x00000010c06e7819 */ /* 0x000fe40000010ecf */
[----:B------:R-:W4:Y:S01]  /*3c1d0*/  LDL.LU R192, [R1+0x7d0] ;  /* 0x0007d00001c07983 */ /* 0x000f220000300800 */
[----:B---3--:R-:W-:-:S03]  /*3c1e0*/  LOP3.LUT R204, R68, R244, RZ, 0x3c, !PT ;  /* 0x000000f444cc7212 */ /* 0x008fc600078e3cff */
[----:B------:R-:W3:Y:S01]  /*3c1f0*/  LDL.LU R244, [R1+0x7d4] ;  /* 0x0007d40001f47983 */ /* 0x000ee20000300800 */
[----:B------:R-:W-:Y:S01]  /*3c200*/  LOP3.LUT R10, R10, 0xfffffffe, RZ, 0xc0, !PT ;  /* 0xfffffffe0a0a7812 */ /* 0x000fe200078ec0ff */
[----:B------:R-:W-:Y:S01]  /*3c210*/  IMAD.X R87, R57, 0x1, R223, P1 ;  /* 0x0000000139577824 */ /* 0x000fe200008e06df */
[----:B------:R-:W-:Y:S01]  /*3c220*/  LOP3.LUT R182, R243, R182, R98, 0x96, !PT ;  /* 0x000000b6f3b67212 */ /* 0x000fe200078e9662 */
[----:B------:R-:W3:Y:S02]  /*3c230*/  LDL.LU R223, [R1+0x468] ;  /* 0x0004680001df7983 */ /* 0x000ee40000300800 */
[----:B------:R-:W-:Y:S01]  /*3c240*/  IMAD.WIDE.U32 R86, R82, R10, R86 ;  /* 0x0000000a52567225 */ /* 0x000fe200078e0056 */
[----:B------:R-:W-:-:S03]  /*3c250*/  IADD3 R98, P0, PT, R110, R170, RZ ;  /* 0x000000aa6e627210 */ /* 0x000fc60007f1e0ff */
[----:B------:R-:W-:Y:S01]  /*3c260*/  IMAD.SHL.U32 R10, R170, 0x2, RZ ;  /* 0x00000002aa0a7824 */ /* 0x000fe200078e00ff */
[----:B------:R-:W-:Y:S01]  /*3c270*/  LOP3.LUT R169, R61, R94, R169, 0x96, !PT ;  /* 0x0000005e3da97212 */ /* 0x000fe200078e96a9 */
[----:B------:R-:W-:Y:S01]  /*3c280*/  IMAD.X R99, R111, 0x1, R191, P0 ;  /* 0x000000016f637824 */ /* 0x000fe200000e06bf */
[----:B------:R-:W-:Y:S02]  /*3c290*/  IADD3 R94, P0, PT, R116, R104, RZ ;  /* 0x00000068745e7210 */ /* 0x000fe40007f1e0ff */
[----:B------:R-:W-:-:S03]  /*3c2a0*/  LOP3.LUT R10, R10, 0xfffffffe, RZ, 0xc0, !PT ;  /* 0xfffffffe0a0a7812 */ /* 0x000fc600078ec0ff */
[----:B--2---:R-:W-:Y:S02]  /*3c2b0*/  IMAD.X R95, R171, 0x1, R227, P0 ;  /* 0x00000001ab5f7824 */ /* 0x004fe400000e06e3 */
[----:B------:R-:W-:-:S04]  /*3c2c0*/  IMAD.WIDE.U32 R98, R110, R10, R98 ;  /* 0x0000000a6e627225 */ /* 0x000fc800078e0062 */
[C---:B------:R-:W-:Y:S01]  /*3c2d0*/  IMAD.SHL.U32 R10, R104.reuse, 0x2, RZ ;  /* 0x00000002680a7824 */ /* 0x040fe200078e00ff */
[----:B------:R-:W-:Y:S02]  /*3c2e0*/  SHF.L.U64.HI R104, R104, 0x1, R227 ;  /* 0x0000000168687819 */ /* 0x000fe400000102e3 */
[----:B------:R-:W2:Y:S01]  /*3c2f0*/  LDL.LU R227, [R1+0x458] ;  /* 0x0004580001e37983 */ /* 0x000ea20000300800 */
[----:B------:R-:W-:-:S03]  /*3c300*/  SHF.L.U64.HI R0, R112, 0x1, R178 ;  /* 0x0000000170007819 */ /* 0x000fc600000102b2 */
[----:B------:R-:W2:Y:S01]  /*3c310*/  LDL.LU R178, [R1+0x79c] ;  /* 0x00079c0001b27983 */ /* 0x000ea20000300800 */
[----:B----4-:R-:W-:-:S03]  /*3c320*/  LOP3.LUT R209, R98, R252, RZ, 0x3c, !PT ;  /* 0x000000fc62d17212 */ /* 0x010fc600078e3cff */
[----:B------:R-:W4:Y:S01]  /*3c330*/  LDL.LU R252, [R1+0x450] ;  /* 0x0004500001fc7983 */ /* 0x000f220000300800 */
[----:B------:R-:W-:Y:S01]  /*3c340*/  LOP3.LUT R0, R0, 0x1, RZ, 0xc0, !PT ;  /* 0x0000000100007812 */ /* 0x000fe200078ec0ff */
[C---:B------:R-:W-:Y:S01]  /*3c350*/  IMAD.SHL.U32 R13, R68.reuse, 0x2, RZ ;  /* 0x00000002440d7824 */ /* 0x040fe200078e00ff */
[----:B------:R-:W-:Y:S01]  /*3c360*/  IADD3 R72, P1, PT, R68, R86, RZ ;  /* 0x0000005644487210 */ /* 0x000fe20007f3e0ff */
[----:B------:R-:W-:Y:S02]  /*3c370*/  IMAD R32, R82, R32, R87 ;  /* 0x0000002052207224 */ /* 0x000fe400078e0257 */
[----:B------:R-:W-:Y:S01]  /*3c380*/  IMAD R0, R142, R0, R69 ;  /* 0x000000008e007224 */ /* 0x000fe200078e0245 */
[----:B------:R-:W-:Y:S02]  /*3c390*/  LOP3.LUT R166, R214, R44, R73, 0x96, !PT ;  /* 0x0000002cd6a67212 */ /* 0x000fe400078e9649 */
[----:B------:R-:W-:Y:S01]  /*3c3a0*/  LOP3.LUT R13, R13, 0xfffffffe, RZ, 0xc0, !PT ;  /* 0xfffffffe0d0d7812 */ /* 0x000fe200078ec0ff */
[----:B------:R-:W-:-:S04]  /*3c3b0*/  IMAD.X R73, R32, 0x1, R0, P1 ;  /* 0x0000000120497824 */ /* 0x000fc800008e0600 */
[----:B------:R-:W-:Y:S01]  /*3c3c0*/  IMAD.WIDE.U32 R72, R13, R86, R72 ;  /* 0x000000560d487225 */ /* 0x000fe200078e0048 */
[----:B------:R-:W-:Y:S02]  /*3c3d0*/  SHF.L.U64.HI R13, R68, 0x1, R0 ;  /* 0x00000001440d7819 */ /* 0x000fe40000010200 */
[----:B------:R-:W-:Y:S02]  /*3c3e0*/  LOP3.LUT R14, R10, 0xfffffffe, RZ, 0xc0, !PT ;  /* 0xfffffffe0a0e7812 */ /* 0x000fe400078ec0ff */
[----:B------:R-:W-:Y:S02]  /*3c3f0*/  LOP3.LUT R10, R13, 0x1, RZ, 0xc0, !PT ;  /* 0x000000010d0a7812 */ /* 0x000fe400078ec0ff */
[----:B------:R-:W-:Y:S01]  /*3c400*/  SHF.L.U64.HI R5, R170, 0x1, R191 ;  /* 0x00000001aa057819 */ /* 0x000fe200000102bf */
[----:B------:R-:W-:Y:S01]  /*3c410*/  IMAD.WIDE.U32 R94, R116, R14, R94 ;  /* 0x0000000e745e7225 */ /* 0x000fe200078e005e */
[----:B------:R-:W-:-:S03]  /*3c420*/  LOP3.LUT R104, R104, 0x1, RZ, 0xc0, !PT ;  /* 0x0000000168687812 */ /* 0x000fc600078ec0ff */
[----:B------:R-:W-:Y:S01]  /*3c430*/  IMAD R10, R10, R86, RZ ;  /* 0x000000560a0a7224 */ /* 0x000fe200078e02ff */
[----:B------:R-:W-:Y:S01]  /*3c440*/  LOP3.LUT R5, R5, 0x1, RZ, 0xc0, !PT ;  /* 0x0000000105057812 */ /* 0x000fe200078ec0ff */
[----:B------:R-:W-:Y:S02]  /*3c450*/  IMAD R181, R116, R104, R95 ;  /* 0x0000006874b57224 */ /* 0x000fe400078e025f */
[----:B------:R-:W-:Y:S02]  /*3c460*/  IMAD.IADD R13, R73, 0x1, R10 ;  /* 0x00000001490d7824 */ /* 0x000fe400078e020a */
[----:B------:R-:W-:Y:S01]  /*3c470*/  IMAD R39, R110, R5, R99 ;  /* 0x000000056e277224 */ /* 0x000fe200078e0263 */
[----:B---3--:R-:W-:Y:S02]  /*3c480*/  SHF.L.W.U32.HI R113, R192, 0x10, R244 ;  /* 0x00000010c0717819 */ /* 0x008fe40000010ef4 */
[----:B------:R-:W-:Y:S02]  /*3c490*/  SHF.L.W.U32.HI R108, R244, 0x10, R192 ;  /* 0x00000010f46c7819 */ /* 0x000fe40000010ec0 */
[----:B------:R-:W3:Y:S01]  /*3c4a0*/  LDL.LU R244, [R1+0x784] ;  /* 0x0007840001f47983 */ /* 0x000ee20000300800 */
[----:B------:R-:W-:-:S02]  /*3c4b0*/  LOP3.LUT R5, R13, R181, RZ, 0x3c, !PT ;  /* 0x000000b50d057212 */ /* 0x000fc400078e3cff */
[----:B------:R-:W-:Y:S01]  /*3c4c0*/  LOP3.LUT R168, R75, R76, R168, 0x96, !PT ;  /* 0x0000004c4ba87212 */ /* 0x000fe200078e96a8 */
[----:B------:R-:W-:Y:S01]  /*3c4d0*/  IMAD.SHL.U32 R19, R98, 0x2, RZ ;  /* 0x0000000262137824 */ /* 0x000fe200078e00ff */
[----:B------:R-:W-:Y:S02]  /*3c4e0*/  LOP3.LUT R10, R72, R94, RZ, 0x3c, !PT ;  /* 0x0000005e480a7212 */ /* 0x000fe400078e3cff */
        /* <DEDUP_REMOVED lines=8> */
[----:B------:R-:W-:Y:S01]  /*3c570*/  LOP3.LUT R198, R198, R248, RZ, 0x3c, !PT ;  /* 0x000000f8c6c67212 */ /* 0x000fe200078e3cff */
[----:B------:R-:W-:Y:S01]  /*3c580*/  IMAD.MOV.U32 R136, RZ, RZ, R200 ;  /* 0x000000ffff887224 */ /* 0x000fe200078e00c8 */
[----:B--2---:R-:W-:Y:S02]  /*3c590*/  LOP3.LUT R200, R86, R227, RZ, 0x3c, !PT ;  /* 0x000000e356c87212 */ /* 0x004fe400078e3cff */
[----:B------:R-:W-:Y:S02]  /*3c5a0*/  LOP3.LUT R86, R76, R86, RZ, 0x3c, !PT ;  /* 0x000000564c567212 */ /* 0x000fe400078e3cff */
[----:B------:R-:W-:Y:S01]  /*3c5b0*/  LOP3.LUT R248, R191, R32, RZ, 0x3c, !PT ;  /* 0x00000020bff87212 */ /* 0x000fe200078e3cff */
[----:B------:R-:W-:-:S03]  /*3c5c0*/  IMAD.SHL.U32 R14, R64, 0x2, RZ ;  /* 0x00000002400e7824 */ /* 0x000fc600078e00ff */
[----:B------:R-:W-:Y:S01]  /*3c5d0*/  SHF.L.W.U32.HI R5, R86, 0x8, R248 ;  /* 0x0000000856057819 */ /* 0x000fe20000010ef8 */
[----:B------:R-:W-:Y:S01]  /*3c5e0*/  IMAD.SHL.U32 R10, R72, 0x2, RZ ;  /* 0x00000002480a7824 */ /* 0x000fe200078e00ff */
[----:B------:R-:W-:Y:S02]  /*3c5f0*/  IADD3 R44, P1, PT, R37, R64, RZ ;  /* 0x00000040252c7210 */ /* 0x000fe40007f3e0ff */
[----:B------:R-:W-:Y:S02]  /*3c600*/  SHF.L.W.U32.HI R248, R248, 0x8, R86 ;  /* 0x00000008f8f87819 */ /* 0x000fe40000010e56 */
[----:B------:R-:W-:Y:S01]  /*3c610*/  IADD3 R68, P0, PT, R5, R72, RZ ;  /* 0x0000004805447210 */ /* 0x000fe20007f1e0ff */
[----:B------:R-:W-:Y:S01]  /*3c620*/  IMAD.MOV.U32 R185, RZ, RZ, R203 ;  /* 0x000000ffffb97224 */ /* 0x000fe200078e00cb */
[----:B------:R-:W-:Y:S01]  /*3c630*/  LOP3.LUT R14, R14, 0xfffffffe, RZ, 0xc0, !PT ;  /* 0xfffffffe0e0e7812 */ /* 0x000fe200078ec0ff */
[--C-:B------:R-:W-:Y:S01]  /*3c640*/  IMAD.X R45, R187, 0x1, R156.reuse, P1 ;  /* 0x00000001bb2d7824 */ /* 0x100fe200008e069c */
[----:B------:R-:W-:Y:S01]  /*3c650*/  SHF.L.U64.HI R203, R64, 0x1, R156 ;  /* 0x0000000140cb7819 */ /* 0x000fe2000001029c */
[----:B------:R-:W-:Y:S01]  /*3c660*/  IMAD.X R69, R248, 0x1, R13, P0 ;  /* 0x00000001f8457824 */ /* 0x000fe200000e060d */
[----:B------:R-:W-:Y:S01]  /*3c670*/  LOP3.LUT R10, R10, 0xfffffffe, RZ, 0xc0, !PT ;  /* 0xfffffffe0a0a7812 */ /* 0x000fe200078ec0ff */
[----:B------:R-:W-:Y:S01]  /*3c680*/  IMAD.WIDE.U32 R44, R37, R14, R44 ;  /* 0x0000000e252c7225 */ /* 0x000fe200078e002c */
[----:B------:R-:W-:-:S03]  /*3c690*/  LOP3.LUT R203, R203, 0x1, RZ, 0xc0, !PT ;  /* 0x00000001cbcb7812 */ /* 0x000fc600078ec0ff */
[----:B------:R-:W-:Y:S01]  /*3c6a0*/  IMAD.WIDE.U32 R68, R5, R10, R68 ;  /* 0x0000000a05447225 */ /* 0x000fe200078e0044 */
[----:B------:R-:W-:-:S03]  /*3c6b0*/  SHF.L.U64.HI R10, R72, 0x1, R13 ;  /* 0x00000001480a7819 */ /* 0x000fc6000001020d */
[----:B------:R-:W-:Y:S01]  /*3c6c0*/  IMAD R203, R37, R203, R45 ;  /* 0x000000cb25cb7224 */ /* 0x000fe200078e022d */
[----:B------:R-:W-:Y:S02]  /*3c6d0*/  LOP3.LUT R10, R10, 0x1, RZ, 0xc0, !PT ;  /* 0x000000010a0a7812 */ /* 0x000fe400078ec0ff */
[----:B------:R-:W-:Y:S01]  /*3c6e0*/  SHF.L.W.U32.HI R97, R178, 0x10, R173 ;  /* 0x00000010b2617819 */ /* 0x000fe20000010ead */
[----:B------:R-:W-:Y:S01]  /*3c6f0*/  IMAD.SHL.U32 R14, R78, 0x2, RZ ;  /* 0x000000024e0e7824 */ /* 0x000fe200078e00ff */
[----:B------:R-:W-:Y:S01]  /*3c700*/  LOP3.LUT R101, R203, R64, R17, 0x96, !PT ;  /* 0x00000040cb657212 */ /* 0x000fe200078e9611 */
[----:B------:R-:W-:Y:S01]  /*3c710*/  IMAD R232, R5, R10, R69 ;  /* 0x0000000a05e87224 */ /* 0x000fe200078e0245 */
[----:B------:R-:W-:Y:S02]  /*3c720*/  SHF.L.W.U32.HI R40, R173, 0x10, R178 ;  /* 0x00000010ad287819 */ /* 0x000fe40000010eb2 */
[----:B------:R-:W-:Y:S02]  /*3c730*/  IADD3 R64, P0, PT, R97, R78, RZ ;  /* 0x0000004e61407210 */ /* 0x000fe40007f1e0ff */
[----:B------:R-:W-:-:S02]  /*3c740*/  LOP3.LUT R14, R14, 0xfffffffe, RZ, 0xc0, !PT ;  /* 0xfffffffe0e0e7812 */ /* 0x000fc400078ec0ff */
[----:B------:R-:W-:Y:S01]  /*3c750*/  LOP3.LUT R227, R232, R72, R94, 0x96, !PT ;  /* 0x00000048e8e37212 */ /* 0x000fe200078e965e */
[----:B------:R-:W-:Y:S01]  /*3c760*/  IMAD.X R65, R40, 0x1, R223, P0 ;  /* 0x0000000128417824 */ /* 0x000fe200000e06df */
[----:B------:R-:W-:Y:S02]  /*3c770*/  IADD3 R72, P0, PT, R113, R134, RZ ;  /* 0x0000008671487210 */ /* 0x000fe40007f1e0ff */
[----:B------:R-:W-:Y:S02]  /*3c780*/  SHF.L.W.U32.HI R109, R42, 0x10, R177 ;  /* 0x000000102a6d7819 */ /* 0x000fe40000010eb1 */
[----:B------:R-:W-:Y:S01]  /*3c790*/  SHF.L.W.U32.HI R112, R177, 0x10, R42 ;  /* 0x00000010b1707819 */ /* 0x000fe20000010e2a */
[----:B------:R-:W-:Y:S01]  /*3c7a0*/  IMAD.WIDE.U32 R64, R97, R14, R64 ;  /* 0x0000000e61407225 */ /* 0x000fe200078e0040 */
[----:B------:R-:W2:Y:S03]  /*3c7b0*/  LDL.LU R42, [R1+0xfdc] ;  /* 0x000fdc00012a7983 */ /* 0x000ea60000300800 */
[C---:B------:R-:W-:Y:S01]  /*3c7c0*/  IMAD.SHL.U32 R14, R134.reuse, 0x2, RZ ;  /* 0x00000002860e7824 */ /* 0x040fe200078e00ff */
[--C-:B----4-:R-:W-:Y:S01]  /*3c7d0*/  SHF.L.U64.HI R134, R134, 0x1, R252.reuse ;  /* 0x0000000186867819 */ /* 0x110fe200000102fc */
[----:B------:R-:W-:-:S02]  /*3c7e0*/  IMAD.X R73, R108, 0x1, R252, P0 ;  /* 0x000000016c497824 */ /* 0x000fc400000e06fc */
[----:B------:R-:W4:Y:S01]  /*3c7f0*/  LDL.LU R252, [R1+0x444] ;  /* 0x0004440001fc7983 */ /* 0x000f220000300800 */
[----:B------:R-:W-:Y:S02]  /*3c800*/  SHF.L.W.U32.HI R51, R222, 0x10, R231 ;  /* 0x00000010de337819 */ /* 0x000fe40000010ee7 */
[----:B------:R-:W-:Y:S02]  /*3c810*/  SHF.L.W.U32.HI R143, R231, 0x10, R222 ;  /* 0x00000010e78f7819 */ /* 0x000fe40000010ede */
[----:B------:R-:W4:Y:S01]  /*3c820*/  LDL.LU R231, [R1+0xfd4] ;  /* 0x000fd40001e77983 */ /* 0x000f220000300800 */
[----:B---3--:R-:W-:Y:S02]  /*3c830*/  SHF.L.W.U32.HI R77, R160, 0x10, R244 ;  /* 0x00000010a04d7819 */ /* 0x008fe40000010ef4 */
[----:B------:R-:W-:Y:S02]  /*3c840*/  SHF.L.W.U32.HI R124, R244, 0x10, R160 ;  /* 0x00000010f47c7819 */ /* 0x000fe40000010ea0 */
[----:B------:R-:W3:Y:S01]  /*3c850*/  LDL.LU R160, [R1+0xfd8] ;  /* 0x000fd80001a07983 */ /* 0x000ee20000300800 */
[----:B------:R-:W-:Y:S01]  /*3c860*/  IMAD.SHL.U32 R17, R180, 0x2, RZ ;  /* 0x00000002b4117824 */ /* 0x000fe200078e00ff */
[----:B------:R-:W-:-:S04]  /*3c870*/  IADD3 R86, P1, PT, R112, R180, RZ ;  /* 0x000000b470567210 */ /* 0x000fc80007f3e0ff */
[----:B------:R-:W-:Y:S01]  /*3c880*/  LOP3.LUT R17, R17, 0xfffffffe, RZ, 0xc0, !PT ;  /* 0xfffffffe11117812 */ /* 0x000fe200078ec0ff */
[----:B------:R-:W-:Y:S01]  /*3c890*/  IMAD.X R87, R109, 0x1, R229, P1 ;  /* 0x000000016d577824 */ /* 0x000fe200008e06e5 */
[----:B------:R-:W-:-:S03]  /*3c8a0*/  SHF.L.W.U32.HI R23, R190, 0x10, R197 ;  /* 0x00000010be177819 */ /* 0x000fc60000010ec5 */
[----:B------:R-:W-:Y:S01]  /*3c8b0*/  IMAD.WIDE.U32 R86, R112, R17, R86 ;  /* 0x0000001170567225 */ /* 0x000fe200078e0056 */
[----:B------:R-:W-:Y:S02]  /*3c8c0*/  LOP3.LUT R17, R14, 0xfffffffe, RZ, 0xc0, !PT ;  /* 0xfffffffe0e117812 */ /* 0x000fe400078ec0ff */
[----:B------:R-:W-:Y:S01]  /*3c8d0*/  LOP3.LUT R207, R94, R237, RZ, 0x3c, !PT ;  /* 0x000000ed5ecf7212 */ /* 0x000fe200078e3cff */
[----:B------:R-:W-:Y:S01]  /*3c8e0*/  IMAD.SHL.U32 R14, R158, 0x2, RZ ;  /* 0x000000029e0e7824 */ /* 0x000fe200078e00ff */
[----:B------:R-:W-:Y:S02]  /*3c8f0*/  SHF.L.U64.HI R180, R180, 0x1, R229 ;  /* 0x00000001b4b47819 */ /* 0x000fe400000102e5 */
[----:B------:R-:W-:Y:S02]  /*3c900*/  SHF.L.U64.HI R10, R78, 0x1, R223 ;  /* 0x000000014e0a7819 */ /* 0x000fe400000102df */
[----:B------:R-:W-:Y:S01]  /*3c910*/  SHF.L.W.U32.HI R19, R197, 0x10, R190 ;  /* 0x00000010c5137819 */ /* 0x000fe20000010ebe */
[----:B------:R-:W-:Y:S01]  /*3c920*/  IMAD.WIDE.U32 R72, R113, R17, R72 ;  /* 0x0000001171487225 */ /* 0x000fe200078e0048 */
[----:B------:R-:W-:-:S02]  /*3c930*/  IADD3 R94, P0, PT, R23, R158, RZ ;  /* 0x0000009e175e7210 */ /* 0x000fc40007f1e0ff */
[----:B------:R-:W-:Y:S02]  /*3c940*/  SHF.L.W.U32.HI R140, R246, 0x10, R218 ;  /* 0x00000010f68c7819 */ /* 0x000fe40000010eda */
[----:B------:R-:W-:Y:S02]  /*3c950*/  SHF.L.W.U32.HI R45, R131, 0x10, R7 ;  /* 0x00000010832d7819 */ /* 0x000fe40000010e07 */
[----:B------:R-:W-:Y:S01]  /*3c960*/  LOP3.LUT R63, R180, 0x1, RZ, 0xc0, !PT ;  /* 0x00000001b43f7812 */ /* 0x000fe200078ec0ff */
[--C-:B------:R-:W-:Y:S01]  /*3c970*/  IMAD.X R95, R19, 0x1, R212.reuse, P0 ;  /* 0x00000001135f7824 */ /* 0x100fe200000e06d4 */
[----:B------:R-:W-:Y:S01]  /*3c980*/  LOP3.LUT R14, R14, 0xfffffffe, RZ, 0xc0, !PT ;  /* 0xfffffffe0e0e7812 */ /* 0x000fe200078ec0ff */
[----:B------:R-:W-:Y:S01]  /*3c990*/  IMAD.SHL.U32 R71, R46, 0x2, RZ ;  /* 0x000000022e477824 */ /* 0x000fe200078e00ff */
[----:B------:R-:W-:Y:S02]  /*3c9a0*/  LOP3.LUT R67, R10, 0x1, RZ, 0xc0, !PT ;  /* 0x000000010a437812 */ /* 0x000fe400078ec0ff */
[----:B------:R-:W-:Y:S01]  /*3c9b0*/  SHF.L.U64.HI R58, R46, 0x1, R11 ;  /* 0x000000012e3a7819 */ /* 0x000fe2000001020b */
[----:B------:R-:W-:Y:S01]  /*3c9c0*/  IMAD.MOV.U32 R177, RZ, RZ, R185 ;  /* 0x000000ffffb17224 */ /* 0x000fe200078e00b9 */
[----:B------:R-:W-:Y:S01]  /*3c9d0*/  SHF.L.U64.HI R158, R158, 0x1, R212 ;  /* 0x000000019e9e7819 */ /* 0x000fe200000102d4 */
[----:B------:R-:W-:Y:S01]  /*3c9e0*/  IMAD R63, R112, R63, R87 ;  /* 0x0000003f703f7224 */ /* 0x000fe200078e0257 */
[----:B------:R-:W-:Y:S01]  /*3c9f0*/  LOP3.LUT R196, R64, R236, RZ, 0x3c, !PT ;  /* 0x000000ec40c47212 */ /* 0x000fe200078e3cff */
[----:B------:R-:W-:Y:S01]  /*3ca00*/  IMAD.WIDE.U32 R94, R23, R14, R94 ;  /* 0x0000000e175e7225 */ /* 0x000fe200078e005e */
[----:B------:R-:W-:-:S03]  /*3ca10*/  LOP3.LUT R158, R158, 0x1, RZ, 0xc0, !PT ;  /* 0x000000019e9e7812 */ /* 0x000fc600078ec0ff */
[----:B------:R-:W-:Y:S01]  /*3ca20*/  IMAD.MOV.U32 R184, RZ, RZ, R202 ;  /* 0x000000ffffb87224 */ /* 0x000fe200078e00ca */
[----:B------:R0:W-:Y:S01]  /*3ca30*/  STL [R1+0xfbc], R88 ;  /* 0x000fbc5801007387 */ /* 0x0001e20000100800 */
[----:B------:R-:W-:Y:S01]  /*3ca40*/  IMAD R67, R97, R67, R65 ;  /* 0x0000004361437224 */ /* 0x000fe200078e0241 */
[C---:B------:R-:W-:Y:S01]  /*3ca50*/  LOP3.LUT R197, R86.reuse, R12, RZ, 0x3c, !PT ;  /* 0x0000000c56c57212 */ /* 0x040fe200078e3cff */
[C---:B------:R-:W-:Y:S01]  /*3ca60*/  IMAD.SHL.U32 R10, R86.reuse, 0x2, RZ ;  /* 0x00000002560a7824 */ /* 0x040fe200078e00ff */
[----:B------:R-:W-:Y:S01]  /*3ca70*/  SHF.L.U64.HI R14, R86, 0x1, R63 ;  /* 0x00000001560e7819 */ /* 0x000fe2000001023f */
[----:B------:R-:W-:Y:S01]  /*3ca80*/  IMAD.SHL.U32 R17, R64, 0x2, RZ ;  /* 0x0000000240117824 */ /* 0x000fe200078e00ff */
[----:B------:R-:W-:Y:S01]  /*3ca90*/  IADD3 R86, P0, PT, R86, R94, RZ ;  /* 0x0000005e56567210 */ /* 0x000fe20007f1e0ff */
[----:B------:R-:W-:Y:S01]  /*3caa0*/  IMAD.MOV.U32 R114, RZ, RZ, R136 ;  /* 0x000000ffff727224 */ /* 0x000fe200078e0088 */
[C---:B------:R-:W-:Y:S01]  /*3cab0*/  SHF.L.U64.HI R12, R64.reuse, 0x1, R67 ;  /* 0x00000001400c7819 */ /* 0x040fe20000010243 */
[----:B------:R-:W-:Y:S01]  /*3cac0*/  IMAD.MOV.U32 R137, RZ, RZ, R201 ;  /* 0x000000ffff897224 */ /* 0x000fe200078e00c9 */
[----:B------:R-:W-:Y:S01]  /*3cad0*/  IADD3 R98, P1, PT, R64, R72, RZ ;  /* 0x0000004840627210 */ /* 0x000fe20007f3e0ff */
[----:B------:R-:W-:Y:S01]  /*3cae0*/  IMAD R64, R23, R158, R95 ;  /* 0x0000009e17407224 */ /* 0x000fe200078e025f */
[----:B------:R-:W-:Y:S01]  /*3caf0*/  LOP3.LUT R10, R10, 0xfffffffe, RZ, 0xc0, !PT ;  /* 0xfffffffe0a0a7812 */ /* 0x000fe200078ec0ff */
[----:B------:R1:W-:Y:S02]  /*3cb00*/  STL [R1+0x44c], R30 ;  /* 0x00044c1e01007387 */ /* 0x0003e40000100800 */
[----:B------:R-:W-:Y:S01]  /*3cb10*/  IMAD.X R87, R64, 0x1, R63, P0 ;  /* 0x0000000140577824 */ /* 0x000fe200000e063f */
[----:B------:R-:W-:Y:S01]  /*3cb20*/  LOP3.LUT R65, R134, 0x1, RZ, 0xc0, !PT ;  /* 0x0000000186417812 */ /* 0x000fe200078ec0ff */
[----:B------:R-:W3:Y:S01]  /*3cb30*/  LDL.LU R236, [R1+0x870] ;  /* 0x0008700001ec7983 */ /* 0x000ee20000300800 */
[----:B------:R-:W-:-:S03]  /*3cb40*/  IMAD.WIDE.U32 R86, R10, R94, R86 ;  /* 0x0000005e0a567225 */ /* 0x000fc600078e0056 */
[----:B------:R-:W3:Y:S01]  /*3cb50*/  LDL.LU R223, [R1+0x800] ;  /* 0x0008000001df7983 */ /* 0x000ee20000300800 */
[----:B------:R-:W-:Y:S02]  /*3cb60*/  IMAD R65, R113, R65, R73 ;  /* 0x0000004171417224 */ /* 0x000fe400078e0249 */
[C---:B--2---:R-:W-:Y:S01]  /*3cb70*/  IMAD.SHL.U32 R10, R42.reuse, 0x2, RZ ;  /* 0x000000022a0a7824 */ /* 0x044fe200078e00ff */
[----:B------:R-:W-:Y:S02]  /*3cb80*/  IADD3 R78, P0, PT, R77, R42, RZ ;  /* 0x0000002a4d4e7210 */ /* 0x000fe40007f1e0ff */
[----:B----4-:R-:W-:-:S03]  /*3cb90*/  SHF.L.U64.HI R69, R42, 0x1, R252 ;  /* 0x000000012a457819 */ /* 0x010fc600000102fc */
[----:B------:R-:W-:Y:S01]  /*3cba0*/  IMAD.X R79, R124, 0x1, R252, P0 ;  /* 0x000000017c4f7824 */ /* 0x000fe200000e06fc */
[----:B------:R-:W-:Y:S01]  /*3cbb0*/  LOP3.LUT R42, R10, 0xfffffffe, RZ, 0xc0, !PT ;  /* 0xfffffffe0a2a7812 */ /* 0x000fe200078ec0ff */
[----:B------:R-:W-:Y:S01]  /*3cbc0*/  IMAD.X R99, R65, 0x1, R67, P1 ;  /* 0x0000000141637824 */ /* 0x000fe200008e0643 */
[----:B------:R-:W-:Y:S02]  /*3cbd0*/  LOP3.LUT R17, R17, 0xfffffffe, RZ, 0xc0, !PT ;  /* 0xfffffffe11117812 */ /* 0x000fe400078ec0ff */
[----:B------:R-:W-:Y:S01]  /*3cbe0*/  LOP3.LUT R12, R12, 0x1, RZ, 0xc0, !PT ;  /* 0x000000010c0c7812 */ /* 0x000fe200078ec0ff */
[----:B------:R-:W-:Y:S01]  /*3cbf0*/  IMAD.WIDE.U32 R78, R77, R42, R78 ;  /* 0x0000002a4d4e7225 */ /* 0x000fe200078e004e */
[----:B------:R-:W-:Y:S01]  /*3cc00*/  LOP3.LUT R69, R69, 0x1, RZ, 0xc0, !PT ;  /* 0x0000000145457812 */ /* 0x000fe200078ec0ff */
[----:B------:R-:W2:Y:S02]  /*3cc10*/  LDL.LU R252, [R1+0x7ec] ;  /* 0x0007ec0001fc7983 */ /* 0x000ea40000300800 */
[----:B------:R-:W-:-:S04]  /*3cc20*/  IMAD.WIDE.U32 R98, R17, R72, R98 ;  /* 0x0000004811627225 */ /* 0x000fc800078e0062 */
[----:B------:R-:W-:Y:S01]  /*3cc30*/  IMAD R12, R12, R72, RZ ;  /* 0x000000480c0c7224 */ /* 0x000fe200078e02ff */
[----:B------:R-:W-:Y:S01]  /*3cc40*/  SHF.L.W.U32.HI R7, R7, 0x10, R131 ;  /* 0x0000001007077819 */ /* 0x000fe20000010e83 */
[----:B------:R-:W-:Y:S01]  /*3cc50*/  IMAD R69, R77, R69, R79 ;  /* 0x000000454d457224 */ /* 0x000fe200078e024f */
[C---:B------:R-:W-:Y:S01]  /*3cc60*/  LOP3.LUT R192, R78.reuse, R208, RZ, 0x3c, !PT ;  /* 0x000000d04ec07212 */ /* 0x040fe200078e3cff */
[----:B------:R-:W-:Y:S01]  /*3cc70*/  IMAD.IADD R12, R99, 0x1, R12 ;  /* 0x00000001630c7824 */ /* 0x000fe200078e020c */
[----:B------:R-:W-:Y:S01]  /*3cc80*/  IADD3 R104, P2, PT, R7, R46, RZ ;  /* 0x0000002e07687210 */ /* 0x000fe20007f5e0ff */
[----:B------:R-:W-:Y:S01]  /*3cc90*/  IMAD.SHL.U32 R46, R78, 0x2, RZ ;  /* 0x000000024e2e7824 */ /* 0x000fe200078e00ff */
[----:B------:R-:W-:Y:S01]  /*3cca0*/  SHF.L.W.U32.HI R134, R218, 0x10, R246 ;  /* 0x00000010da867819 */ /* 0x000fe20000010ef6 */
[C---:B------:R-:W-:Y:S01]  /*3ccb0*/  IMAD.SHL.U32 R10, R186.reuse, 0x2, RZ ;  /* 0x00000002ba0a7824 */ /* 0x040fe200078e00ff */
[----:B------:R-:W-:Y:S02]  /*3ccc0*/  SHF.L.U64.HI R17, R186, 0x1, R107 ;  /* 0x00000001ba117819 */ /* 0x000fe4000001026b */
[----:B------:R-:W-:Y:S01]  /*3ccd0*/  LOP3.LUT R183, R72, R231, RZ, 0x3c, !PT ;  /* 0x000000e748b77212 */ /* 0x000fe200078e3cff */
[----:B------:R-:W-:Y:S01]  /*3cce0*/  IMAD.X R105, R45, 0x1, R11, P2 ;  /* 0x000000012d697824 */ /* 0x000fe200010e060b */
[----:B------:R-:W-:-:S02]  /*3ccf0*/  LOP3.LUT R46, R46, 0xfffffffe, RZ, 0xc0, !PT ;  /* 0xfffffffe2e2e7812 */ /* 0x000fc400078ec0ff */
[----:B------:R-:W-:Y:S02]  /*3cd00*/  LOP3.LUT R71, R71, 0xfffffffe, RZ, 0xc0, !PT ;  /* 0xfffffffe47477812 */ /* 0x000fe400078ec0ff */
[----:B------:R-:W-:Y:S02]  /*3cd10*/  LOP3.LUT R14, R14, 0x1, RZ, 0xc0, !PT ;  /* 0x000000010e0e7812 */ /* 0x000fe400078ec0ff */
[----:B------:R-:W-:Y:S01]  /*3cd20*/  LOP3.LUT R58, R58, 0x1, RZ, 0xc0, !PT ;  /* 0x000000013a3a7812 */ /* 0x000fe200078ec0ff */
[----:B------:R-:W-:Y:S01]  /*3cd30*/  IMAD.MOV.U32 R136, RZ, RZ, R138 ;  /* 0x000000ffff887224 */ /* 0x000fe200078e008a */
[----:B------:R-:W-:Y:S01]  /*3cd40*/  IADD3 R106, P0, PT, R134, R186, RZ ;  /* 0x000000ba866a7210 */ /* 0x000fe20007f1e0ff */
[----:B------:R-:W-:Y:S01]  /*3cd50*/  IMAD.MOV.U32 R115, RZ, RZ, R137 ;  /* 0x000000ffff737224 */ /* 0x000fe200078e0089 */
[----:B------:R-:W-:Y:S01]  /*3cd60*/  LOP3.LUT R10, R10, 0xfffffffe, RZ, 0xc0, !PT ;  /* 0xfffffffe0a0a7812 */ /* 0x000fe200078ec0ff */
[----:B------:R-:W-:Y:S02]  /*3cd70*/  IMAD.MOV.U32 R176, RZ, RZ, R184 ;  /* 0x000000ffffb07224 */ /* 0x000fe400078e00b8 */
[----:B0-----:R-:W-:-:S02]  /*3cd80*/  IMAD.MOV.U32 R88, RZ, RZ, R114 ;  /* 0x000000ffff587224 */ /* 0x001fc400078e0072 */
[C---:B---3--:R-:W-:Y:S01]  /*3cd90*/  IMAD.SHL.U32 R83, R160.reuse, 0x2, RZ ;  /* 0x00000002a0537824 */ /* 0x048fe200078e00ff */
[----:B------:R-:W-:Y:S01]  /*3cda0*/  IADD3 R42, P1, PT, R143, R160, RZ ;  /* 0x000000a08f2a7210 */ /* 0x000fe20007f3e0ff */
[----:B------:R-:W3:Y:S01]  /*3cdb0*/  LDL.LU R131, [R1+0xd8c] ;  /* 0x000d8c0001837983 */ /* 0x000ee20000300800 */
[--C-:B------:R-:W-:Y:S02]  /*3cdc0*/  SHF.L.U64.HI R73, R160, 0x1, R238.reuse ;  /* 0x00000001a0497819 */ /* 0x100fe400000102ee */
[----:B------:R-:W-:Y:S01]  /*3cdd0*/  LOP3.LUT R83, R83, 0xfffffffe, RZ, 0xc0, !PT ;  /* 0xfffffffe53537812 */ /* 0x000fe200078ec0ff */
[----:B------:R-:W-:Y:S01]  /*3cde0*/  IMAD.X R43, R51, 0x1, R238, P1 ;  /* 0x00000001332b7824 */ /* 0x000fe200008e06ee */
[----:B------:R-:W-:Y:S01]  /*3cdf0*/  LOP3.LUT R73, R73, 0x1, RZ, 0xc0, !PT ;  /* 0x0000000149497812 */ /* 0x000fe200078ec0ff */
[----:B------:R-:W-:Y:S01]  /*3ce00*/  IMAD.X R107, R140, 0x1, R107, P0 ;  /* 0x000000018c6b7824 */ /* 0x000fe200000e066b */
[----:B-1----:R-:W-:Y:S01]  /*3ce10*/  SHF.L.W.U32.HI R30, R195, 0x10, R211 ;  /* 0x00000010c31e7819 */ /* 0x002fe20000010ed3 */
[C---:B------:R-:W-:Y:S01]  /*3ce20*/  IMAD.WIDE.U32 R42, R143.reuse, R83, R42 ;  /* 0x000000538f2a7225 */ /* 0x040fe200078e002a */
[----:B------:R-:W4:Y:S03]  /*3ce30*/  LDL.LU R246, [R1+0x898] ;  /* 0x0008980001f67983 */ /* 0x000f260000300800 */
[----:B------:R-:W-:Y:S01]  /*3ce40*/  IMAD R170, R143, R73, R43 ;  /* 0x000000498faa7224 */ /* 0x000fe200078e022b */
[----:B------:R-:W-:Y:S01]  /*3ce50*/  SHF.L.U64.HI R73, R78, 0x1, R69 ;  /* 0x000000014e497819 */ /* 0x000fe20000010245 */
[----:B------:R-:W-:Y:S01]  /*3ce60*/  IMAD.WIDE.U32 R104, R7, R71, R104 ;  /* 0x0000004707687225 */ /* 0x000fe200078e0068 */
[----:B------:R-:W-:Y:S01]  /*3ce70*/  LOP3.LUT R17, R17, 0x1, RZ, 0xc0, !PT ;  /* 0x0000000111117812 */ /* 0x000fe200078ec0ff */
[----:B------:R-:W4:Y:S01]  /*3ce80*/  LDL.LU R238, [R1+0xfd0] ;  /* 0x000fd00001ee7983 */ /* 0x000f220000300800 */
[----:B------:R-:W-:-:S02]  /*3ce90*/  LOP3.LUT R43, R12, R170, RZ, 0x3c, !PT ;  /* 0x000000aa0c2b7212 */ /* 0x000fc400078e3cff */
[----:B------:R-:W-:Y:S02]  /*3cea0*/  LOP3.LUT R79, R98, R42, RZ, 0x3c, !PT ;  /* 0x0000002a624f7212 */ /* 0x000fe400078e3cff */
[----:B------:R-:W-:Y:S02]  /*3ceb0*/  IADD3 R78, P1, PT, R43, R78, RZ ;  /* 0x0000004e2b4e7210 */ /* 0x000fe40007f3e0ff */
[----:B------:R-:W-:-:S03]  /*3cec0*/  LOP3.LUT R73, R73, 0x1, RZ, 0xc0, !PT ;  /* 0x0000000149497812 */ /* 0x000fc600078ec0ff */
[----:B------:R-:W-:Y:S02]  /*3ced0*/  IMAD.X R79, R79, 0x1, R69, P1 ;  /* 0x000000014f4f7824 */ /* 0x000fe400008e0645 */
[-C--:B------:R-:W-:Y:S02]  /*3cee0*/  IMAD R180, R73, R43.reuse, RZ ;  /* 0x0000002b49b47224 */ /* 0x080fe400078e02ff */
[----:B------:R-:W-:-:S04]  /*3cef0*/  IMAD.WIDE.U32 R78, R46, R43, R78 ;  /* 0x0000002b2e4e7225 */ /* 0x000fc800078e004e */
[----:B------:R-:W-:Y:S01]  /*3cf00*/  IMAD.IADD R180, R79, 0x1, R180 ;  /* 0x000000014fb47824 */ /* 0x000fe200078e02b4 */
[----:B------:R-:W-:-:S04]  /*3cf10*/  LOP3.LUT R73, R78, R72, RZ, 0x3c, !PT ;  /* 0x000000484e497212 */ /* 0x000fc800078e3cff */
[----:B------:R-:W-:Y:S01]  /*3cf20*/  LOP3.LUT R244, R180, R65, RZ, 0x3c, !PT ;  /* 0x00000041b4f47212 */ /* 0x000fe200078e3cff */
[----:B------:R-:W-:-:S03]  /*3cf30*/  IMAD.WIDE.U32 R106, R134, R10, R106 ;  /* 0x0000000a866a7225 */ /* 0x000fc600078e006a */
[----:B------:R-:W-:Y:S01]  /*3cf40*/  SHF.L.W.U32.HI R72, R73, 0x8, R244 ;  /* 0x0000000849487819 */ /* 0x000fe20000010ef4 */
[----:B------:R-:W-:Y:S01]  /*3cf50*/  IMAD.SHL.U32 R43, R98, 0x2, RZ ;  /* 0x00000002622b7824 */ /* 0x000fe200078e00ff */
[----:B------:R-:W-:Y:S02]  /*3cf60*/  SHF.L.W.U32.HI R244, R244, 0x8, R73 ;  /* 0x00000008f4f47819 */ /* 0x000fe40000010e49 */
[----:B------:R-:W-:Y:S02]  /*3cf70*/  IADD3 R10, P0, PT, R72, R98, RZ ;  /* 0x00000062480a7210 */ /* 0x000fe40007f1e0ff */
[----:B------:R-:W-:-:S03]  /*3cf80*/  LOP3.LUT R43, R43, 0xfffffffe, RZ, 0xc0, !PT ;  /* 0xfffffffe2b2b7812 */ /* 0x000fc600078ec0ff */
[----:B------:R-:W-:Y:S02]  /*3cf90*/  IMAD.X R11, R244, 0x1, R12, P0 ;  /* 0x00000001f40b7824 */ /* 0x000fe400000e060c */
[----:B------:R-:W-:-:S04]  /*3cfa0*/  IMAD.WIDE.U32 R10, R72, R43, R10 ;  /* 0x0000002b480a7225 */ /* 0x000fc800078e000a */
        /* <DEDUP_REMOVED lines=9> */
[----:B------:R-:W-:Y:S01]  /*3d040*/  LOP3.LUT R59, R86, R104, RZ, 0x3c, !PT ;  /* 0x00000068563b7212 */ /* 0x000fe200078e3cff */
[----:B------:R-:W-:Y:S01]  /*3d050*/  IMAD.MOV.U32 R137, RZ, RZ, R139 ;  /* 0x000000ffff897224 */ /* 0x000fe200078e008b */
        /* <DEDUP_REMOVED lines=8> */
[----:B------:R-:W-:Y:S02]  /*3d0e0*/  LOP3.LUT R160, R94, R24, RZ, 0x3c, !PT ;  /* 0x000000185ea07212 */ /* 0x000fe400078e3cff */
[----:B------:R-:W-:Y:S02]  /*3d0f0*/  LOP3.LUT R94, R138, R94, RZ, 0x3c, !PT ;  /* 0x0000005e8a5e7212 */ /* 0x000fe400078e3cff */
[----:B------:R-:W-:Y:S01]  /*3d100*/  LOP3.LUT R242, R174, R64, RZ, 0x3c, !PT ;  /* 0x00000040aef27212 */ /* 0x000fe200078e3cff */
[----:B------:R-:W-:-:S03]  /*3d110*/  IMAD R222, R72, R59, R11 ;  /* 0x0000003b48de7224 */ /* 0x000fc600078e020b */
[----:B------:R-:W-:Y:S01]  /*3d120*/  SHF.L.W.U32.HI R17, R94, 0x8, R242 ;  /* 0x000000085e117819 */ /* 0x000fe20000010ef2 */
[----:B------:R-:W-:Y:S01]  /*3d130*/  IMAD.SHL.U32 R11, R86, 0x2, RZ ;  /* 0x00000002560b7824 */ /* 0x000fe200078e00ff */
[----:B------:R-:W-:Y:S02]  /*3d140*/  LOP3.LUT R218, R222, R98, R42, 0x96, !PT ;  /* 0x00000062deda7212 */ /* 0x000fe400078e962a */
[----:B------:R-:W-:Y:S02]  /*3d150*/  LOP3.LUT R184, R42, R206, RZ, 0x3c, !PT ;  /* 0x000000ce2ab87212 */ /* 0x000fe400078e3cff */
[----:B------:R-:W-:Y:S02]  /*3d160*/  SHF.L.W.U32.HI R242, R242, 0x8, R94 ;  /* 0x00000008f2f27819 */ /* 0x000fe40000010e5e */
[----:B------:R-:W-:Y:S02]  /*3d170*/  IADD3 R42, P0, PT, R17, R86, RZ ;  /* 0x00000056112a7210 */ /* 0x000fe40007f1e0ff */
[----:B------:R-:W-:-:S03]  /*3d180*/  LOP3.LUT R11, R11, 0xfffffffe, RZ, 0xc0, !PT ;  /* 0xfffffffe0b0b7812 */ /* 0x000fc600078ec0ff */
[----:B------:R-:W-:Y:S01]  /*3d190*/  IMAD.X R43, R242, 0x1, R58, P0 ;  /* 0x00000001f22b7824 */ /* 0x000fe200000e063a */
[----:B------:R-:W-:Y:S02]  /*3d1a0*/  SHF.L.W.U32.HI R46, R220, 0x10, R239 ;  /* 0x00000010dc2e7819 */ /* 0x000fe40000010eef */
[----:B------:R-:W-:Y:S01]  /*3d1b0*/  LOP3.LUT R178, R104, R4, RZ, 0x3c, !PT ;  /* 0x0000000468b27212 */ /* 0x000fe200078e3cff */
[----:B------:R-:W-:Y:S01]  /*3d1c0*/  IMAD.WIDE.U32 R42, R17, R11, R42 ;  /* 0x0000000b112a7225 */ /* 0x000fe200078e002a */
[----:B------:R-:W-:Y:S02]  /*3d1d0*/  SHF.L.U64.HI R11, R86, 0x1, R58 ;  /* 0x00000001560b7819 */ /* 0x000fe4000001023a */
[----:B------:R-:W-:Y:S01]  /*3d1e0*/  SHF.L.W.U32.HI R24, R239, 0x10, R220 ;  /* 0x00000010ef187819 */ /* 0x000fe20000010edc */
[----:B------:R-:W-:Y:S01]  /*3d1f0*/  IMAD.SHL.U32 R4, R102, 0x2, RZ ;  /* 0x0000000266047824 */ /* 0x000fe200078e00ff */
[----:B------:R-:W-:Y:S01]  /*3d200*/  IADD3 R94, P0, PT, R46, R102, RZ ;  /* 0x000000662e5e7210 */ /* 0x000fe20007f1e0ff */
[----:B------:R-:W-:Y:S01]  /*3d210*/  IMAD.MOV.U32 R89, RZ, RZ, R115 ;  /* 0x000000ffff597224 */ /* 0x000fe200078e0073 */
[----:B------:R-:W-:Y:S01]  /*3d220*/  LOP3.LUT R11, R11, 0x1, RZ, 0xc0, !PT ;  /* 0x000000010b0b7812 */ /* 0x000fe200078ec0ff */
[----:B------:R-:W-:Y:S01]  /*3d230*/  IMAD.SHL.U32 R73, R92, 0x2, RZ ;  /* 0x000000025c497824 */ /* 0x000fe200078e00ff */
[----:B------:R-:W-:Y:S01]  /*3d240*/  LOP3.LUT R4, R4, 0xfffffffe, RZ, 0xc0, !PT ;  /* 0xfffffffe04047812 */ /* 0x000fe200078ec0ff */
[----:B------:R-:W-:Y:S01]  /*3d250*/  IMAD.X R95, R24, 0x1, R230, P0 ;  /* 0x00000001185f7824 */ /* 0x000fe200000e06e6 */
[----:B------:R-:W-:Y:S01]  /*3d260*/  SHF.L.U64.HI R79, R92, 0x1, R213 ;  /* 0x000000015c4f7819 */ /* 0x000fe200000102d5 */
[----:B------:R-:W-:Y:S01]  /*3d270*/  IMAD R212, R17, R11, R43 ;  /* 0x0000000b11d47224 */ /* 0x000fe200078e022b */
[----:B------:R-:W2:Y:S01]  /*3d280*/  LDL.LU R239, [R1+0xfcc] ;  /* 0x000fcc0001ef7983 */ /* 0x000ea20000300800 */
[----:B------:R-:W-:Y:S01]  /*3d290*/  IMAD.WIDE.U32 R94, R46, R4, R94 ;  /* 0x000000042e5e7225 */ /* 0x000fe200078e005e */
[----:B------:R-:W-:-:S02]  /*3d2a0*/  SHF.L.W.U32.HI R4, R226, 0x10, R240 ;  /* 0x00000010e2047819 */ /* 0x000fc40000010ef0 */
[----:B------:R-:W-:Y:S01]  /*3d2b0*/  LOP3.LUT R208, R212, R86, R104, 0x96, !PT ;  /* 0x00000056d4d07212 */ /* 0x000fe200078e9668 */
[----:B------:R-:W-:Y:S01]  /*3d2c0*/  IMAD.SHL.U32 R43, R90, 0x2, RZ ;  /* 0x000000025a2b7824 */ /* 0x000fe200078e00ff */
[----:B------:R-:W-:Y:S01]  /*3d2d0*/  SHF.L.U64.HI R102, R102, 0x1, R230 ;  /* 0x0000000166667819 */ /* 0x000fe200000102e6 */
[----:B------:R-:W-:Y:S01]  /*3d2e0*/  IMAD.MOV.U32 R229, RZ, RZ, R137 ;  /* 0x000000ffffe57224 */ /* 0x000fe200078e0089 */
[----:B------:R-:W-:Y:S01]  /*3d2f0*/  SHF.L.W.U32.HI R11, R240, 0x10, R226 ;  /* 0x00000010f00b7819 */ /* 0x000fe20000010ee2 */
[----:B------:R-:W-:Y:S01]  /*3d300*/  IMAD.MOV.U32 R231, RZ, RZ, R177 ;  /* 0x000000ffffe77224 */ /* 0x000fe200078e00b1 */
[----:B------:R-:W-:Y:S01]  /*3d310*/  IADD3 R86, P0, PT, R4, R90, RZ ;  /* 0x0000005a04567210 */ /* 0x000fe20007f1e0ff */
[----:B------:R0:W-:Y:S01]  /*3d320*/  STL [R1+0x408], R30 ;  /* 0x0004081e01007387 */ /* 0x0001e20000100800 */
[----:B------:R-:W-:Y:S02]  /*3d330*/  LOP3.LUT R102, R102, 0x1, RZ, 0xc0, !PT ;  /* 0x0000000166667812 */ /* 0x000fe400078ec0ff */
[----:B------:R-:W-:Y:S01]  /*3d340*/  LOP3.LUT R43, R43, 0xfffffffe, RZ, 0xc0, !PT ;  /* 0xfffffffe2b2b7812 */ /* 0x000fe200078ec0ff */
[--C-:B------:R-:W-:Y:S01]  /*3d350*/  IMAD.X R87, R11, 0x1, R228.reuse, P0 ;  /* 0x000000010b577824 */ /* 0x100fe200000e06e4 */
[----:B------:R-:W-:Y:S01]  /*3d360*/  SHF.L.U64.HI R90, R90, 0x1, R228 ;  /* 0x000000015a5a7819 */ /* 0x000fe200000102e4 */
[----:B------:R-:W-:Y:S01]  /*3d370*/  IMAD R121, R46, R102, R95 ;  /* 0x000000662e797224 */ /* 0x000fe200078e025f */
[----:B------:R-:W-:Y:S01]  /*3d380*/  LOP3.LUT R179, R94, R179, RZ, 0x3c, !PT ;  /* 0x000000b35eb37212 */ /* 0x000fe200078e3cff */
[----:B------:R-:W-:Y:S01]  /*3d390*/  IMAD.WIDE.U32 R86, R4, R43, R86 ;  /* 0x0000002b04567225 */ /* 0x000fe200078e0056 */
[----:B------:R-:W-:Y:S01]  /*3d3a0*/  LOP3.LUT R115, R90, 0x1, RZ, 0xc0, !PT ;  /* 0x000000015a737812 */ /* 0x000fe200078ec0ff */
[----:B------:R-:W4:Y:S01]  /*3d3b0*/  LDL.LU R220, [R1+0xd88] ;  /* 0x000d880001dc7983 */ /* 0x000f220000300800 */
[----:B------:R-:W-:Y:S01]  /*3d3c0*/  SHF.L.W.U32.HI R102, R193, 0x10, R241 ;  /* 0x00000010c1667819 */ /* 0x000fe20000010ef1 */
[C---:B------:R-:W-:Y:S01]  /*3d3d0*/  IMAD.SHL.U32 R43, R94.reuse, 0x2, RZ ;  /* 0x000000025e2b7824 */ /* 0x040fe200078e00ff */
[----:B------:R-:W-:Y:S01]  /*3d3e0*/  SHF.L.U64.HI R59, R94, 0x1, R121 ;  /* 0x000000015e3b7819 */ /* 0x000fe20000010279 */
[----:B------:R-:W-:Y:S01]  /*3d3f0*/  IMAD R115, R4, R115, R87 ;  /* 0x0000007304737224 */ /* 0x000fe200078e0257 */
[----:B------:R-:W-:-:S02]  /*3d400*/  IADD3 R94, P1, PT, R94, R86, RZ ;  /* 0x000000565e5e7210 */ /* 0x000fc40007f3e0ff */
[----:B------:R-:W-:Y:S01]  /*3d410*/  LOP3.LUT R73, R73, 0xfffffffe, RZ, 0xc0, !PT ;  /* 0xfffffffe49497812 */ /* 0x000fe200078ec0ff */
[----:B------:R-:W-:Y:S01]  /*3d420*/  IMAD.MOV.U32 R225, RZ, RZ, R89 ;  /* 0x000000ffffe17224 */ /* 0x000fe200078e0059 */
[----:B------:R-:W-:Y:S02]  /*3d430*/  SHF.L.W.U32.HI R90, R241, 0x10, R193 ;  /* 0x00000010f15a7819 */ /* 0x000fe40000010ec1 */
[----:B------:R-:W-:Y:S01]  /*3d440*/  LOP3.LUT R79, R79, 0x1, RZ, 0xc0, !PT ;  /* 0x000000014f4f7812 */ /* 0x000fe200078ec0ff */
[----:B------:R-:W-:Y:S01]  /*3d450*/  IMAD.MOV.U32 R230, RZ, RZ, R176 ;  /* 0x000000ffffe67224 */ /* 0x000fe200078e00b0 */
[----:B------:R-:W-:Y:S01]  /*3d460*/  IADD3 R98, P0, PT, R102, R92, RZ ;  /* 0x0000005c66627210 */ /* 0x000fe20007f1e0ff */
[----:B------:R-:W-:Y:S01]  /*3d470*/  IMAD.X R95, R115, 0x1, R121, P1 ;  /* 0x00000001735f7824 */ /* 0x000fe200008e0679 */
[----:B------:R-:W-:Y:S01]  /*3d480*/  LOP3.LUT R43, R43, 0xfffffffe, RZ, 0xc0, !PT ;  /* 0xfffffffe2b2b7812 */ /* 0x000fe200078ec0ff */
[----:B------:R-:W-:Y:S01]  /*3d490*/  IMAD.MOV.U32 R228, RZ, RZ, R136 ;  /* 0x000000ffffe47224 */ /* 0x000fe200078e0088 */
[----:B------:R-:W-:Y:S01]  /*3d4a0*/  LOP3.LUT R59, R59, 0x1, RZ, 0xc0, !PT ;  /* 0x000000013b3b7812 */ /* 0x000fe200078ec0ff */
[----:B------:R-:W-:Y:S01]  /*3d4b0*/  IMAD.X R99, R90, 0x1, R213, P0 ;  /* 0x000000015a637824 */ /* 0x000fe200000e06d5 */
[----:B------:R-:W-:Y:S01]  /*3d4c0*/  LOP3.LUT R158, R86, R27, RZ, 0x3c, !PT ;  /* 0x0000001b569e7212 */ /* 0x000fe200078e3cff */
[----:B------:R-:W-:Y:S01]  /*3d4d0*/  IMAD.WIDE.U32 R92, R43, R86, R94 ;  /* 0x000000562b5c7225 */ /* 0x000fe200078e005e */
[----:B------:R-:W-:Y:S01]  /*3d4e0*/  SHF.L.W.U32.HI R43, R224, 0x10, R41 ;  /* 0x00000010e02b7819 */ /* 0x000fe20000010e29 */
[----:B------:R-:W2:Y:S02]  /*3d4f0*/  LDL.LU R241, [R1+0xfc4] ;  /* 0x000fc40001f17983 */ /* 0x000ea40000300800 */
[----:B------:R-:W-:Y:S01]  /*3d500*/  IMAD.WIDE.U32 R94, R102, R73, R98 ;  /* 0x00000049665e7225 */ /* 0x000fe200078e0062 */
[----:B------:R-:W-:Y:S01]  /*3d510*/  SHF.L.W.U32.HI R73, R41, 0x10, R224 ;  /* 0x0000001029497819 */ /* 0x000fe20000010ee0 */
[----:B------:R-:W4:Y:S01]  /*3d520*/  LDL.LU R240, [R1+0xfc8] ;  /* 0x000fc80001f07983 */ /* 0x000f220000300800 */
[----:B------:R-:W-:Y:S01]  /*3d530*/  IADD3 R98, P0, PT, R43, R118, RZ ;  /* 0x000000762b627210 */ /* 0x000fe20007f1e0ff */
[C---:B------:R-:W-:Y:S01]  /*3d540*/  IMAD.SHL.U32 R41, R118.reuse, 0x2, RZ ;  /* 0x0000000276297824 */ /* 0x040fe200078e00ff */
[----:B------:R-:W-:-:S03]  /*3d550*/  SHF.L.U64.HI R118, R118, 0x1, R33 ;  /* 0x0000000176767819 */ /* 0x000fc60000010221 */
[----:B------:R-:W-:Y:S01]  /*3d560*/  IMAD.X R99, R73, 0x1, R33, P0 ;  /* 0x0000000149637824 */ /* 0x000fe200000e0621 */
[----:B------:R-:W-:Y:S01]  /*3d570*/  LOP3.LUT R41, R41, 0xfffffffe, RZ, 0xc0, !PT ;  /* 0xfffffffe29297812 */ /* 0x000fe200078ec0ff */
[----:B------:R-:W-:Y:S01]  /*3d580*/  IMAD R59, R59, R86, RZ ;  /* 0x000000563b3b7224 */ /* 0x000fe200078e02ff */
[----:B------:R-:W-:-:S03]  /*3d590*/  LOP3.LUT R83, R118, 0x1, RZ, 0xc0, !PT ;  /* 0x0000000176537812 */ /* 0x000fc600078ec0ff */
[----:B------:R-:W-:-:S04]  /*3d5a0*/  IMAD.WIDE.U32 R98, R43, R41, R98 ;  /* 0x000000292b627225 */ /* 0x000fc800078e0062 */
[----:B------:R-:W-:Y:S02]  /*3d5b0*/  IMAD R83, R43, R83, R99 ;  /* 0x000000532b537224 */ /* 0x000fe400078e0263 */
[----:B------:R-:W-:Y:S02]  /*3d5c0*/  IMAD.IADD R89, R93, 0x1, R59 ;  /* 0x000000015d597824 */ /* 0x000fe400078e023b */
[----:B------:R-:W-:Y:S01]  /*3d5d0*/  IMAD R114, R102, R79, R95 ;  /* 0x0000004f66727224 */ /* 0x000fe200078e025f */
[C---:B------:R-:W-:Y:S02]  /*3d5e0*/  LOP3.LUT R176, R94.reuse, R34, RZ, 0x3c, !PT ;  /* 0x000000225eb07212 */ /* 0x040fe400078e3cff */
[----:B------:R-:W-:Y:S01]  /*3d5f0*/  LOP3.LUT R59, R89, R83, RZ, 0x3c, !PT ;  /* 0x00000053593b7212 */ /* 0x000fe200078e3cff */
[----:B------:R-:W-:Y:S01]  /*3d600*/  IMAD.SHL.U32 R34, R94, 0x2, RZ ;  /* 0x000000025e227824 */ /* 0x000fe200078e00ff */
[----:B------:R-:W-:Y:S02]  /*3d610*/  LOP3.LUT R41, R92, R98, RZ, 0x3c, !PT ;  /* 0x000000625c297212 */ /* 0x000fe400078e3cff */
[----:B------:R-:W-:-:S02]  /*3d620*/  IADD3 R136, P0, PT, R59, R94, RZ ;  /* 0x0000005e3b887210 */ /* 0x000fc40007f1e0ff */
[--C-:B------:R-:W-:Y:S02]  /*3d630*/  SHF.L.U64.HI R33, R94, 0x1, R114.reuse ;  /* 0x000000015e217819 */ /* 0x100fe40000010272 */
[----:B------:R-:W-:Y:S01]  /*3d640*/  LOP3.LUT R34, R34, 0xfffffffe, RZ, 0xc0, !PT ;  /* 0xfffffffe22227812 */ /* 0x000fe200078ec0ff */
[----:B------:R-:W-:Y:S01]  /*3d650*/  IMAD.X R137, R41, 0x1, R114, P0 ;  /* 0x0000000129897824 */ /* 0x000fe200000e0672 */
[----:B------:R-:W-:-:S03]  /*3d660*/  LOP3.LUT R33, R33, 0x1, RZ, 0xc0, !PT ;  /* 0x0000000121217812 */ /* 0x000fc600078ec0ff */
[----:B------:R-:W-:-:S04]  /*3d670*/  IMAD.WIDE.U32 R136, R34, R59, R136 ;  /* 0x0000003b22887225 */ /* 0x000fc800078e0088 */
[----:B------:R-:W-:Y:S01]  /*3d680*/  IMAD R59, R33, R59, RZ ;  /* 0x0000003b213b7224 */ /* 0x000fe200078e02ff */
[----:B------:R-:W-:-:S03]  /*3d690*/  IADD3 R94, P0, PT, R97, R113, RZ ;  /* 0x00000071615e7210 */ /* 0x000fc60007f1e0ff */
[----:B------:R-:W-:Y:S01]  /*3d6a0*/  IMAD.IADD R59, R137, 0x1, R59 ;  /* 0x00000001893b7824 */ /* 0x000fe200078e023b */
[----:B------:R-:W-:Y:S01]  /*3d6b0*/  LOP3.LUT R86, R136, R86, RZ, 0x3c, !PT ;  /* 0x0000005688567212 */ /* 0x000fe200078e3cff */
[----:B------:R-:W-:Y:S02]  /*3d6c0*/  IMAD.SHL.U32 R33, R97, 0x2, RZ ;  /* 0x0000000261217824 */ /* 0x000fe400078e00ff */
[----:B------:R-:W-:Y:S01]  /*3d6d0*/  IMAD.X R95, R40, 0x1, R108, P0 ;  /* 0x00000001285f7824 */ /* 0x000fe200000e066c */
[----:B------:R-:W-:Y:S02]  /*3d6e0*/  LOP3.LUT R105, R59, R115, RZ, 0x3c, !PT ;  /* 0x000000733b697212 */ /* 0x000fe400078e3cff */
[----:B------:R-:W-:Y:S02]  /*3d6f0*/  SHF.L.U64.HI R40, R97, 0x1, R40 ;  /* 0x0000000161287819 */ /* 0x000fe40000010228 */
[----:B------:R-:W-:Y:S02]  /*3d700*/  SHF.L.W.U32.HI R237, R105, 0x8, R86 ;  /* 0x0000000869ed7819 */ /* 0x000fe40000010e56 */
[----:B------:R-:W-:-:S02]  /*3d710*/  LOP3.LUT R33, R33, 0xfffffffe, RZ, 0xc0, !PT ;  /* 0xfffffffe21217812 */ /* 0x000fc400078ec0ff */
[----:B------:R-:W-:Y:S02]  /*3d720*/  SHF.L.W.U32.HI R105, R86, 0x8, R105 ;  /* 0x0000000856697819 */ /* 0x000fe40000010e69 */
[----:B------:R-:W-:Y:S01]  /*3d730*/  LOP3.LUT R97, R40, 0x1, RZ, 0xc0, !PT ;  /* 0x0000000128617812 */ /* 0x000fe200078ec0ff */
[----:B------:R-:W-:Y:S01]  /*3d740*/  IMAD.SHL.U32 R27, R92, 0x2, RZ ;  /* 0x000000025c1b7824 */ /* 0x000fe200078e00ff */
[----:B------:R-:W-:Y:S01]  /*3d750*/  IADD3 R40, P0, PT, R105, R92, RZ ;  /* 0x0000005c69287210 */ /* 0x000fe20007f1e0ff */
[----:B------:R-:W-:-:S04]  /*3d760*/  IMAD.WIDE.U32 R94, R113, R33, R94 ;  /* 0x00000021715e7225 */ /* 0x000fc800078e005e */
[----:B------:R-:W-:Y:S01]  /*3d770*/  IMAD R97, R97, R113, RZ ;  /* 0x0000007161617224 */ /* 0x000fe200078e02ff */
[----:B------:R-:W-:Y:S01]  /*3d780*/  LOP3.LUT R27, R27, 0xfffffffe, RZ, 0xc0, !PT ;  /* 0xfffffffe1b1b7812 */ /* 0x000fe200078ec0ff */
[----:B------:R-:W-:Y:S02]  /*3d790*/  IMAD.X R41, R237, 0x1, R89, P0 ;  /* 0x00000001ed297824 */ /* 0x000fe400000e0659 */
[----:B------:R-:W-:Y:S02]  /*3d7a0*/  IMAD.IADD R97, R95, 0x1, R97 ;  /* 0x000000015f617824 */ /* 0x000fe400078e0261 */
[----:B------:R-:W-:-:S03]  /*3d7b0*/  IMAD.WIDE.U32 R40, R105, R27, R40 ;  /* 0x0000001b69287225 */ /* 0x000fc600078e0028 */
[----:B------:R-:W-:Y:S02]  /*3d7c0*/  LOP3.LUT R27, R97, R51, RZ, 0x3c, !PT ;  /* 0x00000033611b7212 */ /* 0x000fe400078e3cff */
[----:B------:R-:W-:Y:S02]  /*3d7d0*/  LOP3.LUT R33, R94, R143, RZ, 0x3c, !PT ;  /* 0x0000008f5e217212 */ /* 0x000fe400078e3cff */
[C---:B------:R-:W-:Y:S01]  /*3d7e0*/  IADD3 R86, P0, PT, R77.reuse, R27, RZ ;  /* 0x0000001b4d567210 */ /* 0x040fe20007f1e0ff */
[----:B------:R-:W-:-:S04]  /*3d7f0*/  IMAD.SHL.U32 R34, R77, 0x2, RZ ;  /* 0x000000024d227824 */ /* 0x000fc800078e00ff */
[----:B------:R-:W-:Y:S01]  /*3d800*/  IMAD.X R87, R124, 0x1, R33, P0 ;  /* 0x000000017c577824 */ /* 0x000fe200000e0621 */
[----:B------:R-:W-:Y:S02]  /*3d810*/  SHF.L.U64.HI R33, R77, 0x1, R124 ;  /* 0x000000014d217819 */ /* 0x000fe4000001027c */
[----:B------:R-:W-:Y:S02]  /*3d820*/  LOP3.LUT R34, R34, 0xfffffffe, RZ, 0xc0, !PT ;  /* 0xfffffffe22227812 */ /* 0x000fe400078ec0ff */
[----:B------:R-:W-:-:S03]  /*3d830*/  LOP3.LUT R33, R33, 0x1, RZ, 0xc0, !PT ;  /* 0x0000000121217812 */ /* 0x000fc600078ec0ff */
[----:B------:R-:W-:-:S04]  /*3d840*/  IMAD.WIDE.U32 R86, R34, R27, R86 ;  /* 0x0000001b22567225 */ /* 0x000fc800078e0056 */
[----:B------:R-:W-:-:S04]  /*3d850*/  IMAD R33, R33, R27, RZ ;  /* 0x0000001b21217224 */ /* 0x000fc800078e02ff */
[----:B------:R-:W-:Y:S01]  /*3d860*/  IMAD.IADD R77, R87, 0x1, R33 ;  /* 0x00000001574d7824 */ /* 0x000fe200078e0221 */
[----:B------:R-:W-:-:S04]  /*3d870*/  LOP3.LUT R113, R86, R113, RZ, 0x3c, !PT ;  /* 0x0000007156717212 */ /* 0x000fc800078e3cff */
[----:B------:R-:W-:Y:S02]  /*3d880*/  LOP3.LUT R108, R77, R108, RZ, 0x3c, !PT ;  /* 0x0000006c4d6c7212 */ /* 0x000fe400078e3cff */
[----:B------:R-:W-:Y:S02]  /*3d890*/  LOP3.LUT R139, R98, R26, RZ, 0x3c, !PT ;  /* 0x0000001a628b7212 */ /* 0x000fe400078e3cff */
        /* <DEDUP_REMOVED lines=8> */
[----:B------:R-:W-:Y:S02]  /*3d920*/  LOP3.LUT R27, R27, 0x1, RZ, 0xc0, !PT ;  /* 0x000000011b1b7812 */ /* 0x000fe400078ec0ff */
[----:B------:R-:W-:-:S03]  /*3d930*/  IADD3 R108, P0, PT, R112, R23, RZ ;  /* 0x00000017706c7210 */ /* 0x000fc60007f1e0ff */
[----:B------:R-:W-:Y:S02]  /*3d940*/  IMAD R173, R26, R27, R125 ;  /* 0x0000001b1aad7224 */ /* 0x000fe400078e027d */
[C---:B------:R-:W-:Y:S01]  /*3d950*/  IMAD.SHL.U32 R27, R112.reuse, 0x2, RZ ;  /* 0x00000002701b7824 */ /* 0x040fe200078e00ff */
[----:B------:R-:W-:Y:S01]  /*3d960*/  SHF.L.U64.HI R112, R112, 0x1, R109 ;  /* 0x0000000170707819 */ /* 0x000fe2000001026d */
[----:B------:R-:W-:-:S03]  /*3d970*/  IMAD.X R109, R109, 0x1, R19, P0 ;  /* 0x000000016d6d7824 */ /* 0x000fc600000e0613 */
[----:B------:R-:W-:Y:S02]  /*3d980*/  LOP3.LUT R27, R27, 0xfffffffe, RZ, 0xc0, !PT ;  /* 0xfffffffe1b1b7812 */ /* 0x000fe400078ec0ff */
[----:B------:R-:W-:Y:S02]  /*3d990*/  LOP3.LUT R112, R112, 0x1, RZ, 0xc0, !PT ;  /* 0x0000000170707812 */ /* 0x000fe400078ec0ff */
[----:B------:R-:W-:Y:S01]  /*3d9a0*/  SHF.L.U64.HI R202, R92, 0x1, R89 ;  /* 0x000000015cca7819 */ /* 0x000fe20000010259 */
[----:B------:R-:W-:-:S04]  /*3d9b0*/  IMAD.WIDE.U32 R108, R23, R27, R108 ;  /* 0x0000001b176c7225 */ /* 0x000fc800078e006c */
[----:B------:R-:W-:Y:S01]  /*3d9c0*/  IMAD R112, R112, R23, RZ ;  /* 0x0000001770707224 */ /* 0x000fe200078e02ff */
[----:B------:R-:W-:-:S03]  /*3d9d0*/  LOP3.LUT R202, R202, 0x1, RZ, 0xc0, !PT ;  /* 0x00000001caca7812 */ /* 0x000fc600078ec0ff */
[----:B------:R-:W-:Y:S02]  /*3d9e0*/  IMAD.IADD R113, R109, 0x1, R112 ;  /* 0x000000016d717824 */ /* 0x000fe400078e0270 */
[----:B------:R-:W-:-:S03]  /*3d9f0*/  IMAD R202, R105, R202, R41 ;  /* 0x000000ca69ca7224 */ /* 0x000fc600078e0229 */
[----:B------:R-:W-:Y:S01]  /*3da00*/  LOP3.LUT R27, R113, R45, RZ, 0x3c, !PT ;  /* 0x0000002d711b7212 */ /* 0x000fe200078e3cff */
[----:B------:R-:W-:Y:S01]  /*3da10*/  IMAD.SHL.U32 R33, R134, 0x2, RZ ;  /* 0x0000000286217824 */ /* 0x000fe200078e00ff */
[----:B------:R-:W-:Y:S02]  /*3da20*/  LOP3.LUT R193, R202, R92, R98, 0x96, !PT ;  /* 0x0000005ccac17212 */ /* 0x000fe400078e9662 */
[----:B------:R-:W-:Y:S02]  /*3da30*/  IADD3 R92, P0, PT, R134, R27, RZ ;  /* 0x0000001b865c7210 */ /* 0x000fe40007f1e0ff */
[----:B------:R-:W-:Y:S02]  /*3da40*/  LOP3.LUT R34, R108, R7, RZ, 0x3c, !PT ;  /* 0x000000076c227212 */ /* 0x000fe400078e3cff */
[----:B------:R-:W-:Y:S02]  /*3da50*/  SHF.L.U64.HI R134, R134, 0x1, R140 ;  /* 0x0000000186867819 */ /* 0x000fe4000001028c */
        /* <DEDUP_REMOVED lines=8> */
[C---:B------:R-:W-:Y:S01]  /*3dae0*/  IMAD.SHL.U32 R27, R46.reuse, 0x2, RZ ;  /* 0x000000022e1b7824 */ /* 0x040fe200078e00ff */
[----:B------:R-:W-:Y:S02]  /*3daf0*/  SHF.L.U64.HI R46, R46, 0x1, R24 ;  /* 0x000000012e2e7819 */ /* 0x000fe40000010218 */
[----:B------:R-:W-:Y:S01]  /*3db00*/  LOP3.LUT R19, R79, R19, RZ, 0x3c, !PT ;  /* 0x000000134f137212 */ /* 0x000fe200078e3cff */
[----:B------:R-:W-:Y:S01]  /*3db10*/  IMAD.X R99, R24, 0x1, R11, P0 ;  /* 0x0000000118637824 */ /* 0x000fe200000e060b */
[----:B------:R-:W-:Y:S02]  /*3db20*/  LOP3.LUT R27, R27, 0xfffffffe, RZ, 0xc0, !PT ;  /* 0xfffffffe1b1b7812 */ /* 0x000fe400078ec0ff */
[----:B------:R-:W-:Y:S02]  /*3db30*/  SHF.L.W.U32.HI R24, R23, 0x8, R19 ;  /* 0x0000000817187819 */ /* 0x000fe40000010e13 */
[----:B------:R-:W-:-:S02]  /*3db40*/  LOP3.LUT R46, R46, 0x1, RZ, 0xc0, !PT ;  /* 0x000000012e2e7812 */ /* 0x000fc400078ec0ff */
[----:B------:R-:W-:Y:S01]  /*3db50*/  SHF.L.W.U32.HI R201, R19, 0x8, R23 ;  /* 0x0000000813c97819 */ /* 0x000fe20000010e17 */
        /* <DEDUP_REMOVED lines=9> */
[----:B------:R-:W-:Y:S02]  /*3dbf0*/  LOP3.LUT R177, R173, R94, R143, 0x96, !PT ;  /* 0x0000005eadb17212 */ /* 0x000fe400078e968f */
[----:B------:R-:W-:Y:S02]  /*3dc00*/  LOP3.LUT R23, R98, R43, RZ, 0x3c, !PT ;  /* 0x0000002b62177212 */ /* 0x000fe400078e3cff */
[C---:B------:R-:W-:Y:S01]  /*3dc10*/  IADD3 R94, P0, PT, R102.reuse, R19, RZ ;  /* 0x00000013665e7210 */ /* 0x040fe20007f1e0ff */
[----:B------:R-:W-:-:S04]  /*3dc20*/  IMAD.SHL.U32 R33, R102, 0x2, RZ ;  /* 0x0000000266217824 */ /* 0x000fc800078e00ff */
[----:B------:R-:W-:Y:S01]  /*3dc30*/  IMAD.X R95, R90, 0x1, R23, P0 ;  /* 0x000000015a5f7824 */ /* 0x000fe200000e0617 */
[----:B------:R-:W-:Y:S02]  /*3dc40*/  SHF.L.U64.HI R23, R102, 0x1, R90 ;  /* 0x0000000166177819 */ /* 0x000fe4000001025a */
[----:B------:R-:W-:Y:S02]  /*3dc50*/  LOP3.LUT R33, R33, 0xfffffffe, RZ, 0xc0, !PT ;  /* 0xfffffffe21217812 */ /* 0x000fe400078ec0ff */
[----:B------:R-:W-:-:S03]  /*3dc60*/  LOP3.LUT R23, R23, 0x1, RZ, 0xc0, !PT ;  /* 0x0000000117177812 */ /* 0x000fc600078ec0ff */
[----:B------:R-:W-:Y:S01]  /*3dc70*/  IMAD.WIDE.U32 R94, R33, R19, R94 ;  /* 0x00000013215e7225 */ /* 0x000fe200078e005e */
[----:B------:R-:W-:-:S03]  /*3dc80*/  SHF.L.U64.HI R27, R108, 0x1, R113 ;  /* 0x000000016c1b7819 */ /* 0x000fc60000010271 */
[----:B------:R-:W-:Y:S01]  /*3dc90*/  IMAD R23, R23, R19, RZ ;  /* 0x0000001317177224 */ /* 0x000fe200078e02ff */
[----:B------:R-:W-:-:S03]  /*3dca0*/  LOP3.LUT R27, R27, 0x1, RZ, 0xc0, !PT ;  /* 0x000000011b1b7812 */ /* 0x000fc600078ec0ff */
[----:B------:R-:W-:Y:S01]  /*3dcb0*/  IMAD.IADD R23, R95, 0x1, R23 ;  /* 0x000000015f177824 */ /* 0x000fe200078e0217 */
[----:B------:R-:W-:Y:S01]  /*3dcc0*/  LOP3.LUT R4, R94, R4, RZ, 0x3c, !PT ;  /* 0x000000045e047212 */ /* 0x000fe200078e3cff */
[----:B------:R-:W-:-:S03]  /*3dcd0*/  IMAD R107, R24, R27, R107 ;  /* 0x0000001b186b7224 */ /* 0x000fc600078e026b */
[----:B------:R-:W-:-:S04]  /*3dce0*/  LOP3.LUT R11, R23, R11, RZ, 0x3c, !PT ;  /* 0x0000000b170b7212 */ /* 0x000fc800078e3cff */
[----:B------:R-:W-:Y:S02]  /*3dcf0*/  SHF.L.W.U32.HI R19, R4, 0x8, R11 ;  /* 0x0000000804137819 */ /* 0x000fe40000010e0b */
[----:B------:R-:W-:Y:S01]  /*3dd00*/  SHF.L.W.U32.HI R190, R11, 0x8, R4 ;  /* 0x000000080bbe7819 */ /* 0x000fe20000010e04 */
[----:B------:R-:W-:Y:S01]  /*3dd10*/  IMAD.SHL.U32 R4, R98, 0x2, RZ ;  /* 0x0000000262047824 */ /* 0x000fe200078e00ff */
[----:B------:R-:W-:Y:S02]  /*3dd20*/  LOP3.LUT R137, R107, R108, R7, 0x96, !PT ;  /* 0x0000006c6b897212 */ /* 0x000fe400078e9607 */
[----:B------:R-:W-:Y:S02]  /*3dd30*/  IADD3 R108, P0, PT, R19, R98, RZ ;  /* 0x00000062136c7210 */ /* 0x000fe40007f1e0ff */
[----:B------:R-:W-:-:S03]  /*3dd40*/  LOP3.LUT R4, R4, 0xfffffffe, RZ, 0xc0, !PT ;  /* 0xfffffffe04047812 */ /* 0x000fc600078ec0ff */
[----:B------:R-:W-:Y:S02]  /*3dd50*/  IMAD.X R109, R190, 0x1, R112, P0 ;  /* 0x00000001be6d7824 */ /* 0x000fe400000e0670 */
[----:B------:R-:W-:Y:S01]  /*3dd60*/  IMAD.WIDE.U32 R108, R19, R4, R108 ;  /* 0x00000004136c7225 */ /* 0x000fe200078e006c */
[----:B------:R-:W-:-:S04]  /*3dd70*/  SHF.L.U64.HI R4, R98, 0x1, R112 ;  /* 0x0000000162047819 */ /* 0x000fc80000010270 */
[----:B------:R-:W-:-:S05]  /*3dd80*/  LOP3.LUT R4, R4, 0x1, RZ, 0xc0, !PT ;  /* 0x0000000104047812 */ /* 0x000fca00078ec0ff */
[----:B------:R-:W-:-:S05]  /*3dd90*/  IMAD R11, R19, R4, R109 ;  /* 0x00000004130b7224 */ /* 0x000fca00078e026d */
[----:B------:R-:W-:Y:S02]  /*3dda0*/  LOP3.LUT R93, R11, R98, R43, 0x96, !PT ;  /* 0x000000620b5d7212 */ /* 0x000fe400078e962b */
[----:B------:R-:W3:Y:S01]  /*3ddb0*/  LDL.LU.64 R98, [R1+0x930] ;  /* 0x0009300001627983 */ /* 0x000ee20000300a00 */
[C---:B------:R-:W-:Y:S01]  /*3ddc0*/  IADD3 R140, P0, PT, R142.reuse, R82, RZ ;  /* 0x000000528e8c7210 */ /* 0x040fe20007f1e0ff */
[C---:B------:R-:W-:Y:S01]  /*3ddd0*/  IMAD.SHL.U32 R4, R142.reuse, 0x2, RZ ;  /* 0x000000028e047824 */ /* 0x040fe200078e00ff */
        /* <DEDUP_REMOVED lines=9> */
[----:B------:R-:W-:Y:S02]  /*3de70*/  IMAD.MOV.U32 R224, RZ, RZ, R88 ;  /* 0x000000ffffe07224 */ /* 0x000fe400078e0058 */
[----:B------:R-:W4:Y:S01]  /*3de80*/  LDL.LU R88, [R1+0xd80] ;  /* 0x000d800001587983 */ /* 0x000f220000300800 */
[C---:B------:R-:W-:Y:S02]  /*3de90*/  IMAD.SHL.U32 R7, R110.reuse, 0x2, RZ ;  /* 0x000000026e077824 */ /* 0x040fe400078e00ff */
[----:B---3--:R-:W-:Y:S01]  /*3dea0*/  IMAD.MOV.U32 R142, RZ, RZ, R98 ;  /* 0x000000ffff8e7224 */ /* 0x008fe200078e0062 */
[C---:B------:R-:W-:Y:S01]  /*3deb0*/  IADD3 R98, P0, PT, R110.reuse, R4, RZ ;  /* 0x000000046e627210 */ /* 0x040fe20007f1e0ff */
[----:B------:R-:W-:Y:S01]  /*3dec0*/  IMAD.MOV.U32 R143, RZ, RZ, R99 ;  /* 0x000000ffff8f7224 */ /* 0x000fe200078e0063 */
[----:B------:R-:W-:-:S03]  /*3ded0*/  SHF.L.U64.HI R110, R110, 0x1, R111 ;  /* 0x000000016e6e7819 */ /* 0x000fc6000001026f */
[----:B------:R-:W-:Y:S01]  /*3dee0*/  IMAD.X R99, R111, 0x1, R27, P0 ;  /* 0x000000016f637824 */ /* 0x000fe200000e061b */
[----:B--2---:R-:W-:Y:S02]  /*3def0*/  LOP3.LUT R111, R30, R239, R241, 0x96, !PT ;  /* 0x000000ef1e6f7212 */ /* 0x004fe400078e96f1 */
[----:B0-----:R-:W2:Y:S01]  /*3df00*/  LDL.LU R30, [R1+0xd84] ;  /* 0x000d8400011e7983 */ /* 0x001ea20000300800 */
[----:B------:R-:W-:Y:S02]  /*3df10*/  LOP3.LUT R7, R7, 0xfffffffe, RZ, 0xc0, !PT ;  /* 0xfffffffe07077812 */ /* 0x000fe400078ec0ff */
[----:B------:R-:W-:Y:S02]  /*3df20*/  LOP3.LUT R134, R144, R236, RZ, 0x3c, !PT ;  /* 0x000000ec90867212 */ /* 0x000fe400078e3cff */
[----:B------:R-:W3:Y:S01]  /*3df30*/  LDL.LU R236, [R1+0x478] ;  /* 0x0004780001ec7983 */ /* 0x000ee20000300800 */
[----:B------:R-:W-:Y:S01]  /*3df40*/  IMAD.WIDE.U32 R98, R7, R4, R98 ;  /* 0x0000000407627225 */ /* 0x000fe200078e0062 */
[----:B------:R-:W-:-:S02]  /*3df50*/  LOP3.LUT R130, R130, R131, RZ, 0x3c, !PT ;  /* 0x0000008382827212 */ /* 0x000fc400078e3cff */
[----:B------:R-:W3:Y:S01]  /*3df60*/  LDL.LU R131, [R1+0xd78] ;  /* 0x000d780001837983 */ /* 0x000ee20000300800 */
[----:B----4-:R-:W-:-:S03]  /*3df70*/  LOP3.LUT R7, R119, R88, RZ, 0x3c, !PT ;  /* 0x0000005877077212 */ /* 0x010fc600078e3cff */
[----:B------:R-:W4:Y:S01]  /*3df80*/  LDL.LU R88, [R1+0xd70] ;  /* 0x000d700001587983 */ /* 0x000f220000300800 */
[----:B------:R-:W-:Y:S02]  /*3df90*/  LOP3.LUT R102, R128, R223, RZ, 0x3c, !PT ;  /* 0x000000df80667212 */ /* 0x000fe400078e3cff */
[----:B------:R-:W-:Y:S01]  /*3dfa0*/  LOP3.LUT R145, R145, R252, RZ, 0x3c, !PT ;  /* 0x000000fc91917212 */ /* 0x000fe200078e3cff */
[----:B------:R-:W4:Y:S04]  /*3dfb0*/  LDL.LU R223, [R1+0x464] ;  /* 0x0004640001df7983 */ /* 0x000f280000300800 */
[----:B------:R-:W4:Y:S01]  /*3dfc0*/  LDL.LU R252, [R1+0x45c] ;  /* 0x00045c0001fc7983 */ /* 0x000f220000300800 */
[----:B------:R-:W-:-:S03]  /*3dfd0*/  LOP3.LUT R122, R122, R220, RZ, 0x3c, !PT ;  /* 0x000000dc7a7a7212 */ /* 0x000fc600078e3cff */
[----:B------:R-:W4:Y:S01]  /*3dfe0*/  LDL.LU R220, [R1+0xd7c] ;  /* 0x000d7c0001dc7983 */ /* 0x000f220000300800 */
[----:B------:R-:W-:-:S03]  /*3dff0*/  LOP3.LUT R123, R123, R246, RZ, 0x3c, !PT ;  /* 0x000000f67b7b7212 */ /* 0x000fc600078e3cff */
[----:B------:R-:W4:Y:S01]  /*3e000*/  LDL.LU R246, [R1+0x798] ;  /* 0x0007980001f67983 */ /* 0x000f220000300800 */
[----:B------:R-:W-:-:S05]  /*3e010*/  LOP3.LUT R110, R110, 0x1, RZ, 0xc0, !PT ;  /* 0x000000016e6e7812 */ /* 0x000fca00078ec0ff */
[----:B------:R-:W-:Y:S01]  /*3e020*/  IMAD R34, R110, R4, RZ ;  /* 0x000000046e227224 */ /* 0x000fe200078e02ff */
[----:B------:R0:W-:Y:S03]  /*3e030*/  STL [R1+0x7fc], R16 ;  /* 0x0007fc1001007387 */ /* 0x0001e60000100800 */
[----:B------:R-:W-:Y:S01]  /*3e040*/  IMAD.IADD R34, R99, 0x1, R34 ;  /* 0x0000000163227824 */ /* 0x000fe200078e0222 */
[----:B--2---:R-:W-:Y:S02]  /*3e050*/  LOP3.LUT R129, R129, R30, RZ, 0x3c, !PT ;  /* 0x0000001e81817212 */ /* 0x004fe400078e3cff */
[----:B------:R-:W2:Y:S01]  /*3e060*/  LDL.LU R30, [R1+0xd6c] ;  /* 0x000d6c00011e7983 */ /* 0x000ea20000300800 */
[----:B0-----:R-:W-:Y:S02]  /*3e070*/  SHF.L.W.U32.HI R16, R211, 0x10, R195 ;  /* 0x00000010d3107819 */ /* 0x001fe40000010ec3 */
[----:B------:R-:W-:-:S02]  /*3e080*/  LOP3.LUT R82, R98, R82, RZ, 0x3c, !PT ;  /* 0x0000005262527212 */ /* 0x000fc400078e3cff */
[----:B------:R-:W-:Y:S02]  /*3e090*/  LOP3.LUT R186, R34, R57, RZ, 0x3c, !PT ;  /* 0x0000003922ba7212 */ /* 0x000fe400078e3cff */
[----:B------:R-:W-:Y:S02]  /*3e0a0*/  LOP3.LUT R110, R16, R238, R240, 0x96, !PT ;  /* 0x000000ee106e7212 */ /* 0x000fe400078e96f0 */
[----:B------:R-:W-:Y:S01]  /*3e0b0*/  SHF.L.W.U32.HI R57, R82, 0x8, R186 ;  /* 0x0000000852397819 */ /* 0x000fe20000010eba */
[----:B------:R-:W-:Y:S01]  /*3e0c0*/  IMAD.SHL.U32 R4, R140, 0x2, RZ ;  /* 0x000000028c047824 */ /* 0x000fe200078e00ff */
[----:B------:R-:W-:Y:S01]  /*3e0d0*/  SHF.L.W.U32.HI R186, R186, 0x8, R82 ;  /* 0x00000008baba7819 */ /* 0x000fe20000010e52 */
[----:B------:R0:W-:Y:S03]  /*3e0e0*/  STL.64 [R1+0x4c0], R110 ;  /* 0x0004c06e01007387 */ /* 0x0001e60000100a00 */
[----:B------:R-:W-:-:S02]  /*3e0f0*/  LOP3.LUT R4, R4, 0xfffffffe, RZ, 0xc0, !PT ;  /* 0xfffffffe04047812 */ /* 0x000fc400078ec0ff */
[----:B0-----:R-:W-:-:S05]  /*3e100*/  IADD3 R110, P0, PT, R57, R140, RZ ;  /* 0x0000008c396e7210 */ /* 0x001fca0007f1e0ff */
[----:B------:R-:W-:Y:S02]  /*3e110*/  IMAD.X R111, R186, 0x1, R104, P0 ;  /* 0x00000001ba6f7824 */ /* 0x000fe400000e0668 */
[----:B------:R-:W-:Y:S01]  /*3e120*/  IMAD.WIDE.U32 R110, R57, R4, R110 ;  /* 0x00000004396e7225 */ /* 0x000fe200078e006e */
[----:B------:R-:W-:Y:S02]  /*3e130*/  SHF.L.U64.HI R4, R140, 0x1, R104 ;  /* 0x000000018c047819 */ /* 0x000fe40000010268 */
[----:B------:R-:W-:Y:S02]  /*3e140*/  SHF.L.W.U32.HI R109, R153, 0x1, R134 ;  /* 0x00000001996d7819 */ /* 0x000fe40000010e86 */
[----:B------:R-:W-:Y:S02]  /*3e150*/  LOP3.LUT R4, R4, 0x1, RZ, 0xc0, !PT ;  /* 0x0000000104047812 */ /* 0x000fe400078ec0ff */
[----:B------:R-:W-:Y:S02]  /*3e160*/  SHF.L.W.U32.HI R134, R134, 0x1, R153 ;  /* 0x0000000186867819 */ /* 0x000fe40000010e99 */
[----:B------:R-:W-:Y:S01]  /*3e170*/  SHF.L.W.U32.HI R27, R145, 0x1, R159 ;  /* 0x00000001911b7819 */ /* 0x000fe20000010e9f */
[----:B------:R-:W-:Y:S01]  /*3e180*/  IMAD R82, R57, R4, R111 ;  /* 0x0000000439527224 */ /* 0x000fe200078e026f */
[C---:B------:R-:W-:Y:S01]  /*3e190*/  SHF.L.U64.HI R41, R134.reuse, 0x1, R109 ;  /* 0x0000000186297819 */ /* 0x040fe2000001026d */
[----:B------:R-:W-:Y:S01]  /*3e1a0*/  IMAD.SHL.U32 R111, R134, 0x2, RZ ;  /* 0x00000002866f7824 */ /* 0x000fe200078e00ff */
[----:B------:R-:W-:Y:S01]  /*3e1b0*/  SHF.L.W.U32.HI R43, R198, 0x1, R122 ;  /* 0x00000001c62b7819 */ /* 0x000fe20000010e7a */
[----:B------:R-:W-:Y:S01]  /*3e1c0*/  IMAD.MOV.U32 R240, RZ, RZ, R142 ;  /* 0x000000fffff07224 */ /* 0x000fe200078e008e */
[----:B------:R-:W-:-:S02]  /*3e1d0*/  SHF.L.W.U32.HI R4, R210, 0x1, R7 ;  /* 0x00000001d2047819 */ /* 0x000fc40000010e07 */
[----:B------:R-:W-:Y:S02]  /*3e1e0*/  SHF.L.W.U32.HI R159, R159, 0x1, R145 ;  /* 0x000000019f9f7819 */ /* 0x000fe40000010e91 */
[----:B------:R-:W-:Y:S02]  /*3e1f0*/  IADD3 R134, P0, PT, R134, R27, RZ ;  /* 0x0000001b86867210 */ /* 0x000fe40007f1e0ff */
[----:B------:R-:W-:Y:S02]  /*3e200*/  SHF.L.W.U32.HI R198, R122, 0x1, R198 ;  /* 0x000000017ac67819 */ /* 0x000fe40000010ec6 */
[----:B------:R-:W-:Y:S02]  /*3e210*/  SHF.L.W.U32.HI R142, R130, 0x1, R167 ;  /* 0x00000001828e7819 */ /* 0x000fe40000010ea7 */
[----:B------:R-:W-:Y:S02]  /*3e220*/  SHF.L.W.U32.HI R7, R7, 0x1, R210 ;  /* 0x0000000107077819 */ /* 0x000fe40000010ed2 */
[----:B------:R-:W-:-:S02]  /*3e230*/  SHF.L.W.U32.HI R46, R167, 0x1, R130 ;  /* 0x00000001a72e7819 */ /* 0x000fc40000010e82 */
[----:B------:R-:W-:Y:S02]  /*3e240*/  SHF.L.W.U32.HI R95, R161, 0x1, R129 ;  /* 0x00000001a15f7819 */ /* 0x000fe40000010e81 */
[----:B------:R-:W-:Y:S02]  /*3e250*/  SHF.L.W.U32.HI R161, R129, 0x1, R161 ;  /* 0x0000000181a17819 */ /* 0x000fe40000010ea1 */
[----:B------:R-:W-:Y:S02]  /*3e260*/  SHF.L.W.U32.HI R99, R135, 0x1, R102 ;  /* 0x0000000187637819 */ /* 0x000fe40000010e66 */
[----:B------:R-:W-:Y:S01]  /*3e270*/  SHF.L.W.U32.HI R102, R102, 0x1, R135 ;  /* 0x0000000166667819 */ /* 0x000fe20000010e87 */
[----:B------:R-:W-:Y:S01]  /*3e280*/  IMAD.X R135, R109, 0x1, R159, P0 ;  /* 0x000000016d877824 */ /* 0x000fe200000e069f */
[----:B------:R-:W-:Y:S01]  /*3e290*/  LOP3.LUT R87, R82, R140, R116, 0x96, !PT ;  /* 0x0000008c52577212 */ /* 0x000fe200078e9674 */
[----:B------:R-:W-:Y:S01]  /*3e2a0*/  IMAD.SHL.U32 R109, R142, 0x2, RZ ;  /* 0x000000028e6d7824 */ /* 0x000fe200078e00ff */
[----:B------:R-:W-:-:S02]  /*3e2b0*/  IADD3 R144, P1, PT, R198, R7, RZ ;  /* 0x00000007c6907210 */ /* 0x000fc40007f3e0ff */
[----:B------:R-:W-:Y:S02]  /*3e2c0*/  SHF.L.W.U32.HI R90, R188, 0x1, R123 ;  /* 0x00000001bc5a7819 */ /* 0x000fe40000010e7b */
[C---:B------:R-:W-:Y:S02]  /*3e2d0*/  SHF.L.U64.HI R116, R142.reuse, 0x1, R46 ;  /* 0x000000018e747819 */ /* 0x040fe4000001022e */
[----:B------:R-:W-:Y:S02]  /*3e2e0*/  SHF.L.W.U32.HI R188, R123, 0x1, R188 ;  /* 0x000000017bbc7819 */ /* 0x000fe40000010ebc */
[----:B------:R-:W-:Y:S01]  /*3e2f0*/  IADD3 R142, P0, PT, R142, R161, RZ ;  /* 0x000000a18e8e7210 */ /* 0x000fe20007f1e0ff */
[----:B------:R-:W-:Y:S01]  /*3e300*/  IMAD.X R145, R43, 0x1, R4, P1 ;  /* 0x000000012b917824 */ /* 0x000fe200008e0604 */
[----:B------:R-:W-:Y:S01]  /*3e310*/  IADD3 R140, P1, PT, R188, R102, RZ ;  /* 0x00000066bc8c7210 */ /* 0x000fe20007f3e0ff */
[----:B------:R-:W-:Y:S01]  /*3e320*/  IMAD.MOV.U32 R241, RZ, RZ, R143 ;  /* 0x000000fffff17224 */ /* 0x000fe200078e008f */
[----:B------:R-:W-:Y:S01]  /*3e330*/  LOP3.LUT R109, R109, 0xfffffffe, RZ, 0xc0, !PT ;  /* 0xfffffffe6d6d7812 */ /* 0x000fe200078ec0ff */
[----:B------:R-:W-:Y:S01]  /*3e340*/  IMAD.X R143, R46, 0x1, R95, P0 ;  /* 0x000000012e8f7824 */ /* 0x000fe200000e065f */
[----:B---3--:R-:W-:-:S02]  /*3e350*/  LOP3.LUT R85, R85, R236, RZ, 0x3c, !PT ;  /* 0x000000ec55557212 */ /* 0x008fc400078e3cff */
[----:B----4-:R-:W-:Y:S01]  /*3e360*/  LOP3.LUT R119, R31, R88, RZ, 0x3c, !PT ;  /* 0x000000581f777212 */ /* 0x010fe200078e3cff */
[----:B------:R-:W-:Y:S01]  /*3e370*/  IMAD.X R141, R90, 0x1, R99, P1 ;  /* 0x000000015a8d7824 */ /* 0x000fe200008e0663 */
[----:B------:R-:W-:Y:S01]  /*3e380*/  SHF.L.U64.HI R33, R198, 0x1, R43 ;  /* 0x00000001c6217819 */ /* 0x000fe2000001022b */
[----:B------:R-:W-:Y:S01]  /*3e390*/  IMAD.WIDE.U32 R142, R161, R109, R142 ;  /* 0x0000006da18e7225 */ /* 0x000fe200078e008e */
[----:B------:R-:W-:Y:S02]  /*3e3a0*/  SHF.L.U64.HI R43, R188, 0x1, R90 ;  /* 0x00000001bc2b7819 */ /* 0x000fe4000001025a */
[----:B------:R-:W-:Y:S02]  /*3e3b0*/  SHF.L.W.U32.HI R90, R152, 0x1, R85 ;  /* 0x00000001985a7819 */ /* 0x000fe40000010e55 */
[----:B------:R-:W-:Y:S02]  /*3e3c0*/  SHF.L.W.U32.HI R109, R85, 0x1, R152 ;  /* 0x00000001556d7819 */ /* 0x000fe40000010e98 */
[----:B------:R-:W-:-:S02]  /*3e3d0*/  SHF.L.W.U32.HI R85, R215, 0x1, R119 ;  /* 0x00000001d7557819 */ /* 0x000fc40000010e77 */
[----:B------:R-:W-:Y:S02]  /*3e3e0*/  SHF.L.W.U32.HI R215, R119, 0x1, R215 ;  /* 0x0000000177d77819 */ /* 0x000fe40000010ed7 */
[----:B------:R-:W-:Y:S02]  /*3e3f0*/  LOP3.LUT R111, R111, 0xfffffffe, RZ, 0xc0, !PT ;  /* 0xfffffffe6f6f7812 */ /* 0x000fe400078ec0ff */
[----:B------:R-:W-:Y:S02]  /*3e400*/  LOP3.LUT R119, R41, 0x1, RZ, 0xc0, !PT ;  /* 0x0000000129777812 */ /* 0x000fe400078ec0ff */
[----:B------:R-:W-:Y:S01]  /*3e410*/  LOP3.LUT R128, R151, R131, RZ, 0x3c, !PT ;  /* 0x0000008397807212 */ /* 0x000fe200078e3cff */
[----:B------:R-:W-:Y:S01]  /*3e420*/  IMAD.WIDE.U32 R134, R27, R111, R134 ;  /* 0x0000006f1b867225 */ /* 0x000fe200078e0086 */
[----:B------:R-:W-:-:S03]  /*3e430*/  LOP3.LUT R41, R127, R252, RZ, 0x3c, !PT ;  /* 0x000000fc7f297212 */ /* 0x000fc600078e3cff */
[----:B------:R-:W-:Y:S02]  /*3e440*/  IMAD R119, R119, R27, RZ ;  /* 0x0000001b77777224 */ /* 0x000fe400078e02ff */
[----:B------:R-:W-:Y:S02]  /*3e450*/  IMAD.SHL.U32 R198, R198, 0x2, RZ ;  /* 0x00000002c6c67824 */ /* 0x000fe400078e00ff */
[----:B------:R-:W-:Y:S01]  /*3e460*/  IMAD.IADD R135, R135, 0x1, R119 ;  /* 0x0000000187877824 */ /* 0x000fe200078e0277 */
[----:B------:R-:W-:Y:S02]  /*3e470*/  LOP3.LUT R122, R33, 0x1, RZ, 0xc0, !PT ;  /* 0x00000001217a7812 */ /* 0x000fe400078ec0ff */
[----:B------:R-:W-:Y:S01]  /*3e480*/  LOP3.LUT R198, R198, 0xfffffffe, RZ, 0xc0, !PT ;  /* 0xfffffffec6c67812 */ /* 0x000fe200078ec0ff */
[----:B------:R-:W-:Y:S02]  /*3e490*/  IMAD.SHL.U32 R188, R188, 0x2, RZ ;  /* 0x00000002bcbc7824 */ /* 0x000fe400078e00ff */
[----:B------:R-:W-:-:S02]  /*3e4a0*/  IMAD R122, R122, R7, RZ ;  /* 0x000000077a7a7224 */ /* 0x000fc400078e02ff */
[----:B------:R-:W-:Y:S01]  /*3e4b0*/  IMAD.WIDE.U32 R144, R7, R198, R144 ;  /* 0x000000c607907225 */ /* 0x000fe200078e0090 */
[----:B------:R-:W-:-:S03]  /*3e4c0*/  LOP3.LUT R46, R49, R220, RZ, 0x3c, !PT ;  /* 0x000000dc312e7212 */ /* 0x000fc600078e3cff */
[----:B------:R-:W-:Y:S01]  /*3e4d0*/  IMAD.SHL.U32 R123, R109, 0x2, RZ ;  /* 0x000000026d7b7824 */ /* 0x000fe200078e00ff */
[----:B------:R-:W-:Y:S02]  /*3e4e0*/  SHF.L.W.U32.HI R49, R216, 0x1, R46 ;  /* 0x00000001d8317819 */ /* 0x000fe40000010e2e */
[----:B------:R-:W-:Y:S02]  /*3e4f0*/  LOP3.LUT R188, R188, 0xfffffffe, RZ, 0xc0, !PT ;  /* 0xfffffffebcbc7812 */ /* 0x000fe400078ec0ff */
[----:B------:R-:W-:Y:S02]  /*3e500*/  SHF.L.W.U32.HI R216, R46, 0x1, R216 ;  /* 0x000000012ed87819 */ /* 0x000fe40000010ed8 */
[----:B------:R-:W-:Y:S01]  /*3e510*/  LOP3.LUT R125, R43, 0x1, RZ, 0xc0, !PT ;  /* 0x000000012b7d7812 */ /* 0x000fe200078ec0ff */
[----:B------:R-:W-:Y:S01]  /*3e520*/  IMAD.WIDE.U32 R140, R102, R188, R140 ;  /* 0x000000bc668c7225 */ /* 0x000fe200078e008c */
[----:B------:R-:W-:Y:S02]  /*3e530*/  LOP3.LUT R123, R123, 0xfffffffe, RZ, 0xc0, !PT ;  /* 0xfffffffe7b7b7812 */ /* 0x000fe400078ec0ff */
[----:B------:R-:W-:Y:S01]  /*3e540*/  LOP3.LUT R150, R150, R246, RZ, 0x3c, !PT ;  /* 0x000000f696967212 */ /* 0x000fe200078e3cff */
[----:B------:R-:W-:Y:S01]  /*3e550*/  IMAD.SHL.U32 R129, R216, 0x2, RZ ;  /* 0x00000002d8817824 */ /* 0x000fe200078e00ff */
[----:B------:R-:W-:Y:S01]  /*3e560*/  LOP3.LUT R43, R144, R215, RZ, 0x3c, !PT ;  /* 0x000000d7902b7212 */ /* 0x000fe200078e3cff */
[----:B------:R-:W-:Y:S01]  /*3e570*/  IMAD R125, R125, R102, RZ ;  /* 0x000000667d7d7224 */ /* 0x000fe200078e02ff */
[----:B------:R-:W-:-:S02]  /*3e580*/  SHF.L.W.U32.HI R111, R164, 0x1, R150 ;  /* 0x00000001a46f7819 */ /* 0x000fc40000010e96 */
[----:B------:R-:W-:Y:S01]  /*3e590*/  LOP3.LUT R129, R129, 0xfffffffe, RZ, 0xc0, !PT ;  /* 0xfffffffe81817812 */ /* 0x000fe200078ec0ff */
[----:B------:R-:W-:Y:S01]  /*3e5a0*/  IMAD.IADD R152, R141, 0x1, R125 ;  /* 0x000000018d987824 */ /* 0x000fe200078e027d */
[----:B------:R-:W-:Y:S02]  /*3e5b0*/  SHF.L.W.U32.HI R164, R150, 0x1, R164 ;  /* 0x0000000196a47819 */ /* 0x000fe40000010ea4 */
[----:B------:R-:W-:Y:S02]  /*3e5c0*/  SHF.L.W.U32.HI R46, R165, 0x1, R128 ;  /* 0x00000001a52e7819 */ /* 0x000fe40000010e80 */
[----:B------:R-:W-:-:S05]  /*3e5d0*/  SHF.L.W.U32.HI R128, R128, 0x1, R165 ;  /* 0x0000000180807819 */ /* 0x000fca0000010ea5 */
[----:B------:R-:W-:-:S05]  /*3e5e0*/  IMAD.SHL.U32 R125, R128, 0x2, RZ ;  /* 0x00000002807d7824 */ /* 0x000fca00078e00ff */
[----:B------:R-:W-:Y:S02]  /*3e5f0*/  LOP3.LUT R125, R125, 0xfffffffe, RZ, 0xc0, !PT ;  /* 0xfffffffe7d7d7812 */ /* 0x000fe400078ec0ff */
[----:B------:R-:W-:Y:S02]  /*3e600*/  LOP3.LUT R60, R62, R60, R126, 0x96, !PT ;  /* 0x0000003c3e3c7212 */ /* 0x000fe400078e967e */
[----:B------:R-:W-:Y:S01]  /*3e610*/  LOP3.LUT R156, R44, R156, R29, 0x96, !PT ;  /* 0x0000009c2c9c7212 */ /* 0x000fe200078e961d */
[----:B------:R-:W-:Y:S01]  /*3e620*/  IMAD.MOV.U32 R211, RZ, RZ, R231 ;  /* 0x000000ffffd37224 */ /* 0x000fe200078e00e7 */
[----:B------:R-:W-:Y:S02]  /*3e630*/  LOP3.LUT R154, R18, R154, R132, 0x96, !PT ;  /* 0x0000009a129a7212 */ /* 0x000fe400078e9684 */
[----:B------:R-:W-:Y:S02]  /*3e640*/  LOP3.LUT R157, R74, R157, R9, 0x96, !PT ;  /* 0x0000009d4a9d7212 */ /* 0x000fe400078e9609 */
[----:B------:R-:W-:-:S02]  /*3e650*/  SHF.L.W.U32.HI R213, R169, 0x10, R60 ;  /* 0x00000010a9d57819 */ /* 0x000fc40000010e3c */
[----:B------:R-:W-:Y:S02]  /*3e660*/  SHF.L.W.U32.HI R9, R60, 0x10, R169 ;  /* 0x000000103c097819 */ /* 0x000fe40000010ea9 */
[----:B------:R-:W-:Y:S02]  /*3e670*/  SHF.L.W.U32.HI R231, R101, 0x10, R156 ;  /* 0x0000001065e77819 */ /* 0x000fe40000010e9c */
[----:B------:R-:W-:Y:S01]  /*3e680*/  SHF.L.W.U32.HI R60, R156, 0x10, R101 ;  /* 0x000000109c3c7819 */ /* 0x000fe20000010e65 */
[----:B------:R-:W-:Y:S01]  /*3e690*/  IMAD.SHL.U32 R101, R134, 0x2, RZ ;  /* 0x0000000286657824 */ /* 0x000fe200078e00ff */
[----:B------:R-:W-:Y:S02]  /*3e6a0*/  LOP3.LUT R80, R84, R80, R91, 0x96, !PT ;  /* 0x0000005054507212 */ /* 0x000fe400078e965b */
[----:B------:R-:W-:Y:S02]  /*3e6b0*/  LOP3.LUT R133, R36, R133, R127, 0x96, !PT ;  /* 0x0000008524857212 */ /* 0x000fe400078e967f */
[----:B------:R-:W-:Y:S01]  /*3e6c0*/  LOP3.LUT R25, R70, R25, R31, 0x96, !PT ;  /* 0x0000001946197212 */ /* 0x000fe200078e961f */
[----:B------:R-:W-:-:S02]  /*3e6d0*/  IMAD.SHL.U32 R156, R22, 0x2, RZ ;  /* 0x00000002169c7824 */ /* 0x000fc400078e00ff */
[----:B------:R-:W-:Y:S02]  /*3e6e0*/  IMAD.MOV.U32 R239, RZ, RZ, R241 ;  /* 0x000000ffffef7224 */ /* 0x000fe400078e00f1 */
[----:B------:R-:W-:Y:S01]  /*3e6f0*/  IMAD.MOV.U32 R241, RZ, RZ, R225 ;  /* 0x000000fffff17224 */ /* 0x000fe200078e00e1 */
[----:B------:R-:W-:Y:S02]  /*3e700*/  LOP3.LUT R225, R8, R117, R103, 0x96, !PT ;  /* 0x0000007508e17212 */ /* 0x000fe400078e9667 */
[----:B------:R-:W-:Y:S01]  /*3e710*/  LOP3.LUT R156, R156, 0xfffffffe, RZ, 0xc0, !PT ;  /* 0xfffffffe9c9c7812 */ /* 0x000fe200078ec0ff */
[----:B------:R-:W-:Y:S02]  /*3e720*/  IMAD.MOV.U32 R210, RZ, RZ, R230 ;  /* 0x000000ffffd27224 */ /* 0x000fe400078e00e6 */
[----:B------:R-:W-:Y:S02]  /*3e730*/  IMAD.MOV.U32 R238, RZ, RZ, R240 ;  /* 0x000000ffffee7224 */ /* 0x000fe400078e00f0 */
[----:B------:R-:W-:Y:S01]  /*3e740*/  IMAD.MOV.U32 R240, RZ, RZ, R224 ;  /* 0x000000fffff07224 */ /* 0x000fe200078e00e0 */
[----:B--2---:R-:W-:-:S04]  /*3e750*/  LOP3.LUT R118, R103, R30, RZ, 0x3c, !PT ;  /* 0x0000001e67767212 */ /* 0x004fc800078e3cff */
[----:B------:R-:W-:Y:S02]  /*3e760*/  SHF.L.W.U32.HI R151, R163, 0x1, R118 ;  /* 0x00000001a3977819 */ /* 0x000fe40000010e76 */
[----:B------:R-:W-:Y:S02]  /*3e770*/  SHF.L.W.U32.HI R163, R118, 0x1, R163 ;  /* 0x0000000176a37819 */ /* 0x000fe40000010ea3 */
[----:B------:R-:W-:-:S04]  /*3e780*/  LOP3.LUT R118, R91, R223, RZ, 0x3c, !PT ;  /* 0x000000df5b767212 */ /* 0x000fc800078e3cff */
[----:B------:R-:W-:Y:S02]  /*3e790*/  SHF.L.W.U32.HI R153, R162, 0x1, R118 ;  /* 0x00000001a2997819 */ /* 0x000fe40000010e76 */
[----:B------:R-:W-:Y:S02]  /*3e7a0*/  SHF.L.W.U32.HI R162, R118, 0x1, R162 ;  /* 0x0000000176a27819 */ /* 0x000fe40000010ea2 */
[----:B------:R-:W-:Y:S02]  /*3e7b0*/  SHF.L.W.U32.HI R118, R155, 0x1, R41 ;  /* 0x000000019b767819 */ /* 0x000fe40000010e29 */
[----:B------:R-:W-:Y:S02]  /*3e7c0*/  SHF.L.W.U32.HI R41, R41, 0x1, R155 ;  /* 0x0000000129297819 */ /* 0x000fe40000010e9b */
[----:B------:R-:W-:Y:S02]  /*3e7d0*/  LOP3.LUT R33, R135, R118, RZ, 0x3c, !PT ;  /* 0x0000007687217212 */ /* 0x000fe400078e3cff */
[----:B------:R-:W-:-:S02]  /*3e7e0*/  LOP3.LUT R41, R134, R41, RZ, 0x3c, !PT ;  /* 0x0000002986297212 */ /* 0x000fc400078e3cff */
[C---:B------:R-:W-:Y:S02]  /*3e7f0*/  IADD3 R118, P0, PT, R109.reuse, R33, RZ ;  /* 0x000000216d767210 */ /* 0x040fe40007f1e0ff */
[----:B------:R-:W-:-:S03]  /*3e800*/  SHF.L.U64.HI R109, R109, 0x1, R90 ;  /* 0x000000016d6d7819 */ /* 0x000fc6000001025a */
[----:B------:R-:W-:Y:S02]  /*3e810*/  IMAD.X R119, R90, 0x1, R41, P0 ;  /* 0x000000015a777824 */ /* 0x000fe400000e0629 */
[----:B------:R-:W-:-:S05]  /*3e820*/  IMAD.IADD R90, R145, 0x1, R122 ;  /* 0x00000001915a7824 */ /* 0x000fca00078e027a */
[----:B------:R-:W-:Y:S02]  /*3e830*/  LOP3.LUT R145, R90, R85, RZ, 0x3c, !PT ;  /* 0x000000555a917212 */ /* 0x000fe400078e3cff */
[----:B------:R-:W-:Y:S02]  /*3e840*/  LOP3.LUT R85, R116, 0x1, RZ, 0xc0, !PT ;  /* 0x0000000174557812 */ /* 0x000fe400078ec0ff */
[C---:B------:R-:W-:Y:S02]  /*3e850*/  IADD3 R122, P0, PT, R216.reuse, R145, RZ ;  /* 0x00000091d87a7210 */ /* 0x040fe40007f1e0ff */
[----:B------:R-:W-:Y:S01]  /*3e860*/  SHF.L.U64.HI R116, R216, 0x1, R49 ;  /* 0x00000001d8747819 */ /* 0x000fe20000010231 */
[----:B------:R-:W-:Y:S02]  /*3e870*/  IMAD R85, R85, R161, RZ ;  /* 0x000000a155557224 */ /* 0x000fe400078e02ff */
[----:B------:R-:W-:Y:S01]  /*3e880*/  IMAD.WIDE.U32 R118, R123, R33, R118 ;  /* 0x000000217b767225 */ /* 0x000fe200078e0076 */
[----:B------:R-:W-:-:S03]  /*3e890*/  LOP3.LUT R116, R116, 0x1, RZ, 0xc0, !PT ;  /* 0x0000000174747812 */ /* 0x000fc600078ec0ff */
[----:B------:R-:W-:Y:S01]  /*3e8a0*/  IMAD.X R123, R49, 0x1, R43, P0 ;  /* 0x00000001317b7824 */ /* 0x000fe200000e062b */
[----:B------:R-:W-:Y:S01]  /*3e8b0*/  LOP3.LUT R109, R109, 0x1, RZ, 0xc0, !PT ;  /* 0x000000016d6d7812 */ /* 0x000fe200078ec0ff */
[----:B------:R-:W-:Y:S01]  /*3e8c0*/  IMAD.IADD R150, R143, 0x1, R85 ;  /* 0x000000018f967824 */ /* 0x000fe200078e0255 */
[----:B------:R-:W-:Y:S01]  /*3e8d0*/  LOP3.LUT R153, R152, R153, RZ, 0x3c, !PT ;  /* 0x0000009998997212 */ /* 0x000fe200078e3cff */
[----:B------:R-:W-:Y:S01]  /*3e8e0*/  IMAD.WIDE.U32 R122, R129, R145, R122 ;  /* 0x00000091817a7225 */ /* 0x000fe200078e007a */
[----:B------:R-:W-:-:S03]  /*3e8f0*/  LOP3.LUT R143, R140, R162, RZ, 0x3c, !PT ;  /* 0x000000a28c8f7212 */ /* 0x000fc600078e3cff */
[----:B------:R-:W-:Y:S01]  /*3e900*/  IMAD R116, R116, R145, RZ ;  /* 0x0000009174747224 */ /* 0x000fe200078e02ff */
[----:B------:R-:W-:Y:S01]  /*3e910*/  LOP3.LUT R151, R150, R151, RZ, 0x3c, !PT ;  /* 0x0000009796977212 */ /* 0x000fe200078e3cff */
[----:B------:R-:W-:Y:S01]  /*3e920*/  IMAD R109, R109, R33, RZ ;  /* 0x000000216d6d7224 */ /* 0x000fe200078e02ff */
[----:B------:R-:W-:Y:S01]  /*3e930*/  IADD3 R130, P1, PT, R164, R153, RZ ;  /* 0x00000099a4827210 */ /* 0x000fe20007f3e0ff */
[----:B------:R-:W-:Y:S01]  /*3e940*/  IMAD.IADD R123, R123, 0x1, R116 ;  /* 0x000000017b7b7824 */ /* 0x000fe200078e0274 */
[----:B------:R-:W-:Y:S01]  /*3e950*/  SHF.L.U64.HI R49, R128, 0x1, R46 ;  /* 0x0000000180317819 */ /* 0x000fe2000001022e */
[----:B------:R-:W-:Y:S01]  /*3e960*/  IMAD.IADD R119, R119, 0x1, R109 ;  /* 0x0000000177777824 */ /* 0x000fe200078e026d */
[----:B------:R-:W-:Y:S02]  /*3e970*/  LOP3.LUT R141, R142, R163, RZ, 0x3c, !PT ;  /* 0x000000a38e8d7212 */ /* 0x000fe400078e3cff */
[----:B------:R-:W-:Y:S01]  /*3e980*/  IADD3 R128, P0, PT, R128, R151, RZ ;  /* 0x0000009780807210 */ /* 0x000fe20007f1e0ff */
[----:B------:R-:W-:Y:S01]  /*3e990*/  IMAD.X R131, R111, 0x1, R143, P1 ;  /* 0x000000016f837824 */ /* 0x000fe200008e068f */
[C---:B------:R-:W-:Y:S01]  /*3e9a0*/  SHF.L.U64.HI R85, R164.reuse, 0x1, R111 ;  /* 0x00000001a4557819 */ /* 0x040fe2000001026f */
[----:B------:R-:W-:Y:S01]  /*3e9b0*/  IMAD.SHL.U32 R164, R164, 0x2, RZ ;  /* 0x00000002a4a47824 */ /* 0x000fe200078e00ff */
[----:B------:R-:W-:-:S02]  /*3e9c0*/  LOP3.LUT R111, R122, R7, RZ, 0x3c, !PT ;  /* 0x000000077a6f7212 */ /* 0x000fc400078e3cff */
[----:B------:R-:W-:Y:S01]  /*3e9d0*/  LOP3.LUT R4, R123, R4, RZ, 0x3c, !PT ;  /* 0x000000047b047212 */ /* 0x000fe200078e3cff */
[----:B------:R-:W-:Y:S01]  /*3e9e0*/  IMAD.X R129, R46, 0x1, R141, P0 ;  /* 0x000000012e817824 */ /* 0x000fe200000e068d */
[----:B------:R-:W-:Y:S02]  /*3e9f0*/  LOP3.LUT R49, R49, 0x1, RZ, 0xc0, !PT ;  /* 0x0000000131317812 */ /* 0x000fe400078ec0ff */
[----:B------:R-:W-:Y:S02]  /*3ea00*/  LOP3.LUT R27, R118, R27, RZ, 0x3c, !PT ;  /* 0x0000001b761b7212 */ /* 0x000fe400078e3cff */
[----:B------:R-:W-:Y:S02]  /*3ea10*/  LOP3.LUT R46, R119, R159, RZ, 0x3c, !PT ;  /* 0x0000009f772e7212 */ /* 0x000fe400078e3cff */
[----:B------:R-:W-:Y:S02]  /*3ea20*/  LOP3.LUT R164, R164, 0xfffffffe, RZ, 0xc0, !PT ;  /* 0xfffffffea4a47812 */ /* 0x000fe400078ec0ff */
[----:B------:R-:W-:-:S02]  /*3ea30*/  SHF.L.W.U32.HI R109, R4, 0x8, R111 ;  /* 0x00000008046d7819 */ /* 0x000fc40000010e6f */
[----:B------:R-:W-:Y:S01]  /*3ea40*/  LOP3.LUT R85, R85, 0x1, RZ, 0xc0, !PT ;  /* 0x0000000155557812 */ /* 0x000fe200078ec0ff */
[-C--:B------:R-:W-:Y:S01]  /*3ea50*/  IMAD.WIDE.U32 R128, R125, R151.reuse, R128 ;  /* 0x000000977d807225 */ /* 0x080fe200078e0080 */
[----:B------:R-:W-:Y:S02]  /*3ea60*/  SHF.L.W.U32.HI R111, R111, 0x8, R4 ;  /* 0x000000086f6f7819 */ /* 0x000fe40000010e04 */
[----:B------:R-:W-:Y:S01]  /*3ea70*/  SHF.L.W.U32.HI R7, R46, 0x8, R27 ;  /* 0x000000082e077819 */ /* 0x000fe20000010e1b */
[----:B------:R-:W-:Y:S01]  /*3ea80*/  IMAD R4, R49, R151, RZ ;  /* 0x0000009731047224 */ /* 0x000fe200078e02ff */
[----:B------:R-:W-:Y:S01]  /*3ea90*/  SHF.L.W.U32.HI R46, R27, 0x8, R46 ;  /* 0x000000081b2e7819 */ /* 0x000fe20000010e2e */
[----:B------:R-:W-:-:S04]  /*3eaa0*/  IMAD.WIDE.U32 R130, R164, R153, R130 ;  /* 0x00000099a4827225 */ /* 0x000fc800078e0082 */
[----:B------:R-:W-:Y:S02]  /*3eab0*/  IMAD R27, R85, R153, RZ ;  /* 0x00000099551b7224 */ /* 0x000fe400078e02ff */
[----:B------:R-:W-:Y:S02]  /*3eac0*/  IMAD.IADD R4, R129, 0x1, R4 ;  /* 0x0000000181047824 */ /* 0x000fe400078e0204 */
[----:B------:R-:W-:Y:S01]  /*3ead0*/  IMAD.IADD R27, R131, 0x1, R27 ;  /* 0x00000001831b7824 */ /* 0x000fe200078e021b */
[----:B------:R-:W-:Y:S02]  /*3eae0*/  LOP3.LUT R161, R128, R161, RZ, 0x3c, !PT ;  /* 0x000000a180a17212 */ /* 0x000fe400078e3cff */
[----:B------:R-:W-:Y:S02]  /*3eaf0*/  LOP3.LUT R95, R4, R95, RZ, 0x3c, !PT ;  /* 0x0000005f045f7212 */ /* 0x000fe400078e3cff */
[----:B------:R-:W-:Y:S02]  /*3eb00*/  LOP3.LUT R132, R27, R99, RZ, 0x3c, !PT ;  /* 0x000000631b847212 */ /* 0x000fe400078e3cff */
[----:B------:R-:W-:-:S02]  /*3eb10*/  SHF.L.W.U32.HI R85, R95, 0x8, R161 ;  /* 0x000000085f557819 */ /* 0x000fc40000010ea1 */
[----:B------:R-:W-:Y:S01]  /*3eb20*/  SHF.L.W.U32.HI R99, R161, 0x8, R95 ;  /* 0x00000008a1637819 */ /* 0x000fe20000010e5f */
[----:B------:R-:W-:Y:S01]  /*3eb30*/  IMAD.SHL.U32 R159, R144, 0x2, RZ ;  /* 0x00000002909f7824 */ /* 0x000fe200078e00ff */
[--C-:B------:R-:W-:Y:S02]  /*3eb40*/  SHF.L.U64.HI R95, R134, 0x1, R135.reuse ;  /* 0x00000001865f7819 */ /* 0x100fe40000010287 */
[----:B------:R-:W-:Y:S02]  /*3eb50*/  IADD3 R134, P6, PT, R46, R134, RZ ;  /* 0x000000862e867210 */ /* 0x000fe40007fde0ff */
[----:B------:R-:W-:Y:S02]  /*3eb60*/  IADD3 R126, P5, PT, R111, R144, RZ ;  /* 0x000000906f7e7210 */ /* 0x000fe40007fbe0ff */
[----:B------:R-:W-:Y:S01]  /*3eb70*/  LOP3.LUT R91, R101, 0xfffffffe, RZ, 0xc0, !PT ;  /* 0xfffffffe655b7812 */ /* 0x000fe200078ec0ff */
[----:B------:R-:W-:Y:S01]  /*3eb80*/  IMAD.X R135, R7, 0x1, R135, P6 ;  /* 0x0000000107877824 */ /* 0x000fe200030e0687 */
[----:B------:R-:W-:Y:S01]  /*3eb90*/  LOP3.LUT R102, R130, R102, RZ, 0x3c, !PT ;  /* 0x0000006682667212 */ /* 0x000fe200078e3cff */
[--C-:B------:R-:W-:Y:S01]  /*3eba0*/  IMAD.X R127, R109, 0x1, R90.reuse, P5 ;  /* 0x000000016d7f7824 */ /* 0x100fe200028e065a */
[----:B------:R-:W-:-:S02]  /*3ebb0*/  SHF.L.U64.HI R129, R144, 0x1, R90 ;  /* 0x0000000190817819 */ /* 0x000fc4000001025a */
[----:B------:R-:W-:Y:S01]  /*3ebc0*/  LOP3.LUT R159, R159, 0xfffffffe, RZ, 0xc0, !PT ;  /* 0xfffffffe9f9f7812 */ /* 0x000fe200078ec0ff */
[----:B------:R-:W-:Y:S01]  /*3ebd0*/  IMAD.WIDE.U32 R90, R46, R91, R134 ;  /* 0x0000005b2e5a7225 */ /* 0x000fe200078e0086 */
[----:B------:R-:W-:Y:S02]  /*3ebe0*/  LOP3.LUT R31, R95, 0x1, RZ, 0xc0, !PT ;  /* 0x000000015f1f7812 */ /* 0x000fe400078ec0ff */
[----:B------:R-:W-:Y:S01]  /*3ebf0*/  SHF.L.W.U32.HI R125, R132, 0x8, R102 ;  /* 0x00000008847d7819 */ /* 0x000fe20000010e66 */
[----:B------:R-:W-:Y:S01]  /*3ec00*/  IMAD.WIDE.U32 R126, R111, R159, R126 ;  /* 0x0000009f6f7e7225 */ /* 0x000fe200078e007e */
[----:B------:R-:W-:Y:S02]  /*3ec10*/  SHF.L.W.U32.HI R223, R168, 0x10, R157 ;  /* 0x00000010a8df7819 */ /* 0x000fe40000010e9d */
[----:B------:R-:W-:Y:S01]  /*3ec20*/  SHF.L.W.U32.HI R49, R157, 0x10, R168 ;  /* 0x000000109d317819 */ /* 0x000fe20000010ea8 */
[----:B------:R-:W-:Y:S01]  /*3ec30*/  IMAD.SHL.U32 R157, R142, 0x2, RZ ;  /* 0x000000028e9d7824 */ /* 0x000fe200078e00ff */
[----:B------:R-:W-:-:S02]  /*3ec40*/  LOP3.LUT R129, R129, 0x1, RZ, 0xc0, !PT ;  /* 0x0000000181817812 */ /* 0x000fc400078ec0ff */
[----:B------:R-:W-:Y:S02]  /*3ec50*/  SHF.L.W.U32.HI R132, R102, 0x8, R132 ;  /* 0x0000000866847819 */ /* 0x000fe40000010e84 */
[----:B------:R-:W-:Y:S02]  /*3ec60*/  IADD3 R102, P4, PT, R99, R142, RZ ;  /* 0x0000008e63667210 */ /* 0x000fe40007f9e0ff */
[----:B------:R-:W-:Y:S01]  /*3ec70*/  IADD3 R168, P1, PT, R9, R22, RZ ;  /* 0x0000001609a87210 */ /* 0x000fe20007f3e0ff */
[----:B------:R-:W-:Y:S01]  /*3ec80*/  IMAD R31, R46, R31, R91 ;  /* 0x0000001f2e1f7224 */ /* 0x000fe200078e025b */
[----:B------:R-:W-:Y:S01]  /*3ec90*/  LOP3.LUT R157, R157, 0xfffffffe, RZ, 0xc0, !PT ;  /* 0xfffffffe9d9d7812 */ /* 0x000fe200078ec0ff */
[----:B------:R-:W-:Y:S02]  /*3eca0*/  IMAD R95, R111, R129, R127 ;  /* 0x000000816f5f7224 */ /* 0x000fe400078e027f */
[----:B------:R-:W-:Y:S02]  /*3ecb0*/  IMAD.X R103, R85, 0x1, R150, P4 ;  /* 0x0000000155677824 */ /* 0x000fe400020e0696 */
[----:B------:R-:W-:Y:S01]  /*3ecc0*/  IMAD.X R169, R213, 0x1, R146, P1 ;  /* 0x00000001d5a97824 */ /* 0x000fe200008e0692 */
[----:B------:R-:W-:-:S02]  /*3ecd0*/  SHF.L.U64.HI R144, R96, 0x1, R147 ;  /* 0x0000000160907819 */ /* 0x000fc40000010293 */
[----:B------:R-:W-:Y:S02]  /*3ece0*/  LOP3.LUT R145, R126, R145, RZ, 0x3c, !PT ;  /* 0x000000917e917212 */ /* 0x000fe400078e3cff */
[----:B------:R-:W-:Y:S02]  /*3ecf0*/  LOP3.LUT R33, R90, R33, RZ, 0x3c, !PT ;  /* 0x000000215a217212 */ /* 0x000fe400078e3cff */
[----:B------:R-:W-:Y:S01]  /*3ed00*/  LOP3.LUT R41, R31, R41, RZ, 0x3c, !PT ;  /* 0x000000291f297212 */ /* 0x000fe200078e3cff */
[----:B------:R-:W-:Y:S01]  /*3ed10*/  IMAD.WIDE.U32 R102, R99, R157, R102 ;  /* 0x0000009d63667225 */ /* 0x000fe200078e0066 */
[----:B------:R-:W-:-:S03]  /*3ed20*/  LOP3.LUT R43, R95, R43, RZ, 0x3c, !PT ;  /* 0x0000002b5f2b7212 */ /* 0x000fc600078e3cff */
[----:B------:R-:W-:Y:S01]  /*3ed30*/  IMAD.WIDE.U32 R168, R9, R156, R168 ;  /* 0x0000009c09a87225 */ /* 0x000fe200078e00a8 */
[----:B------:R-:W-:-:S03]  /*3ed40*/  SHF.L.W.U32.HI R226, R43, 0x10, R145 ;  /* 0x000000102be27819 */ /* 0x000fc60000010e91 */
[----:B------:R-:W-:Y:S01]  /*3ed50*/  IMAD.MOV.U32 R156, RZ, RZ, R210 ;  /* 0x000000ffff9c7224 */ /* 0x000fe200078e00d2 */
[----:B------:R-:W-:Y:S01]  /*3ed60*/  SHF.L.W.U32.HI R210, R41, 0x10, R33 ;  /* 0x0000001029d27819 */ /* 0x000fe20000010e21 */
[----:B------:R-:W-:Y:S01]  /*3ed70*/  IMAD.MOV.U32 R157, RZ, RZ, R211 ;  /* 0x000000ffff9d7224 */ /* 0x000fe200078e00d3 */
[----:B------:R-:W-:Y:S02]  /*3ed80*/  SHF.L.W.U32.HI R211, R33, 0x10, R41 ;  /* 0x0000001021d37819 */ /* 0x000fe40000010e29 */
[----:B------:R-:W-:Y:S02]  /*3ed90*/  SHF.L.W.U32.HI R224, R145, 0x10, R43 ;  /* 0x0000001091e07819 */ /* 0x000fe40000010e2b */
[----:B------:R-:W-:Y:S02]  /*3eda0*/  LOP3.LUT R41, R144, 0x1, RZ, 0xc0, !PT ;  /* 0x0000000190297812 */ /* 0x000fe400078ec0ff */
[----:B------:R-:W2:Y:S01]  /*3edb0*/  LDL.LU.64 R144, [R1+0x6e0] ;  /* 0x0006e00001907983 */ /* 0x000ea20000300a00 */
[----:B------:R-:W-:-:S02]  /*3edc0*/  SHF.L.W.U32.HI R29, R154, 0x10, R166 ;  /* 0x000000109a1d7819 */ /* 0x000fc40000010ea6 */
[----:B------:R-:W-:Y:S01]  /*3edd0*/  SHF.L.W.U32.HI R230, R166, 0x10, R154 ;  /* 0x00000010a6e67819 */ /* 0x000fe20000010e9a */
[----:B------:R-:W-:Y:S01]  /*3ede0*/  IMAD.SHL.U32 R154, R96, 0x2, RZ ;  /* 0x00000002609a7824 */ /* 0x000fe200078e00ff */
[----:B------:R-:W-:Y:S01]  /*3edf0*/  IADD3 R166, P2, PT, R29, R96, RZ ;  /* 0x000000601da67210 */ /* 0x000fe20007f5e0ff */
[----:B------:R-:W-:Y:S01]  /*3ee00*/  IMAD.SHL.U32 R96, R120, 0x2, RZ ;  /* 0x0000000278607824 */ /* 0x000fe200078e00ff */
[----:B------:R-:W-:Y:S01]  /*3ee10*/  IADD3 R162, P0, PT, R60, R120, RZ ;  /* 0x000000783ca27210 */ /* 0x000fe20007f1e0ff */
[----:B------:R-:W-:Y:S01]  /*3ee20*/  IMAD.SHL.U32 R161, R140, 0x2, RZ ;  /* 0x000000028ca17824 */ /* 0x000fe200078e00ff */
[----:B------:R-:W-:Y:S02]  /*3ee30*/  SHF.L.U64.HI R131, R142, 0x1, R150 ;  /* 0x000000018e837819 */ /* 0x000fe40000010296 */
[----:B------:R-:W-:Y:S02]  /*3ee40*/  IADD3 R116, P3, PT, R132, R140, RZ ;  /* 0x0000008c84747210 */ /* 0x000fe40007f7e0ff */
[----:B------:R-:W-:Y:S01]  /*3ee50*/  SHF.L.U64.HI R142, R140, 0x1, R152 ;  /* 0x000000018c8e7819 */ /* 0x000fe20000010298 */
[----:B------:R-:W-:Y:S01]  /*3ee60*/  IMAD.X R163, R231, 0x1, R149, P0 ;  /* 0x00000001e7a37824 */ /* 0x000fe200000e0695 */
[----:B------:R-:W-:-:S02]  /*3ee70*/  SHF.L.U64.HI R140, R22, 0x1, R146 ;  /* 0x00000001168c7819 */ /* 0x000fc40000010292 */
[----:B------:R-:W-:Y:S01]  /*3ee80*/  SHF.L.U64.HI R155, R120, 0x1, R149 ;  /* 0x00000001789b7819 */ /* 0x000fe20000010295 */
[----:B------:R-:W-:Y:S01]  /*3ee90*/  IMAD.SHL.U32 R120, R100, 0x2, RZ ;  /* 0x0000000264787824 */ /* 0x000fe200078e00ff */
[----:B------:R-:W-:Y:S02]  /*3eea0*/  LOP3.LUT R96, R96, 0xfffffffe, RZ, 0xc0, !PT ;  /* 0xfffffffe60607812 */ /* 0x000fe400078ec0ff */
[----:B------:R-:W-:Y:S02]  /*3eeb0*/  SHF.L.U64.HI R22, R100, 0x1, R148 ;  /* 0x0000000164167819 */ /* 0x000fe40000010294 */
[----:B------:R-:W-:Y:S01]  /*3eec0*/  IADD3 R164, P6, PT, R49, R100, RZ ;  /* 0x0000006431a47210 */ /* 0x000fe20007fde0ff */
[----:B------:R-:W-:Y:S01]  /*3eed0*/  IMAD.X R117, R125, 0x1, R152, P3 ;  /* 0x000000017d757824 */ /* 0x000fe200018e0698 */
[----:B------:R-:W-:Y:S01]  /*3eee0*/  LOP3.LUT R100, R161, 0xfffffffe, RZ, 0xc0, !PT ;  /* 0xfffffffea1647812 */ /* 0x000fe200078ec0ff */
[----:B------:R-:W-:Y:S01]  /*3eef0*/  IMAD.WIDE.U32 R162, R60, R96, R162 ;  /* 0x000000603ca27225 */ /* 0x000fe200078e00a2 */
[----:B------:R-:W-:-:S02]  /*3ef00*/  LOP3.LUT R96, R142, 0x1, RZ, 0xc0, !PT ;  /* 0x000000018e607812 */ /* 0x000fc400078ec0ff */
[----:B------:R-:W-:Y:S01]  /*3ef10*/  SHF.L.W.U32.HI R246, R219, 0x10, R225 ;  /* 0x00000010dbf67819 */ /* 0x000fe20000010ee1 */
[----:B------:R-:W-:Y:S01]  /*3ef20*/  IMAD.WIDE.U32 R100, R132, R100, R116 ;  /* 0x0000006484647225 */ /* 0x000fe200078e0074 */
[----:B------:R-:W-:Y:S02]  /*3ef30*/  LOP3.LUT R120, R120, 0xfffffffe, RZ, 0xc0, !PT ;  /* 0xfffffffe78787812 */ /* 0x000fe400078ec0ff */
[----:B------:R-:W-:Y:S01]  /*3ef40*/  SHF.L.W.U32.HI R215, R217, 0x10, R80 ;  /* 0x00000010d9d77819 */ /* 0x000fe20000010e50 */
[----:B------:R-:W-:Y:S02]  /*3ef50*/  IMAD R96, R132, R96, R101 ;  /* 0x0000006084607224 */ /* 0x000fe400078e0265 */
[----:B------:R-:W-:Y:S01]  /*3ef60*/  IMAD.X R165, R223, 0x1, R148, P6 ;  /* 0x00000001dfa57824 */ /* 0x000fe200030e0694 */
[----:B------:R-:W-:Y:S01]  /*3ef70*/  LOP3.LUT R154, R154, 0xfffffffe, RZ, 0xc0, !PT ;  /* 0xfffffffe9a9a7812 */ /* 0x000fe200078ec0ff */
[----:B------:R-:W-:Y:S01]  /*3ef80*/  IMAD.X R167, R230, 0x1, R147, P2 ;  /* 0x00000001e6a77824 */ /* 0x000fe200010e0693 */
[----:B------:R-:W-:Y:S01]  /*3ef90*/  SHF.L.W.U32.HI R225, R225, 0x10, R219 ;  /* 0x00000010e1e17819 */ /* 0x000fe20000010edb */
[----:B------:R-:W-:Y:S01]  /*3efa0*/  IMAD.WIDE.U32 R164, R49, R120, R164 ;  /* 0x0000007831a47225 */ /* 0x000fe200078e00a4 */
[----:B------:R-:W-:-:S02]  /*3efb0*/  LOP3.LUT R153, R100, R153, RZ, 0x3c, !PT ;  /* 0x0000009964997212 */ /* 0x000fc400078e3cff */
[----:B------:R-:W-:Y:S02]  /*3efc0*/  SHF.L.W.U32.HI R216, R80, 0x10, R217 ;  /* 0x0000001050d87819 */ /* 0x000fe40000010ed9 */
[----:B------:R-:W-:Y:S02]  /*3efd0*/  LOP3.LUT R91, R131, 0x1, RZ, 0xc0, !PT ;  /* 0x00000001835b7812 */ /* 0x000fe400078ec0ff */
[----:B------:R-:W-:Y:S02]  /*3efe0*/  SHF.L.W.U32.HI R220, R133, 0x10, R182 ;  /* 0x0000001085dc7819 */ /* 0x000fe40000010eb6 */
[----:B------:R-:W-:Y:S02]  /*3eff0*/  SHF.L.W.U32.HI R236, R234, 0x10, R25 ;  /* 0x00000010eaec7819 */ /* 0x000fe40000010e19 */
[----:B------:R-:W-:Y:S02]  /*3f000*/  SHF.L.W.U32.HI R159, R182, 0x10, R133 ;  /* 0x00000010b69f7819 */ /* 0x000fe40000010e85 */
[----:B------:R-:W-:Y:S01]  /*3f010*/  SHF.L.U64.HI R134, R52, 0x1, R35 ;  /* 0x0000000134867819 */ /* 0x000fe20000010223 */
[----:B------:R-:W-:Y:S01]  /*3f020*/  IMAD.SHL.U32 R146, R54, 0x2, RZ ;  /* 0x0000000236927824 */ /* 0x000fe200078e00ff */
[----:B------:R-:W-:-:S02]  /*3f030*/  LOP3.LUT R143, R96, R143, RZ, 0x3c, !PT ;  /* 0x0000008f608f7212 */ /* 0x000fc400078e3cff */
[----:B------:R-:W-:Y:S01]  /*3f040*/  LOP3.LUT R22, R22, 0x1, RZ, 0xc0, !PT ;  /* 0x0000000116167812 */ /* 0x000fe200078ec0ff */
[----:B------:R-:W-:Y:S01]  /*3f050*/  IMAD.SHL.U32 R116, R52, 0x2, RZ ;  /* 0x0000000234747824 */ /* 0x000fe200078e00ff */
[----:B------:R-:W-:Y:S01]  /*3f060*/  SHF.L.W.U32.HI R217, R25, 0x10, R234 ;  /* 0x0000001019d97819 */ /* 0x000fe20000010eea */
[----:B------:R-:W-:Y:S01]  /*3f070*/  IMAD.WIDE.U32 R166, R29, R154, R166 ;  /* 0x0000009a1da67225 */ /* 0x000fe200078e00a6 */
[----:B------:R-:W-:Y:S02]  /*3f080*/  IADD3 R148, P1, PT, R225, R52, RZ ;  /* 0x00000034e1947210 */ /* 0x000fe40007f3e0ff */
[----:B------:R-:W-:Y:S01]  /*3f090*/  LOP3.LUT R151, R102, R151, RZ, 0x3c, !PT ;  /* 0x0000009766977212 */ /* 0x000fe200078e3cff */
[----:B------:R-:W-:Y:S01]  /*3f0a0*/  IMAD R91, R99, R91, R103 ;  /* 0x0000005b635b7224 */ /* 0x000fe200078e0267 */
[----:B------:R-:W-:Y:S01]  /*3f0b0*/  SHF.L.W.U32.HI R30, R153, 0x10, R143 ;  /* 0x00000010991e7819 */ /* 0x000fe20000010e8f */
[----:B------:R-:W-:Y:S01]  /*3f0c0*/  IMAD.SHL.U32 R147, R50, 0x2, RZ ;  /* 0x0000000232937824 */ /* 0x000fe200078e00ff */
[----:B------:R-:W-:Y:S01]  /*3f0d0*/  LOP3.LUT R25, R162, R37, RZ, 0x3c, !PT ;  /* 0x00000025a2197212 */ /* 0x000fe200078e3cff */
[----:B------:R-:W-:Y:S01]  /*3f0e0*/  IMAD R37, R49, R22, R165 ;  /* 0x0000001631257224 */ /* 0x000fe200078e02a5 */
[----:B------:R-:W-:-:S02]  /*3f0f0*/  IADD3 R154, P0, PT, R216, R54, RZ ;  /* 0x00000036d89a7210 */ /* 0x000fc40007f1e0ff */
[----:B------:R-:W-:Y:S01]  /*3f100*/  SHF.L.U64.HI R127, R128, 0x1, R4 ;  /* 0x00000001807f7819 */ /* 0x000fe20000010204 */
[----:B------:R-:W-:Y:S01]  /*3f110*/  STL [R1+0x41c], R224 ;  /* 0x00041ce001007387 */ /* 0x000fe20000100800 */
[----:B------:R-:W-:Y:S01]  /*3f120*/  LOP3.LUT R22, R168, R55, RZ, 0x3c, !PT ;  /* 0x00000037a8167212 */ /* 0x000fe200078e3cff */
[----:B------:R-:W-:Y:S01]  /*3f130*/  IMAD.SHL.U32 R55, R130, 0x2, RZ ;  /* 0x0000000282377824 */ /* 0x000fe200078e00ff */
[----:B------:R-:W-:Y:S01]  /*3f140*/  IADD3 R152, P6, PT, R220, R56, RZ ;  /* 0x00000038dc987210 */ /* 0x000fe20007fde0ff */
[----:B------:R-:W-:Y:S01]  /*3f150*/  IMAD R41, R29, R41, R167 ;  /* 0x000000291d297224 */ /* 0x000fe200078e02a7 */
[----:B------:R-:W-:Y:S01]  /*3f160*/  SHF.L.W.U32.HI R88, R143, 0x10, R153 ;  /* 0x000000108f587819 */ /* 0x000fe20000010e99 */
[----:B------:R-:W-:Y:S01]  /*3f170*/  IMAD.X R149, R246, 0x1, R35, P1 ;  /* 0x00000001f6957824 */ /* 0x000fe200008e0623 */
[----:B------:R-:W-:Y:S01]  /*3f180*/  IADD3 R52, P5, PT, R30, R130, RZ ;  /* 0x000000821e347210 */ /* 0x000fe20007fbe0ff */
[----:B------:R0:W-:Y:S01]  /*3f190*/  STL [R1+0x4d0], R226 ;  /* 0x0004d0e201007387 */ /* 0x0001e20000100800 */
[----:B------:R-:W-:-:S02]  /*3f1a0*/  LOP3.LUT R116, R116, 0xfffffffe, RZ, 0xc0, !PT ;  /* 0xfffffffe74747812 */ /* 0x000fc400078ec0ff */
[----:B------:R-:W-:Y:S02]  /*3f1b0*/  SHF.L.U64.HI R133, R50, 0x1, R172 ;  /* 0x0000000132857819 */ /* 0x000fe400000102ac */
[----:B------:R-:W-:Y:S01]  /*3f1c0*/  SHF.L.U64.HI R135, R130, 0x1, R27 ;  /* 0x0000000182877819 */ /* 0x000fe2000001021b */
[----:B------:R1:W-:Y:S01]  /*3f1d0*/  STL [R1+0x414], R211 ;  /* 0x000414d301007387 */ /* 0x0003e20000100800 */
[----:B------:R-:W-:Y:S01]  /*3f1e0*/  IADD3 R150, P2, PT, R217, R50, RZ ;  /* 0x00000032d9967210 */ /* 0x000fe20007f5e0ff */
[----:B------:R-:W-:Y:S01]  /*3f1f0*/  IMAD.SHL.U32 R50, R122, 0x2, RZ ;  /* 0x000000027a327824 */ /* 0x000fe200078e00ff */
[----:B------:R-:W-:Y:S01]  /*3f200*/  LOP3.LUT R33, R155, 0x1, RZ, 0xc0, !PT ;  /* 0x000000019b217812 */ /* 0x000fe200078ec0ff */
[--C-:B------:R-:W-:Y:S01]  /*3f210*/  IMAD.X R155, R215, 0x1, R20.reuse, P0 ;  /* 0x00000001d79b7824 */ /* 0x100fe200000e0614 */
[----:B------:R-:W-:Y:S01]  /*3f220*/  SHF.L.U64.HI R120, R54, 0x1, R20 ;  /* 0x0000000136787819 */ /* 0x000fe20000010214 */
[----:B------:R-:W-:Y:S01]  /*3f230*/  IMAD.X R153, R159, 0x1, R53, P6 ;  /* 0x000000019f997824 */ /* 0x000fe200030e0635 */
[----:B------:R-:W-:Y:S01]  /*3f240*/  SHF.L.U64.HI R103, R122, 0x1, R123 ;  /* 0x000000017a677819 */ /* 0x000fe2000001027b */
[----:B------:R-:W-:Y:S01]  /*3f250*/  IMAD.WIDE.U32 R148, R225, R116, R148 ;  /* 0x00000074e1947225 */ /* 0x000fe200078e0094 */
[----:B------:R-:W-:Y:S01]  /*3f260*/  SHF.L.U64.HI R117, R56, 0x1, R53 ;  /* 0x0000000138757819 */ /* 0x000fe20000010235 */
[----:B------:R-:W3:Y:S01]  /*3f270*/  LDL.LU.64 R142, [R1+0x918] ;  /* 0x00091800018e7983 */ /* 0x000ee20000300a00 */
[----:B------:R-:W-:Y:S01]  /*3f280*/  LOP3.LUT R141, R91, R141, RZ, 0x3c, !PT ;  /* 0x0000008d5b8d7212 */ /* 0x000fe200078e3cff */
[----:B------:R-:W-:Y:S01]  /*3f290*/  IMAD.X R53, R88, 0x1, R27, P5 ;  /* 0x0000000158357824 */ /* 0x000fe200028e061b */
[----:B------:R-:W-:Y:S01]  /*3f2a0*/  IADD3 R122, P3, PT, R224, R122, RZ ;  /* 0x0000007ae07a7210 */ /* 0x000fe20007f7e0ff */
[----:B------:R-:W-:Y:S01]  /*3f2b0*/  IMAD.SHL.U32 R80, R56, 0x2, RZ ;  /* 0x0000000238507824 */ /* 0x000fe200078e00ff */
[----:B------:R-:W-:Y:S01]  /*3f2c0*/  LOP3.LUT R20, R55, 0xfffffffe, RZ, 0xc0, !PT ;  /* 0xfffffffe37147812 */ /* 0x000fe200078ec0ff */
[----:B------:R-:W4:Y:S01]  /*3f2d0*/  LDL.LU R161, [R1+0xc10] ;  /* 0x000c100001a17983 */ /* 0x000f220000300800 */
[----:B------:R-:W-:-:S02]  /*3f2e0*/  LOP3.LUT R21, R166, R21, RZ, 0x3c, !PT ;  /* 0x00000015a6157212 */ /* 0x000fc400078e3cff */
[----:B------:R-:W-:Y:S02]  /*3f2f0*/  LOP3.LUT R43, R41, R194, RZ, 0x3c, !PT ;  /* 0x000000c2292b7212 */ /* 0x000fe400078e3cff */
[----:B------:R-:W-:Y:S01]  /*3f300*/  LOP3.LUT R146, R146, 0xfffffffe, RZ, 0xc0, !PT ;  /* 0xfffffffe92927812 */ /* 0x000fe200078ec0ff */
[----:B------:R-:W-:Y:S01]  /*3f310*/  IMAD.X R123, R226, 0x1, R123, P3 ;  /* 0x00000001e27b7824 */ /* 0x000fe200018e067b */
[----:B------:R-:W-:Y:S01]  /*3f320*/  SHF.L.W.U32.HI R252, R151, 0x10, R141 ;  /* 0x0000001097fc7819 */ /* 0x000fe20000010e8d */
[----:B------:R-:W-:Y:S01]  /*3f330*/  IMAD.WIDE.U32 R52, R30, R20, R52 ;  /* 0x000000141e347225 */ /* 0x000fe200078e0034 */
[----:B------:R-:W-:Y:S01]  /*3f340*/  LOP3.LUT R50, R50, 0xfffffffe, RZ, 0xc0, !PT ;  /* 0xfffffffe32327812 */ /* 0x000fe200078ec0ff */
[----:B0-----:R-:W4:Y:S01]  /*3f350*/  LDL.LU R226, [R1+0xa8c] ;  /* 0x000a8c0001e27983 */ /* 0x001f220000300800 */
[----:B------:R-:W-:Y:S02]  /*3f360*/  SHF.L.W.U32.HI R194, R21, 0x1, R43 ;  /* 0x0000000115c27819 */ /* 0x000fe40000010e2b */
[----:B------:R-:W-:Y:S01]  /*3f370*/  SHF.L.W.U32.HI R21, R43, 0x1, R21 ;  /* 0x000000012b157819 */ /* 0x000fe20000010e15 */
[----:B------:R-:W4:Y:S01]  /*3f380*/  LDL.LU R234, [R1+0xc14] ;  /* 0x000c140001ea7983 */ /* 0x000f220000300800 */
[----:B------:R-:W-:Y:S01]  /*3f390*/  LOP3.LUT R20, R148, R28, RZ, 0x3c, !PT ;  /* 0x0000001c94147212 */ /* 0x000fe200078e3cff */
[----:B------:R-:W-:Y:S01]  /*3f3a0*/  IMAD.WIDE.U32 R154, R216, R146, R154 ;  /* 0x00000092d89a7225 */ /* 0x000fe200078e009a */
[----:B------:R-:W-:-:S02]  /*3f3b0*/  LOP3.LUT R43, R140, 0x1, RZ, 0xc0, !PT ;  /* 0x000000018c2b7812 */ /* 0x000fc400078ec0ff */
[----:B------:R-:W-:Y:S01]  /*3f3c0*/  LOP3.LUT R28, R120, 0x1, RZ, 0xc0, !PT ;  /* 0x00000001781c7812 */ /* 0x000fe200078ec0ff */
[----:B------:R-:W-:Y:S01]  /*3f3d0*/  IMAD.SHL.U32 R140, R128, 0x2, RZ ;  /* 0x00000002808c7824 */ /* 0x000fe200078e00ff */
[----:B------:R-:W-:Y:S01]  /*3f3e0*/  IADD3 R54, P6, PT, R252, R128, RZ ;  /* 0x00000080fc367210 */ /* 0x000fe20007fde0ff */
[----:B------:R-:W-:Y:S01]  /*3f3f0*/  IMAD.WIDE.U32 R128, R224, R50, R122 ;  /* 0x00000032e0807225 */ /* 0x000fe200078e007a */
[----:B------:R-:W-:Y:S02]  /*3f400*/  LOP3.LUT R103, R103, 0x1, RZ, 0xc0, !PT ;  /* 0x0000000167677812 */ /* 0x000fe400078ec0ff */
[----:B------:R-:W-:Y:S01]  /*3f410*/  SHF.L.W.U32.HI R188, R141, 0x10, R151 ;  /* 0x000000108dbc7819 */ /* 0x000fe20000010e97 */
[----:B------:R-:W-:Y:S01]  /*3f420*/  IMAD.X R151, R236, 0x1, R172, P2 ;  /* 0x00000001ec977824 */ /* 0x000fe200010e06ac */
[----:B------:R-:W-:Y:S01]  /*3f430*/  LOP3.LUT R147, R147, 0xfffffffe, RZ, 0xc0, !PT ;  /* 0xfffffffe93937812 */ /* 0x000fe200078ec0ff */
[----:B------:R-:W-:Y:S01]  /*3f440*/  IMAD R28, R216, R28, R155 ;  /* 0x0000001cd81c7224 */ /* 0x000fe200078e029b */
[----:B------:R-:W-:Y:S01]  /*3f450*/  LOP3.LUT R56, R164, R81, RZ, 0x3c, !PT ;  /* 0x00000051a4387212 */ /* 0x000fe200078e3cff */
[----:B------:R-:W-:Y:S01]  /*3f460*/  IMAD R155, R224, R103, R129 ;  /* 0x00000067e09b7224 */ /* 0x000fe200078e0281 */
[C---:B------:R-:W-:Y:S01]  /*3f470*/  SHF.L.U64.HI R101, R118.reuse, 0x1, R119 ;  /* 0x0000000176657819 */ /* 0x040fe20000010277 */
[----:B------:R-:W-:Y:S01]  /*3f480*/  IMAD.WIDE.U32 R150, R217, R147, R150 ;  /* 0x00000093d9967225 */ /* 0x000fe200078e0096 */
[----:B------:R-:W4:Y:S03]  /*3f490*/  LDL.LU R224, [R1+0xb3c] ;  /* 0x000b3c0001e07983 */ /* 0x000f260000300800 */
[----:B------:R-:W-:Y:S01]  /*3f4a0*/  IMAD.SHL.U32 R81, R118, 0x2, RZ ;  /* 0x0000000276517824 */ /* 0x000fe200078e00ff */
[----:B------:R-:W-:Y:S01]  /*3f4b0*/  IADD3 R118, P4, PT, R211, R118, RZ ;  /* 0x00000076d3767210 */ /* 0x000fe20007f9e0ff */
[----:B------:R-:W4:Y:S03]  /*3f4c0*/  LDL.LU R141, [R1+0xd74] ;  /* 0x000d7400018d7983 */ /* 0x000f260000300800 */
[----:B------:R-:W-:Y:S01]  /*3f4d0*/  LOP3.LUT R81, R81, 0xfffffffe, RZ, 0xc0, !PT ;  /* 0xfffffffe51517812 */ /* 0x000fe200078ec0ff */
[----:B------:R-:W-:Y:S01]  /*3f4e0*/  IMAD.X R119, R210, 0x1, R119, P4 ;  /* 0x00000001d2777824 */ /* 0x000fe200020e0677 */
[----:B------:R-:W-:-:S03]  /*3f4f0*/  LOP3.LUT R101, R101, 0x1, RZ, 0xc0, !PT ;  /* 0x0000000165657812 */ /* 0x000fc600078ec0ff */
[----:B------:R-:W-:-:S04]  /*3f500*/  IMAD.WIDE.U32 R130, R211, R81, R118 ;  /* 0x00000051d3827225 */ /* 0x000fc800078e0076 */
[----:B------:R-:W-:Y:S02]  /*3f510*/  IMAD R129, R211, R101, R131 ;  /* 0x00000065d3817224 */ /* 0x000fe400078e0283 */
[----:B-1----:R-:W4:Y:S01]  /*3f520*/  LDL.LU R211, [R1+0xd28] ;  /* 0x000d280001d37983 */ /* 0x002f220000300800 */
[----:B--2---:R-:W-:Y:S02]  /*3f530*/  IMAD.MOV.U32 R147, RZ, RZ, R145 ;  /* 0x000000ffff937224 */ /* 0x004fe400078e0091 */
[----:B------:R-:W-:Y:S02]  /*3f540*/  IMAD.MOV.U32 R145, RZ, RZ, R241 ;  /* 0x000000ffff917224 */ /* 0x000fe400078e00f1 */
[----:B------:R-:W2:Y:S01]  /*3f550*/  LDL.LU R241, [R1+0xd64] ;  /* 0x000d640001f17983 */ /* 0x000ea20000300800 */
[----:B------:R-:W-:Y:S01]  /*3f560*/  IMAD.X R55, R188, 0x1, R4, P6 ;  /* 0x00000001bc377824 */ /* 0x000fe200030e0604 */
[----:B------:R-:W-:Y:S02]  /*3f570*/  LOP3.LUT R4, R133, 0x1, RZ, 0xc0, !PT ;  /* 0x0000000185047812 */ /* 0x000fe400078ec0ff */
[----:B------:R-:W-:-:S02]  /*3f580*/  LOP3.LUT R80, R80, 0xfffffffe, RZ, 0xc0, !PT ;  /* 0xfffffffe50507812 */ /* 0x000fc400078ec0ff */
[----:B------:R-:W-:Y:S01]  /*3f590*/  LOP3.LUT R140, R140, 0xfffffffe, RZ, 0xc0, !PT ;  /* 0xfffffffe8c8c7812 */ /* 0x000fe200078ec0ff */
[----:B------:R-:W-:Y:S01]  /*3f5a0*/  IMAD R4, R217, R4, R151 ;  /* 0x00000004d9047224 */ /* 0x000fe200078e0297 */
[----:B------:R-:W-:Y:S01]  /*3f5b0*/  LOP3.LUT R27, R117, 0x1, RZ, 0xc0, !PT ;  /* 0x00000001751b7812 */ /* 0x000fe200078ec0ff */
[----:B------:R-:W-:Y:S01]  /*3f5c0*/  IMAD.WIDE.U32 R152, R220, R80, R152 ;  /* 0x00000050dc987225 */ /* 0x000fe200078e0098 */
[----:B------:R-:W-:Y:S02]  /*3f5d0*/  LOP3.LUT R134, R134, 0x1, RZ, 0xc0, !PT ;  /* 0x0000000186867812 */ /* 0x000fe400078ec0ff */
[----:B------:R-:W-:Y:S01]  /*3f5e0*/  LOP3.LUT R127, R127, 0x1, RZ, 0xc0, !PT ;  /* 0x000000017f7f7812 */ /* 0x000fe200078ec0ff */
[----:B------:R-:W-:Y:S01]  /*3f5f0*/  IMAD.WIDE.U32 R54, R252, R140, R54 ;  /* 0x0000008cfc367225 */ /* 0x000fe200078e0036 */
[----:B------:R-:W-:Y:S02]  /*3f600*/  LOP3.LUT R3, R150, R3, RZ, 0x3c, !PT ;  /* 0x0000000396037212 */ /* 0x000fe400078e3cff */
[----:B------:R-:W-:Y:S01]  /*3f610*/  LOP3.LUT R119, R4, R245, RZ, 0x3c, !PT ;  /* 0x000000f504777212 */ /* 0x000fe200078e3cff */
[----:B------:R-:W-:-:S02]  /*3f620*/  IMAD R27, R220, R27, R153 ;  /* 0x0000001bdc1b7224 */ /* 0x000fc400078e0299 */
[----:B------:R-:W-:Y:S01]  /*3f630*/  IMAD R149, R225, R134, R149 ;  /* 0x00000086e1957224 */ /* 0x000fe200078e0295 */
[----:B------:R0:W-:Y:S01]  /*3f640*/  STL [R1+0x440], R236 ;  /* 0x000440ec01007387 */ /* 0x0001e20000100800 */
[----:B------:R-:W-:Y:S01]  /*3f650*/  IMAD R131, R252, R127, R55 ;  /* 0x0000007ffc837224 */ /* 0x000fe200078e0237 */
[----:B------:R-:W-:Y:S02]  /*3f660*/  LOP3.LUT R47, R152, R47, RZ, 0x3c, !PT ;  /* 0x0000002f982f7212 */ /* 0x000fe400078e3cff */
[----:B------:R1:W-:Y:S01]  /*3f670*/  STL [R1+0x444], R159 ;  /* 0x0004449f01007387 */ /* 0x0003e20000100800 */
[----:B------:R-:W-:Y:S02]  /*3f680*/  LOP3.LUT R50, R27, R221, RZ, 0x3c, !PT ;  /* 0x000000dd1b327212 */ /* 0x000fe400078e3cff */
[----:B------:R-:W-:Y:S02]  /*3f690*/  LOP3.LUT R233, R149, R233, RZ, 0x3c, !PT ;  /* 0x000000e995e97212 */ /* 0x000fe400078e3cff */
[----:B0-----:R-:W-:-:S02]  /*3f6a0*/  SHF.L.W.U32.HI R236, R3, 0x1, R119 ;  /* 0x0000000103ec7819 */ /* 0x001fc40000010e77 */
[----:B------:R-:W-:Y:S01]  /*3f6b0*/  SHF.L.W.U32.HI R119, R119, 0x1, R3 ;  /* 0x0000000177777819 */ /* 0x000fe20000010e03 */
[----:B-1----:R-:W2:Y:S01]  /*3f6c0*/  LDL.LU R159, [R1+0xd30] ;  /* 0x000d3000019f7983 */ /* 0x002ea20000300800 */
[----:B------:R-:W-:Y:S02]  /*3f6d0*/  LOP3.LUT R3, R130, R46, RZ, 0x3c, !PT ;  /* 0x0000002e82037212 */ /* 0x000fe400078e3cff */
[----:B------:R-:W-:Y:S01]  /*3f6e0*/  LOP3.LUT R7, R129, R7, RZ, 0x3c, !PT ;  /* 0x0000000781077212 */ /* 0x000fe200078e3cff */
[----:B------:R0:W-:Y:S01]  /*3f6f0*/  STL [R1+0x43c], R215 ;  /* 0x00043cd701007387 */ /* 0x0001e20000100800 */
[----:B------:R-:W-:Y:S02]  /*3f700*/  LOP3.LUT R15, R154, R15, RZ, 0x3c, !PT ;  /* 0x0000000f9a0f7212 */ /* 0x000fe400078e3cff */
[----:B------:R-:W-:Y:S01]  /*3f710*/  LOP3.LUT R118, R28, R235, RZ, 0x3c, !PT ;  /* 0x000000eb1c767212 */ /* 0x000fe200078e3cff */
[----:B------:R1:W-:Y:S01]  /*3f720*/  STL [R1+0x4cc], R210 ;  /* 0x0004ccd201007387 */ /* 0x0003e20000100800 */
[----:B------:R-:W-:-:S02]  /*3f730*/  LOP3.LUT R99, R54, R99, RZ, 0x3c, !PT ;  /* 0x0000006336637212 */ /* 0x000fc400078e3cff */
[----:B------:R-:W-:Y:S02]  /*3f740*/  LOP3.LUT R85, R131, R85, RZ, 0x3c, !PT ;  /* 0x0000005583557212 */ /* 0x000fe400078e3cff */
[----:B------:R-:W-:Y:S02]  /*3f750*/  SHF.L.W.U32.HI R46, R3, 0x1, R7 ;  /* 0x00000001032e7819 */ /* 0x000fe40000010e07 */
[----:B0-----:R-:W-:Y:S02]  /*3f760*/  SHF.L.W.U32.HI R215, R20, 0x1, R233 ;  /* 0x0000000114d77819 */ /* 0x001fe40000010ee9 */
[----:B------:R-:W-:Y:S02]  /*3f770*/  SHF.L.W.U32.HI R20, R233, 0x1, R20 ;  /* 0x00000001e9147819 */ /* 0x000fe40000010e14 */
[----:B-1----:R-:W-:Y:S02]  /*3f780*/  SHF.L.W.U32.HI R210, R47, 0x1, R50 ;  /* 0x000000012fd27819 */ /* 0x002fe40000010e32 */
[----:B------:R-:W-:-:S02]  /*3f790*/  SHF.L.W.U32.HI R50, R50, 0x1, R47 ;  /* 0x0000000132327819 */ /* 0x000fc40000010e2f */
[----:B------:R-:W-:Y:S02]  /*3f7a0*/  SHF.L.W.U32.HI R233, R15, 0x1, R118 ;  /* 0x000000010fe97819 */ /* 0x000fe40000010e76 */
[----:B------:R-:W-:Y:S02]  /*3f7b0*/  SHF.L.W.U32.HI R3, R7, 0x1, R3 ;  /* 0x0000000107037819 */ /* 0x000fe40000010e03 */
[----:B------:R-:W-:Y:S01]  /*3f7c0*/  SHF.L.W.U32.HI R118, R118, 0x1, R15 ;  /* 0x0000000176767819 */ /* 0x000fe20000010e0f */
[C---:B------:R-:W-:Y:S01]  /*3f7d0*/  IMAD.SHL.U32 R15, R84.reuse, 0x2, RZ ;  /* 0x00000002540f7824 */ /* 0x040fe200078e00ff */
[----:B------:R-:W-:Y:S02]  /*3f7e0*/  SHF.L.W.U32.HI R7, R99, 0x1, R85 ;  /* 0x0000000163077819 */ /* 0x000fe40000010e55 */
[----:B------:R-:W-:Y:S02]  /*3f7f0*/  SHF.L.U64.HI R219, R84, 0x1, R175 ;  /* 0x0000000154db7819 */ /* 0x000fe400000102af */
[----:B------:R-:W-:Y:S01]  /*3f800*/  IADD3 R84, P2, PT, R50, R84, RZ ;  /* 0x0000005432547210 */ /* 0x000fe20007f5e0ff */
[----:B------:R0:W-:Y:S01]  /*3f810*/  STL [R1+0x438], R7 ;  /* 0x0004380701007387 */ /* 0x0001e20000100800 */
[----:B------:R-:W-:-:S02]  /*3f820*/  LOP3.LUT R15, R15, 0xfffffffe, RZ, 0xc0, !PT ;  /* 0xfffffffe0f0f7812 */ /* 0x000fc400078ec0ff */
[----:B0-----:R-:W-:Y:S01]  /*3f830*/  SHF.L.W.U32.HI R7, R85, 0x1, R99 ;  /* 0x0000000155077819 */ /* 0x001fe20000010e63 */
[----:B------:R-:W-:Y:S02]  /*3f840*/  IMAD.X R85, R210, 0x1, R175, P2 ;  /* 0x00000001d2557824 */ /* 0x000fe400010e06af */
[----:B------:R-:W-:Y:S01]  /*3f850*/  IMAD.WIDE.U32 R84, R50, R15, R84 ;  /* 0x0000000f32547225 */ /* 0x000fe200078e0054 */
[----:B------:R0:W-:Y:S03]  /*3f860*/  STL [R1+0x450], R188 ;  /* 0x000450bc01007387 */ /* 0x0001e60000100800 */
[----:B------:R-:W-:Y:S01]  /*3f870*/  IMAD R43, R9, R43, R169 ;  /* 0x0000002b092b7224 */ /* 0x000fe200078e02a9 */
[----:B------:R-:W-:-:S04]  /*3f880*/  LOP3.LUT R189, R37, R189, RZ, 0x3c, !PT ;  /* 0x000000bd25bd7212 */ /* 0x000fc800078e3cff */
[----:B------:R-:W-:Y:S01]  /*3f890*/  LOP3.LUT R199, R43, R199, RZ, 0x3c, !PT ;  /* 0x000000c72bc77212 */ /* 0x000fe200078e3cff */
[----:B0-----:R-:W-:-:S03]  /*3f8a0*/  IMAD.MOV.U32 R188, RZ, RZ, R238 ;  /* 0x000000ffffbc7224 */ /* 0x001fc600078e00ee */
[----:B------:R-:W-:Y:S01]  /*3f8b0*/  SHF.L.W.U32.HI R195, R22, 0x1, R199 ;  /* 0x0000000116c37819 */ /* 0x000fe20000010ec7 */
[----:B------:R-:W-:Y:S02]  /*3f8c0*/  IMAD.MOV.U32 R122, RZ, RZ, R188 ;  /* 0x000000ffff7a7224 */ /* 0x000fe400078e00bc */
[----:B---3--:R-:W-:Y:S01]  /*3f8d0*/  IMAD.MOV.U32 R188, RZ, RZ, R142 ;  /* 0x000000ffffbc7224 */ /* 0x008fe200078e008e */
[----:B------:R-:W-:Y:S01]  /*3f8e0*/  SHF.L.W.U32.HI R22, R199, 0x1, R22 ;  /* 0x00000001c7167819 */ /* 0x000fe20000010e16 */
[----:B------:R-:W3:Y:S01]  /*3f8f0*/  LDL.LU R142, [R1+0xd24] ;  /* 0x000d2400018e7983 */ /* 0x000ee20000300800 */
[----:B----4-:R-:W-:-:S03]  /*3f900*/  LOP3.LUT R64, R64, R224, RZ, 0x3c, !PT ;  /* 0x000000e040407212 */ /* 0x010fc600078e3cff */
[----:B------:R-:W4:Y:S01]  /*3f910*/  LDL.LU R224, [R1+0xd44] ;  /* 0x000d440001e07983 */ /* 0x000f220000300800 */
[----:B------:R-:W-:Y:S02]  /*3f920*/  SHF.L.W.U32.HI R199, R56, 0x1, R189 ;  /* 0x0000000138c77819 */ /* 0x000fe40000010ebd */
[----:B------:R-:W-:Y:S01]  /*3f930*/  SHF.L.W.U32.HI R56, R189, 0x1, R56 ;  /* 0x00000001bd387819 */ /* 0x000fe20000010e38 */
[----:B------:R-:W-:-:S04]  /*3f940*/  IMAD.MOV.U32 R189, RZ, RZ, R239 ;  /* 0x000000ffffbd7224 */ /* 0x000fc800078e00ef */
[----:B------:R-:W-:Y:S02]  /*3f950*/  IMAD.MOV.U32 R123, RZ, RZ, R189 ;  /* 0x000000ffff7b7224 */ /* 0x000fe400078e00bd */
[----:B------:R-:W-:Y:S02]  /*3f960*/  IMAD.MOV.U32 R189, RZ, RZ, R143 ;  /* 0x000000ffffbd7224 */ /* 0x000fe400078e008f */
[----:B------:R-:W3:Y:S01]  /*3f970*/  LDL.LU R143, [R1+0xd58] ;  /* 0x000d5800018f7983 */ /* 0x000ee20000300800 */
[----:B------:R-:W-:-:S03]  /*3f980*/  LOP3.LUT R65, R65, R211, RZ, 0x3c, !PT ;  /* 0x000000d341417212 */ /* 0x000fc600078e3cff */
[----:B------:R-:W3:Y:S01]  /*3f990*/  LDL.LU R211, [R1+0x8c0] ;  /* 0x0008c00001d37983 */ /* 0x000ee20000300800 */
[----:B--2---:R-:W-:Y:S02]  /*3f9a0*/  LOP3.LUT R15, R32, R241, RZ, 0x3c, !PT ;  /* 0x000000f1200f7212 */ /* 0x004fe400078e3cff */
[----:B------:R-:W-:Y:S01]  /*3f9b0*/  LOP3.LUT R32, R115, R226, RZ, 0x3c, !PT ;  /* 0x000000e273207212 */ /* 0x000fe200078e3cff */
[----:B------:R-:W2:Y:S04]  /*3f9c0*/  LDL.LU R241, [R1+0x8c4] ;  /* 0x0008c40001f17983 */ /* 0x000ea80000300800 */
[----:B------:R-:W2:Y:S01]  /*3f9d0*/  LDL.LU R226, [R1+0xc94] ;  /* 0x000c940001e27983 */ /* 0x000ea20000300800 */
[----:B------:R-:W-:-:S05]  /*3f9e0*/  IMAD R33, R60, R33, R163 ;  /* 0x000000213c217224 */ /* 0x000fca00078e02a3 */
[----:B------:R-:W-:Y:S01]  /*3f9f0*/  LOP3.LUT R187, R33, R187, RZ, 0x3c, !PT ;  /* 0x000000bb21bb7212 */ /* 0x000fe200078e3cff */
[----:B------:R-:W-:-:S03]  /*3fa00*/  IMAD.SHL.U32 R35, R62, 0x2, RZ ;  /* 0x000000023e237824 */ /* 0x000fc600078e00ff */
[----:B------:R-:W-:Y:S02]  /*3fa10*/  SHF.L.W.U32.HI R198, R25, 0x1, R187 ;  /* 0x0000000119c67819 */ /* 0x000fe40000010ebb */
[----:B------:R-:W-:Y:S02]  /*3fa20*/  SHF.L.W.U32.HI R25, R187, 0x1, R25 ;  /* 0x00000001bb197819 */ /* 0x000fe40000010e19 */
[----:B------:R-:W-:Y:S02]  /*3fa30*/  SHF.L.U64.HI R182, R62, 0x1, R61 ;  /* 0x000000013eb67819 */ /* 0x000fe4000001023d */
[----:B------:R-:W-:Y:S01]  /*3fa40*/  IADD3 R116, P0, PT, R21, R62, RZ ;  /* 0x0000003e15747210 */ /* 0x000fe20007f1e0ff */
[----:B------:R-:W-:Y:S01]  /*3fa50*/  IMAD.SHL.U32 R62, R74, 0x2, RZ ;  /* 0x000000024a3e7824 */ /* 0x000fe200078e00ff */
[----:B------:R-:W-:Y:S02]  /*3fa60*/  IADD3 R80, P1, PT, R25, R74, RZ ;  /* 0x0000004a19507210 */ /* 0x000fe40007f3e0ff */
[----:B------:R-:W-:-:S02]  /*3fa70*/  LOP3.LUT R135, R135, 0x1, RZ, 0xc0, !PT ;  /* 0x0000000187877812 */ /* 0x000fc400078ec0ff */
[----:B------:R-:W-:Y:S01]  /*3fa80*/  LOP3.LUT R62, R62, 0xfffffffe, RZ, 0xc0, !PT ;  /* 0xfffffffe3e3e7812 */ /* 0x000fe200078ec0ff */
[----:B------:R-:W-:Y:S02]  /*3fa90*/  IMAD.X R81, R198, 0x1, R75, P1 ;  /* 0x00000001c6517824 */ /* 0x000fe400008e064b */
[----:B------:R-:W-:Y:S01]  /*3faa0*/  IMAD R169, R30, R135, R53 ;  /* 0x000000871ea97224 */ /* 0x000fe200078e0235 */
[----:B------:R-:W-:Y:S01]  /*3fab0*/  LOP3.LUT R35, R35, 0xfffffffe, RZ, 0xc0, !PT ;  /* 0xfffffffe23237812 */ /* 0x000fe200078ec0ff */
[----:B------:R-:W-:Y:S02]  /*3fac0*/  IMAD.X R117, R194, 0x1, R61, P0 ;  /* 0x00000001c2757824 */ /* 0x000fe400000e063d */
[----:B------:R-:W-:Y:S01]  /*3fad0*/  IMAD.WIDE.U32 R80, R25, R62, R80 ;  /* 0x0000003e19507225 */ /* 0x000fe200078e0050 */
[----:B------:R-:W-:Y:S02]  /*3fae0*/  LOP3.LUT R62, R52, R132, RZ, 0x3c, !PT ;  /* 0x00000084343e7212 */ /* 0x000fe400078e3cff */
[----:B------:R-:W-:Y:S01]  /*3faf0*/  LOP3.LUT R125, R169, R125, RZ, 0x3c, !PT ;  /* 0x0000007da97d7212 */ /* 0x000fe200078e3cff */
[----:B------:R-:W-:Y:S01]  /*3fb00*/  IMAD.WIDE.U32 R116, R21, R35, R116 ;  /* 0x0000002315747225 */ /* 0x000fe200078e0074 */
[----:B------:R-:W-:-:S02]  /*3fb10*/  SHF.L.U64.HI R187, R74, 0x1, R75 ;  /* 0x000000014abb7819 */ /* 0x000fc4000001024b */
[----:B------:R-:W-:Y:S01]  /*3fb20*/  LOP3.LUT R61, R128, R111, RZ, 0x3c, !PT ;  /* 0x0000006f803d7212 */ /* 0x000fe200078e3cff */
[C---:B------:R-:W-:Y:S01]  /*3fb30*/  IMAD.SHL.U32 R35, R70.reuse, 0x2, RZ ;  /* 0x0000000246237824 */ /* 0x040fe200078e00ff */
[----:B------:R-:W-:Y:S02]  /*3fb40*/  LOP3.LUT R109, R155, R109, RZ, 0x3c, !PT ;  /* 0x0000006d9b6d7212 */ /* 0x000fe400078e3cff */
[----:B------:R-:W-:Y:S02]  /*3fb50*/  SHF.L.U64.HI R238, R70, 0x1, R205 ;  /* 0x0000000146ee7819 */ /* 0x000fe400000102cd */
[----:B------:R-:W-:Y:S01]  /*3fb60*/  IADD3 R74, P3, PT, R20, R70, RZ ;  /* 0x00000046144a7210 */ /* 0x000fe20007f7e0ff */
[----:B------:R0:W-:Y:S01]  /*3fb70*/  STL [R1+0x448], R246 ;  /* 0x000448f601007387 */ /* 0x0001e20000100800 */
[----:B------:R-:W-:Y:S01]  /*3fb80*/  SHF.L.W.U32.HI R70, R62, 0x1, R125 ;  /* 0x000000013e467819 */ /* 0x000fe20000010e7d */
[----:B------:R-:W-:Y:S01]  /*3fb90*/  IMAD.MOV.U32 R146, RZ, RZ, R144 ;  /* 0x000000ffff927224 */ /* 0x000fe200078e0090 */
[----:B------:R-:W-:Y:S01]  /*3fba0*/  SHF.L.W.U32.HI R62, R125, 0x1, R62 ;  /* 0x000000017d3e7819 */ /* 0x000fe20000010e3e */
[----:B------:R-:W-:Y:S01]  /*3fbb0*/  IMAD.MOV.U32 R144, RZ, RZ, R240 ;  /* 0x000000ffff907224 */ /* 0x000fe200078e00f0 */
[C---:B------:R-:W-:Y:S01]  /*3fbc0*/  SHF.L.U64.HI R240, R102.reuse, 0x1, R91 ;  /* 0x0000000166f07819 */ /* 0x040fe2000001025b */
[----:B------:R-:W-:Y:S01]  /*3fbd0*/  IMAD.SHL.U32 R55, R102, 0x2, RZ ;  /* 0x0000000266377824 */ /* 0x000fe200078e00ff */
[----:B------:R-:W-:-:S02]  /*3fbe0*/  IADD3 R102, P1, PT, R62, R102, RZ ;  /* 0x000000663e667210 */ /* 0x000fc40007f3e0ff */
[----:B0-----:R-:W-:Y:S02]  /*3fbf0*/  SHF.L.W.U32.HI R246, R61, 0x1, R109 ;  /* 0x000000013df67819 */ /* 0x001fe40000010e6d */
[----:B------:R-:W-:Y:S01]  /*3fc00*/  SHF.L.W.U32.HI R61, R109, 0x1, R61 ;  /* 0x000000016d3d7819 */ /* 0x000fe20000010e3d */
[----:B------:R0:W-:Y:S01]  /*3fc10*/  STL [R1+0x42c], R46 ;  /* 0x00042c2e01007387 */ /* 0x0001e20000100800 */
[----:B------:R-:W-:Y:S01]  /*3fc20*/  IMAD.SHL.U32 R53, R90, 0x2, RZ ;  /* 0x000000025a357824 */ /* 0x000fe200078e00ff */
[----:B------:R-:W-:Y:S01]  /*3fc30*/  LOP3.LUT R55, R55, 0xfffffffe, RZ, 0xc0, !PT ;  /* 0xfffffffe37377812 */ /* 0x000fe200078ec0ff */
[----:B------:R-:W-:Y:S01]  /*3fc40*/  IMAD.X R103, R70, 0x1, R91, P1 ;  /* 0x0000000146677824 */ /* 0x000fe200008e065b */
[----:B------:R-:W-:Y:S01]  /*3fc50*/  LOP3.LUT R121, R121, R161, RZ, 0x3c, !PT ;  /* 0x000000a179797212 */ /* 0x000fe200078e3cff */
[----:B------:R-:W-:Y:S01]  /*3fc60*/  IMAD.X R75, R215, 0x1, R205, P3 ;  /* 0x00000001d74b7824 */ /* 0x000fe200018e06cd */
[----:B------:R-:W-:Y:S02]  /*3fc70*/  LOP3.LUT R35, R35, 0xfffffffe, RZ, 0xc0, !PT ;  /* 0xfffffffe23237812 */ /* 0x000fe400078ec0ff */
[----:B0-----:R-:W-:-:S02]  /*3fc80*/  IADD3 R46, P0, PT, R61, R90, RZ ;  /* 0x0000005a3d2e7210 */ /* 0x001fc40007f1e0ff */
[----:B------:R-:W-:Y:S01]  /*3fc90*/  LOP3.LUT R53, R53, 0xfffffffe, RZ, 0xc0, !PT ;  /* 0xfffffffe35357812 */ /* 0x000fe200078ec0ff */
[----:B------:R-:W-:Y:S01]  /*3fca0*/  IMAD.WIDE.U32 R102, R62, R55, R102 ;  /* 0x000000373e667225 */ /* 0x000fe200078e0066 */
[----:B------:R-:W-:-:S03]  /*3fcb0*/  LOP3.LUT R0, R0, R141, RZ, 0x3c, !PT ;  /* 0x0000008d00007212 */ /* 0x000fc600078e3cff */
[----:B------:R-:W-:Y:S01]  /*3fcc0*/  IMAD.X R47, R246, 0x1, R31, P0 ;  /* 0x00000001f62f7824 */ /* 0x000fe200000e061f */
[----:B------:R-:W-:Y:S01]  /*3fcd0*/  SHF.L.W.U32.HI R132, R121, 0x1, R179 ;  /* 0x0000000179847819 */ /* 0x000fe20000010eb3 */
[----:B------:R-:W-:Y:S01]  /*3fce0*/  IMAD.WIDE.U32 R74, R20, R35, R74 ;  /* 0x00000023144a7225 */ /* 0x000fe200078e004a */
[----:B------:R-:W-:Y:S02]  /*3fcf0*/  SHF.L.U64.HI R239, R90, 0x1, R31 ;  /* 0x000000015aef7819 */ /* 0x000fe4000001021f */
[----:B------:R-:W-:Y:S01]  /*3fd00*/  SHF.L.W.U32.HI R55, R179, 0x1, R121 ;  /* 0x00000001b3377819 */ /* 0x000fe20000010e79 */
[----:B------:R-:W-:Y:S01]  /*3fd10*/  IMAD.WIDE.U32 R46, R61, R53, R46 ;  /* 0x000000353d2e7225 */ /* 0x000fe200078e002e */
[----:B------:R-:W-:Y:S02]  /*3fd20*/  LOP3.LUT R63, R63, R234, RZ, 0x3c, !PT ;  /* 0x000000ea3f3f7212 */ /* 0x000fe400078e3cff */
[----:B------:R-:W-:Y:S02]  /*3fd30*/  SHF.L.W.U32.HI R31, R32, 0x1, R158 ;  /* 0x00000001201f7819 */ /* 0x000fe40000010e9e */
[----:B------:R-:W-:-:S02]  /*3fd40*/  SHF.L.W.U32.HI R53, R204, 0x1, R0 ;  /* 0x00000001cc357819 */ /* 0x000fc40000010e00 */
[----:B------:R-:W-:Y:S01]  /*3fd50*/  SHF.L.W.U32.HI R35, R183, 0x1, R65 ;  /* 0x00000001b7237819 */ /* 0x000fe20000010e41 */
[----:B------:R0:W-:Y:S01]  /*3fd60*/  STL [R1+0x400], R70 ;  /* 0x0004004601007387 */ /* 0x0001e20000100800 */
[----:B------:R-:W-:Y:S01]  /*3fd70*/  SHF.L.W.U32.HI R204, R0, 0x1, R204 ;  /* 0x0000000100cc7819 */ /* 0x000fe20000010ecc */
[----:B------:R-:W-:Y:S01]  /*3fd80*/  IMAD.SHL.U32 R90, R132, 0x2, RZ ;  /* 0x00000002845a7824 */ /* 0x000fe200078e00ff */
[----:B------:R-:W-:Y:S02]  /*3fd90*/  SHF.L.W.U32.HI R183, R65, 0x1, R183 ;  /* 0x0000000141b77819 */ /* 0x000fe40000010eb7 */
[----:B------:R-:W-:Y:S02]  /*3fda0*/  SHF.L.W.U32.HI R0, R200, 0x1, R15 ;  /* 0x00000001c8007819 */ /* 0x000fe40000010e0f */
[----:B------:R-:W-:Y:S02]  /*3fdb0*/  SHF.L.U64.HI R65, R132, 0x1, R55 ;  /* 0x0000000184417819 */ /* 0x000fe40000010237 */
[----:B------:R-:W-:-:S02]  /*3fdc0*/  LOP3.LUT R159, R67, R159, RZ, 0x3c, !PT ;  /* 0x0000009f439f7212 */ /* 0x000fc400078e3cff */
[----:B0-----:R-:W-:Y:S02]  /*3fdd0*/  SHF.L.W.U32.HI R70, R197, 0x1, R63 ;  /* 0x00000001c5467819 */ /* 0x001fe40000010e3f */
[----:B------:R-:W-:Y:S02]  /*3fde0*/  SHF.L.W.U32.HI R200, R15, 0x1, R200 ;  /* 0x000000010fc87819 */ /* 0x000fe40000010ec8 */
[----:B------:R-:W-:Y:S02]  /*3fdf0*/  SHF.L.W.U32.HI R32, R158, 0x1, R32 ;  /* 0x000000019e207819 */ /* 0x000fe40000010e20 */
[----:B------:R-:W-:Y:S02]  /*3fe00*/  IADD3 R132, P0, PT, R132, R31, RZ ;  /* 0x0000001f84847210 */ /* 0x000fe40007f1e0ff */
[----:B------:R-:W-:Y:S02]  /*3fe10*/  SHF.L.W.U32.HI R197, R63, 0x1, R197 ;  /* 0x000000013fc57819 */ /* 0x000fe40000010ec5 */
[----:B------:R-:W-:-:S02]  /*3fe20*/  SHF.L.W.U32.HI R63, R160, 0x1, R64 ;  /* 0x00000001a03f7819 */ /* 0x000fc40000010e40 */
[----:B------:R-:W-:Y:S01]  /*3fe30*/  SHF.L.W.U32.HI R64, R64, 0x1, R160 ;  /* 0x0000000140407819 */ /* 0x000fe20000010ea0 */
[----:B------:R-:W-:Y:S01]  /*3fe40*/  IMAD.X R133, R55, 0x1, R32, P0 ;  /* 0x0000000137857824 */ /* 0x000fe200000e0620 */
[----:B------:R-:W-:Y:S02]  /*3fe50*/  SHF.L.W.U32.HI R67, R196, 0x1, R159 ;  /* 0x00000001c4437819 */ /* 0x000fe40000010e9f */
[----:B------:R-:W-:Y:S02]  /*3fe60*/  IADD3 R160, P1, PT, R204, R200, RZ ;  /* 0x000000c8cca07210 */ /* 0x000fe40007f3e0ff */
[----:B------:R-:W-:Y:S02]  /*3fe70*/  LOP3.LUT R90, R90, 0xfffffffe, RZ, 0xc0, !PT ;  /* 0xfffffffe5a5a7812 */ /* 0x000fe400078ec0ff */
[----:B------:R-:W-:Y:S01]  /*3fe80*/  SHF.L.W.U32.HI R159, R159, 0x1, R196 ;  /* 0x000000019f9f7819 */ /* 0x000fe20000010ec4 */
[----:B------:R-:W-:Y:S01]  /*3fe90*/  IMAD.MOV.U32 R234, RZ, RZ, R156 ;  /* 0x000000ffffea7224 */ /* 0x000fe200078e009c */
[----:B------:R-:W-:Y:S01]  /*3fea0*/  SHF.L.U64.HI R55, R197, 0x1, R70 ;  /* 0x00000001c5377819 */ /* 0x000fe20000010246 */
[----:B------:R-:W-:Y:S01]  /*3feb0*/  IMAD.X R161, R53, 0x1, R0, P1 ;  /* 0x0000000135a17824 */ /* 0x000fe200008e0600 */
[----:B------:R-:W-:Y:S01]  /*3fec0*/  IADD3 R156, P1, PT, R197, R64, RZ ;  /* 0x00000040c59c7210 */ /* 0x000fe20007f3e0ff */
[----:B------:R-:W-:Y:S01]  /*3fed0*/  IMAD.WIDE.U32 R132, R31, R90, R132 ;  /* 0x0000005a1f847225 */ /* 0x000fe200078e0084 */
[----:B------:R-:W-:-:S03]  /*3fee0*/  IADD3 R158, P0, PT, R159, R183, RZ ;  /* 0x000000b79f9e7210 */ /* 0x000fc60007f1e0ff */
[----:B------:R-:W-:Y:S02]  /*3fef0*/  IMAD.SHL.U32 R90, R159, 0x2, RZ ;  /* 0x000000029f5a7824 */ /* 0x000fe400078e00ff */
[----:B------:R-:W-:Y:S01]  /*3ff00*/  IMAD.SHL.U32 R197, R197, 0x2, RZ ;  /* 0x00000002c5c57824 */ /* 0x000fe200078e00ff */
[----:B------:R-:W-:Y:S01]  /*3ff10*/  SHF.L.U64.HI R15, R204, 0x1, R53 ;  /* 0x00000001cc0f7819 */ /* 0x000fe20000010235 */
[----:B------:R-:W-:Y:S01]  /*3ff20*/  IMAD.MOV.U32 R235, RZ, RZ, R157 ;  /* 0x000000ffffeb7224 */ /* 0x000fe200078e009d */
[----:B------:R-:W-:Y:S01]  /*3ff30*/  SHF.L.U64.HI R53, R159, 0x1, R67 ;  /* 0x000000019f357819 */ /* 0x000fe20000010243 */
[----:B------:R-:W-:Y:S01]  /*3ff40*/  IMAD.X R159, R67, 0x1, R35, P0 ;  /* 0x00000001439f7824 */ /* 0x000fe200000e0623 */
[----:B------:R-:W-:Y:S01]  /*3ff50*/  LOP3.LUT R90, R90, 0xfffffffe, RZ, 0xc0, !PT ;  /* 0xfffffffe5a5a7812 */ /* 0x000fe200078ec0ff */
[----:B------:R-:W-:Y:S01]  /*3ff60*/  IMAD.X R157, R70, 0x1, R63, P1 ;  /* 0x00000001469d7824 */ /* 0x000fe200008e063f */
[----:B------:R-:W-:Y:S01]  /*3ff70*/  LOP3.LUT R197, R197, 0xfffffffe, RZ, 0xc0, !PT ;  /* 0xfffffffec5c57812 */ /* 0x000fe200078ec0ff */
[----:B------:R-:W-:Y:S01]  /*3ff80*/  IMAD.MOV.U32 R205, RZ, RZ, R235 ;  /* 0x000000ffffcd7224 */ /* 0x000fe200078e00eb */
[----:B----4-:R-:W-:Y:S01]  /*3ff90*/  LOP3.LUT R140, R181, R224, RZ, 0x3c, !PT ;  /* 0x000000e0b58c7212 */ /* 0x010fe200078e3cff */
[----:B------:R-:W-:Y:S01]  /*3ffa0*/  IMAD.MOV.U32 R235, RZ, RZ, R147 ;  /* 0x000000ffffeb7224 */ /* 0x000fe200078e0093 */
[----:B------:R-:W-:Y:S01]  /*3ffb0*/  LOP3.LUT R181, R68, R13, R181, 0x96, !PT ;  /* 0x0000000d44b57212 */ /* 0x000fe200078e96b5 */
[----:B------:R-:W-:-:S04]  /*3ffc0*/  IMAD.WIDE.U32 R158, R183, R90, R158 ;  /* 0x0000005ab79e7225 */ /* 0x000fc800078e009e */
[----:B------:R-:W-:-:S04]  /*3ffd0*/  IMAD.WIDE.U32 R156, R64, R197, R156 ;  /* 0x000000c5409c7225 */ /* 0x000fc800078e009c */
[----:B------:R-:W-:Y:S01]  /*3ffe0*/  IMAD.MOV.U32 R197, RZ, RZ, R235 ;  /* 0x000000ffffc57224 */ /* 0x000fe200078e00eb */
[----:B------:R-:W-:Y:S01]  /*3fff0*/  SHF.L.W.U32.HI R235, R227, 0x10, R181 ;  /* 0x00000010e3eb7819 */ /* 0x000fe20000010eb5 */
[----:B------:R-:W-:Y:S01]  /*40000*/  IMAD.SHL.U32 R204, R204, 0x2, RZ ;  /* 0x00000002cccc7824 */ /* 0x000fe200078e00ff */
[----:B------:R-:W-:Y:S02]  /*40010*/  LOP3.LUT R65, R65, 0x1, RZ, 0xc0, !PT ;  /* 0x0000000141417812 */ /* 0x000fe400078ec0ff */
[----:B---3--:R-:W-:Y:S02]  /*40020*/  LOP3.LUT R142, R69, R142, RZ, 0x3c, !PT ;  /* 0x0000008e458e7212 */ /* 0x008fe400078e3cff */
[----:B------:R-:W-:Y:S01]  /*40030*/  LOP3.LUT R204, R204, 0xfffffffe, RZ, 0xc0, !PT ;  /* 0xfffffffecccc7812 */ /* 0x000fe200078ec0ff */
[----:B------:R-:W-:Y:S01]  /*40040*/  IMAD R99, R65, R31, RZ ;  /* 0x0000001f41637224 */ /* 0x000fe200078e02ff */
[----:B------:R-:W-:Y:S02]  /*40050*/  LOP3.LUT R141, R83, R249, RZ, 0x3c, !PT ;  /* 0x000000f9538d7212 */ /* 0x000fe400078e3cff */
[----:B------:R-:W-:Y:S01]  /*40060*/  LOP3.LUT R15, R15, 0x1, RZ, 0xc0, !PT ;  /* 0x000000010f0f7812 */ /* 0x000fe200078ec0ff */
[----:B------:R-:W-:Y:S01]  /*40070*/  IMAD.IADD R99, R133, 0x1, R99 ;  /* 0x0000000185637824 */ /* 0x000fe200078e0263 */
[----:B------:R-:W-:Y:S01]  /*40080*/  LOP3.LUT R114, R114, R211, RZ, 0x3c, !PT ;  /* 0x000000d372727212 */ /* 0x000fe200078e3cff */
[----:B------:R-:W-:Y:S01]  /*40090*/  IMAD.WIDE.U32 R160, R200, R204, R160 ;  /* 0x000000ccc8a07225 */ /* 0x000fe200078e00a0 */
[----:B------:R-:W-:-:S03]  /*400a0*/  SHF.L.W.U32.HI R65, R139, 0x1, R141 ;  /* 0x000000018b417819 */ /* 0x000fc60000010e8d */
[----:B------:R-:W-:Y:S01]  /*400b0*/  IMAD R15, R15, R200, RZ ;  /* 0x000000c80f0f7224 */ /* 0x000fe200078e02ff */
[----:B------:R-:W-:Y:S02]  /*400c0*/  SHF.L.W.U32.HI R141, R141, 0x1, R139 ;  /* 0x000000018d8d7819 */ /* 0x000fe40000010e8b */
[----:B------:R-:W-:Y:S01]  /*400d0*/  LOP3.LUT R53, R53, 0x1, RZ, 0xc0, !PT ;  /* 0x0000000135357812 */ /* 0x000fe200078ec0ff */
[----:B------:R-:W-:Y:S01]  /*400e0*/  IMAD.IADD R15, R161, 0x1, R15 ;  /* 0x00000001a10f7824 */ /* 0x000fe200078e020f */
[----:B------:R-:W-:Y:S01]  /*400f0*/  LOP3.LUT R139, R99, R65, RZ, 0x3c, !PT ;  /* 0x00000041638b7212 */ /* 0x000fe200078e3cff */
[----:B------:R-:W-:Y:S01]  /*40100*/  IMAD.MOV.U32 R204, RZ, RZ, R234 ;  /* 0x000000ffffcc7224 */ /* 0x000fe200078e00ea */
[----:B------:R-:W-:Y:S01]  /*40110*/  LOP3.LUT R67, R39, R143, RZ, 0x3c, !PT ;  /* 0x0000008f27437212 */ /* 0x000fe200078e3cff */
[----:B------:R-:W-:Y:S01]  /*40120*/  IMAD.MOV.U32 R234, RZ, RZ, R146 ;  /* 0x000000ffffea7224 */ /* 0x000fe200078e0092 */
[----:B------:R-:W-:Y:S01]  /*40130*/  SHF.L.W.U32.HI R135, R207, 0x1, R140 ;  /* 0x00000001cf877819 */ /* 0x000fe20000010e8c */
[----:B------:R-:W-:Y:S01]  /*40140*/  IMAD R53, R53, R183, RZ ;  /* 0x000000b735357224 */ /* 0x000fe200078e02ff */
[----:B------:R-:W-:-:S02]  /*40150*/  LOP3.LUT R141, R132, R141, RZ, 0x3c, !PT ;  /* 0x0000008d848d7212 */ /* 0x000fc400078e3cff */
[----:B------:R-:W-:Y:S02]  /*40160*/  SHF.L.W.U32.HI R140, R140, 0x1, R207 ;  /* 0x000000018c8c7819 */ /* 0x000fe40000010ecf */
[----:B------:R-:W-:Y:S01]  /*40170*/  LOP3.LUT R135, R15, R135, RZ, 0x3c, !PT ;  /* 0x000000870f877212 */ /* 0x000fe200078e3cff */
[----:B------:R-:W-:Y:S01]  /*40180*/  IMAD.IADD R109, R159, 0x1, R53 ;  /* 0x000000019f6d7824 */ /* 0x000fe200078e0235 */
[----:B------:R-:W-:Y:S01]  /*40190*/  LOP3.LUT R55, R55, 0x1, RZ, 0xc0, !PT ;  /* 0x0000000137377812 */ /* 0x000fe200078ec0ff */
[----:B------:R-:W-:Y:S01]  /*401a0*/  IMAD.MOV.U32 R120, RZ, RZ, R144 ;  /* 0x000000ffff787224 */ /* 0x000fe200078e0090 */
[----:B------:R-:W-:Y:S02]  /*401b0*/  SHF.L.W.U32.HI R39, R209, 0x1, R67 ;  /* 0x00000001d1277819 */ /* 0x000fe40000010e43 */
[----:B------:R-:W-:Y:S01]  /*401c0*/  LOP3.LUT R140, R160, R140, RZ, 0x3c, !PT ;  /* 0x0000008ca08c7212 */ /* 0x000fe200078e3cff */
[----:B------:R-:W-:Y:S02]  /*401d0*/  IMAD R55, R55, R64, RZ ;  /* 0x0000004037377224 */ /* 0x000fe400078e02ff */
[----:B------:R-:W-:-:S02]  /*401e0*/  IMAD.MOV.U32 R121, RZ, RZ, R145 ;  /* 0x000000ffff797224 */ /* 0x000fc400078e0091 */
[----:B------:R-:W-:Y:S01]  /*401f0*/  IMAD.IADD R111, R157, 0x1, R55 ;  /* 0x000000019d6f7824 */ /* 0x000fe200078e0237 */
[----:B------:R-:W-:Y:S02]  /*40200*/  LOP3.LUT R97, R124, R97, R51, 0x96, !PT ;  /* 0x000000617c617212 */ /* 0x000fe400078e9633 */
[----:B------:R-:W-:Y:S02]  /*40210*/  LOP3.LUT R104, R110, R104, R171, 0x96, !PT ;  /* 0x000000686e687212 */ /* 0x000fe400078e96ab */
[----:B------:R-:W-:Y:S01]  /*40220*/  LOP3.LUT R112, R108, R112, R73, 0x96, !PT ;  /* 0x000000706c707212 */ /* 0x000fe200078e9649 */
[----:B------:R-:W-:Y:S01]  /*40230*/  IMAD.SHL.U32 R115, R158, 0x2, RZ ;  /* 0x000000029e737824 */ /* 0x000fe200078e00ff */
[----:B------:R-:W-:-:S04]  /*40240*/  SHF.L.W.U32.HI R179, R177, 0x10, R97 ;  /* 0x00000010b1b37819 */ /* 0x000fc80000010e61 */
[----:B------:R-:W-:Y:S02]  /*40250*/  LOP3.LUT R115, R115, 0xfffffffe, RZ, 0xc0, !PT ;  /* 0xfffffffe73737812 */ /* 0x000fe400078ec0ff */
[----:B--2---:R-:W-:Y:S02]  /*40260*/  LOP3.LUT R90, R170, R226, RZ, 0x3c, !PT ;  /* 0x000000e2aa5a7212 */ /* 0x004fe400078e3cff */
[----:B------:R-:W-:Y:S02]  /*40270*/  LOP3.LUT R170, R10, R12, R170, 0x96, !PT ;  /* 0x0000000c0aaa7212 */ /* 0x000fe400078e96aa */
[----:B------:R-:W-:Y:S02]  /*40280*/  SHF.L.W.U32.HI R12, R181, 0x10, R227 ;  /* 0x00000010b50c7819 */ /* 0x000fe40000010ee3 */
[----:B------:R-:W2:Y:S01]  /*40290*/  LDL R181, [R1+0x42c] ;  /* 0x00042c0001b57983 */ /* 0x000ea20000100800 */
[----:B------:R-:W-:-:S04]  /*402a0*/  LOP3.LUT R69, R71, R241, RZ, 0x3c, !PT ;  /* 0x000000f147457212 */ /* 0x000fc800078e3cff */
[----:B------:R-:W-:Y:S02]  /*402b0*/  SHF.L.W.U32.HI R70, R185, 0x1, R69 ;  /* 0x00000001b9467819 */ /* 0x000fe40000010e45 */
[----:B------:R-:W-:Y:S02]  /*402c0*/  SHF.L.W.U32.HI R185, R69, 0x1, R185 ;  /* 0x0000000145b97819 */ /* 0x000fe40000010eb9 */
[----:B------:R-:W-:Y:S02]  /*402d0*/  SHF.L.W.U32.HI R69, R176, 0x1, R114 ;  /* 0x00000001b0457819 */ /* 0x000fe40000010e72 */
[----:B------:R-:W-:Y:S02]  /*402e0*/  SHF.L.W.U32.HI R176, R114, 0x1, R176 ;  /* 0x0000000172b07819 */ /* 0x000fe40000010eb0 */
[----:B------:R-:W-:Y:S02]  /*402f0*/  SHF.L.W.U32.HI R125, R184, 0x1, R90 ;  /* 0x00000001b87d7819 */ /* 0x000fe40000010e5a */
[----:B------:R-:W-:-:S02]  /*40300*/  SHF.L.W.U32.HI R184, R90, 0x1, R184 ;  /* 0x000000015ab87819 */ /* 0x000fc40000010eb8 */
[----:B------:R-:W-:Y:S02]  /*40310*/  IADD3 R146, P0, PT, R176, R139, RZ ;  /* 0x0000008bb0927210 */ /* 0x000fe40007f1e0ff */
[----:B------:R-:W-:Y:S02]  /*40320*/  LOP3.LUT R90, R14, R250, RZ, 0x3c, !PT ;  /* 0x000000fa0e5a7212 */ /* 0x000fe400078e3cff */
[----:B------:R-:W-:Y:S01]  /*40330*/  SHF.L.W.U32.HI R71, R67, 0x1, R209 ;  /* 0x0000000143477819 */ /* 0x000fe20000010ed1 */
[----:B------:R-:W-:Y:S01]  /*40340*/  IMAD.X R147, R69, 0x1, R141, P0 ;  /* 0x0000000145937824 */ /* 0x000fe200000e068d */
[----:B------:R-:W-:Y:S02]  /*40350*/  SHF.L.W.U32.HI R127, R178, 0x1, R90 ;  /* 0x00000001b27f7819 */ /* 0x000fe40000010e5a */
[----:B------:R-:W-:Y:S02]  /*40360*/  SHF.L.W.U32.HI R67, R192, 0x1, R142 ;  /* 0x00000001c0437819 */ /* 0x000fe40000010e8e */
[----:B------:R-:W-:Y:S01]  /*40370*/  SHF.L.W.U32.HI R178, R90, 0x1, R178 ;  /* 0x000000015ab27819 */ /* 0x000fe20000010eb2 */
[----:B------:R-:W-:Y:S01]  /*40380*/  IMAD.SHL.U32 R90, R176, 0x2, RZ ;  /* 0x00000002b05a7824 */ /* 0x000fe200078e00ff */
[----:B------:R-:W-:-:S02]  /*40390*/  IADD3 R144, P0, PT, R71, R135, RZ ;  /* 0x0000008747907210 */ /* 0x000fc40007f1e0ff */
[----:B------:R-:W-:Y:S02]  /*403a0*/  SHF.L.W.U32.HI R142, R142, 0x1, R192 ;  /* 0x000000018e8e7819 */ /* 0x000fe40000010ec0 */
[----:B------:R-:W-:Y:S01]  /*403b0*/  SHF.L.U64.HI R65, R176, 0x1, R69 ;  /* 0x00000001b0417819 */ /* 0x000fe20000010245 */
[----:B------:R-:W-:Y:S01]  /*403c0*/  IMAD.SHL.U32 R69, R71, 0x2, RZ ;  /* 0x0000000247457824 */ /* 0x000fe200078e00ff */
[----:B------:R-:W-:Y:S01]  /*403d0*/  LOP3.LUT R125, R109, R125, RZ, 0x3c, !PT ;  /* 0x0000007d6d7d7212 */ /* 0x000fe200078e3cff */
[----:B------:R-:W-:Y:S01]  /*403e0*/  IMAD.X R145, R39, 0x1, R140, P0 ;  /* 0x0000000127917824 */ /* 0x000fe200000e068c */
[----:B------:R-:W-:Y:S01]  /*403f0*/  SHF.L.U64.HI R71, R71, 0x1, R39 ;  /* 0x0000000147477819 */ /* 0x000fe20000010227 */
[----:B------:R-:W-:Y:S01]  /*40400*/  IMAD.SHL.U32 R91, R142, 0x2, RZ ;  /* 0x000000028e5b7824 */ /* 0x000fe200078e00ff */
[----:B------:R-:W-:Y:S02]  /*40410*/  LOP3.LUT R90, R90, 0xfffffffe, RZ, 0xc0, !PT ;  /* 0xfffffffe5a5a7812 */ /* 0x000fe400078ec0ff */
[----:B------:R-:W-:-:S02]  /*40420*/  LOP3.LUT R53, R158, R184, RZ, 0x3c, !PT ;  /* 0x000000b89e357212 */ /* 0x000fc400078e3cff */
[----:B------:R-:W-:Y:S02]  /*40430*/  LOP3.LUT R83, R40, R89, R83, 0x96, !PT ;  /* 0x0000005928537212 */ /* 0x000fe400078e9653 */
[----:B------:R-:W-:Y:S01]  /*40440*/  LOP3.LUT R14, R42, R58, R14, 0x96, !PT ;  /* 0x0000003a2a0e7212 */ /* 0x000fe200078e960e */
[----:B------:R-:W-:Y:S01]  /*40450*/  IMAD.MOV.U32 R196, RZ, RZ, R234 ;  /* 0x000000ffffc47224 */ /* 0x000fe200078e00ea */
[C---:B------:R-:W-:Y:S01]  /*40460*/  SHF.L.U64.HI R39, R142.reuse, 0x1, R67 ;  /* 0x000000018e277819 */ /* 0x040fe20000010243 */
[----:B------:R-:W-:Y:S01]  /*40470*/  IMAD.MOV.U32 R209, RZ, RZ, R229 ;  /* 0x000000ffffd17224 */ /* 0x000fe200078e00e5 */
[----:B------:R-:W-:Y:S01]  /*40480*/  LOP3.LUT R65, R65, 0x1, RZ, 0xc0, !PT ;  /* 0x0000000141417812 */ /* 0x000fe200078ec0ff */
[----:B------:R-:W-:Y:S01]  /*40490*/  IMAD.MOV.U32 R211, RZ, RZ, R251 ;  /* 0x000000ffffd37224 */ /* 0x000fe200078e00fb */
[----:B------:R-:W-:Y:S01]  /*404a0*/  IADD3 R142, P0, PT, R142, R125, RZ ;  /* 0x0000007d8e8e7210 */ /* 0x000fe20007f1e0ff */
[----:B------:R0:W-:Y:S01]  /*404b0*/  STL [R1+0xfc0], R246 ;  /* 0x000fc0f601007387 */ /* 0x0001e20000100800 */
[----:B------:R-:W-:Y:S01]  /*404c0*/  LOP3.LUT R69, R69, 0xfffffffe, RZ, 0xc0, !PT ;  /* 0xfffffffe45457812 */ /* 0x000fe200078ec0ff */
[----:B------:R-:W-:Y:S01]  /*404d0*/  IMAD.WIDE.U32 R146, R90, R139, R146 ;  /* 0x0000008b5a927225 */ /* 0x000fe200078e0092 */
[----:B------:R-:W-:Y:S01]  /*404e0*/  LOP3.LUT R127, R111, R127, RZ, 0x3c, !PT ;  /* 0x0000007f6f7f7212 */ /* 0x000fe200078e3cff */
[----:B------:R-:W3:Y:S02]  /*404f0*/  LDL R192, [R1+0x438] ;  /* 0x0004380001c07983 */ /* 0x000ee40000100800 */
[----:B------:R-:W-:-:S02]  /*40500*/  IMAD R51, R65, R139, RZ ;  /* 0x0000008b41337224 */ /* 0x000fc400078e02ff */
[----:B------:R-:W-:Y:S01]  /*40510*/  IMAD.X R143, R67, 0x1, R53, P0 ;  /* 0x00000001438f7824 */ /* 0x000fe200000e0635 */
[----:B------:R-:W-:Y:S01]  /*40520*/  LOP3.LUT R67, R91, 0xfffffffe, RZ, 0xc0, !PT ;  /* 0xfffffffe5b437812 */ /* 0x000fe200078ec0ff */
[----:B------:R-:W-:Y:S01]  /*40530*/  IMAD.WIDE.U32 R144, R69, R135, R144 ;  /* 0x0000008745907225 */ /* 0x000fe200078e0090 */
[C---:B------:R-:W-:Y:S02]  /*40540*/  SHF.L.U64.HI R69, R185.reuse, 0x1, R70 ;  /* 0x00000001b9457819 */ /* 0x040fe40000010246 */
[----:B------:R-:W-:Y:S01]  /*40550*/  IADD3 R90, P1, PT, R185, R127, RZ ;  /* 0x0000007fb95a7210 */ /* 0x000fe20007f3e0ff */
[----:B------:R-:W-:Y:S01]  /*40560*/  IMAD.IADD R51, R147, 0x1, R51 ;  /* 0x0000000193337824 */ /* 0x000fe200078e0233 */
[----:B------:R-:W-:Y:S01]  /*40570*/  LOP3.LUT R71, R71, 0x1, RZ, 0xc0, !PT ;  /* 0x0000000147477812 */ /* 0x000fe200078ec0ff */
[----:B------:R-:W-:Y:S01]  /*40580*/  IMAD.SHL.U32 R185, R185, 0x2, RZ ;  /* 0x00000002b9b97824 */ /* 0x000fe200078e00ff */
[----:B------:R-:W-:Y:S01]  /*40590*/  LOP3.LUT R55, R156, R178, RZ, 0x3c, !PT ;  /* 0x000000b29c377212 */ /* 0x000fe200078e3cff */
[----:B------:R-:W-:Y:S01]  /*405a0*/  IMAD.WIDE.U32 R142, R67, R125, R142 ;  /* 0x0000007d438e7225 */ /* 0x000fe200078e008e */
[----:B------:R-:W-:-:S02]  /*405b0*/  LOP3.LUT R39, R39, 0x1, RZ, 0xc0, !PT ;  /* 0x0000000127277812 */ /* 0x000fc400078ec0ff */
[----:B------:R-:W-:Y:S01]  /*405c0*/  LOP3.LUT R67, R106, R113, R45, 0x96, !PT ;  /* 0x000000716a437212 */ /* 0x000fe200078e962d */
[----:B------:R-:W-:Y:S01]  /*405d0*/  IMAD R45, R71, R135, RZ ;  /* 0x00000087472d7224 */ /* 0x000fe200078e02ff */
[----:B------:R-:W-:Y:S02]  /*405e0*/  LOP3.LUT R31, R146, R31, RZ, 0x3c, !PT ;  /* 0x0000001f921f7212 */ /* 0x000fe400078e3cff */
[----:B------:R-:W-:Y:S01]  /*405f0*/  LOP3.LUT R65, R51, R32, RZ, 0x3c, !PT ;  /* 0x0000002033417212 */ /* 0x000fe200078e3cff */
[----:B------:R-:W-:Y:S01]  /*40600*/  IMAD.X R91, R70, 0x1, R55, P1 ;  /* 0x00000001465b7824 */ /* 0x000fe200008e0637 */
[----:B------:R-:W-:Y:S01]  /*40610*/  LOP3.LUT R185, R185, 0xfffffffe, RZ, 0xc0, !PT ;  /* 0xfffffffeb9b97812 */ /* 0x000fe200078ec0ff */
[----:B------:R-:W-:Y:S01]  /*40620*/  IMAD R39, R39, R125, RZ ;  /* 0x0000007d27277224 */ /* 0x000fe200078e02ff */
[----:B------:R-:W-:Y:S01]  /*40630*/  LOP3.LUT R69, R69, 0x1, RZ, 0xc0, !PT ;  /* 0x0000000145457812 */ /* 0x000fe200078ec0ff */
[----:B------:R-:W-:Y:S01]  /*40640*/  IMAD.IADD R45, R145, 0x1, R45 ;  /* 0x00000001912d7824 */ /* 0x000fe200078e022d */
[----:B------:R-:W-:Y:S01]  /*40650*/  SHF.L.W.U32.HI R32, R65, 0x8, R31 ;  /* 0x0000000841207819 */ /* 0x000fe20000010e1f */
[----:B------:R-:W-:Y:S01]  /*40660*/  IMAD.WIDE.U32 R90, R185, R127, R90 ;  /* 0x0000007fb95a7225 */ /* 0x000fe200078e005a */
[----:B------:R-:W-:-:S03]  /*40670*/  SHF.L.W.U32.HI R65, R31, 0x8, R65 ;  /* 0x000000081f417819 */ /* 0x000fc60000010e41 */
[----:B------:R-:W-:Y:S02]  /*40680*/  IMAD R31, R69, R127, RZ ;  /* 0x0000007f451f7224 */ /* 0x000fe400078e02ff */
[----:B------:R-:W-:Y:S01]  /*40690*/  IMAD.IADD R39, R143, 0x1, R39 ;  /* 0x000000018f277824 */ /* 0x000fe200078e0227 */
[----:B------:R-:W-:Y:S01]  /*406a0*/  LOP3.LUT R71, R144, R200, RZ, 0x3c, !PT ;  /* 0x000000c890477212 */ /* 0x000fe200078e3cff */
[----:B------:R-:W-:Y:S01]  /*406b0*/  IMAD.IADD R31, R91, 0x1, R31 ;  /* 0x000000015b1f7824 */ /* 0x000fe200078e021f */
[----:B------:R-:W-:Y:S02]  /*406c0*/  LOP3.LUT R70, R45, R0, RZ, 0x3c, !PT ;  /* 0x000000002d467212 */ /* 0x000fe400078e3cff */
[----:B------:R-:W-:Y:S02]  /*406d0*/  LOP3.LUT R101, R142, R183, RZ, 0x3c, !PT ;  /* 0x000000b78e657212 */ /* 0x000fe400078e3cff */
[----:B------:R-:W-:Y:S02]  /*406e0*/  LOP3.LUT R35, R39, R35, RZ, 0x3c, !PT ;  /* 0x0000002327237212 */ /* 0x000fe400078e3cff */
[----:B------:R-:W-:-:S02]  /*406f0*/  SHF.L.W.U32.HI R0, R70, 0x8, R71 ;  /* 0x0000000846007819 */ /* 0x000fc40000010e47 */
[----:B------:R-:W-:Y:S02]  /*40700*/  SHF.L.W.U32.HI R71, R71, 0x8, R70 ;  /* 0x0000000847477819 */ /* 0x000fe40000010e46 */
[----:B------:R-:W-:Y:S02]  /*40710*/  LOP3.LUT R64, R90, R64, RZ, 0x3c, !PT ;  /* 0x000000405a407212 */ /* 0x000fe400078e3cff */
[----:B------:R-:W-:Y:S02]  /*40720*/  LOP3.LUT R63, R31, R63, RZ, 0x3c, !PT ;  /* 0x0000003f1f3f7212 */ /* 0x000fe400078e3cff */
[----:B------:R-:W-:Y:S02]  /*40730*/  SHF.L.W.U32.HI R70, R35, 0x8, R101 ;  /* 0x0000000823467819 */ /* 0x000fe40000010e65 */
[----:B------:R-:W-:Y:S02]  /*40740*/  SHF.L.W.U32.HI R101, R101, 0x8, R35 ;  /* 0x0000000865657819 */ /* 0x000fe40000010e23 */
[----:B------:R-:W-:Y:S01]  /*40750*/  SHF.L.W.U32.HI R171, R137, 0x10, R67 ;  /* 0x0000001089ab7819 */ /* 0x000fe20000010e43 */
[----:B------:R-:W-:Y:S01]  /*40760*/  IMAD.SHL.U32 R113, R132, 0x2, RZ ;  /* 0x0000000284717824 */ /* 0x000fe200078e00ff */
[----:B------:R-:W-:-:S02]  /*40770*/  SHF.L.W.U32.HI R67, R67, 0x10, R137 ;  /* 0x0000001043437819 */ /* 0x000fc40000010e89 */
[----:B------:R-:W-:Y:S02]  /*40780*/  SHF.L.W.U32.HI R178, R87, 0x10, R104 ;  /* 0x0000001057b27819 */ /* 0x000fe40000010e68 */
[----:B------:R-:W-:Y:S02]  /*40790*/  SHF.L.W.U32.HI R35, R104, 0x10, R87 ;  /* 0x0000001068237819 */ /* 0x000fe40000010e57 */
[----:B------:R-:W-:Y:S02]  /*407a0*/  SHF.L.W.U32.HI R69, R63, 0x8, R64 ;  /* 0x000000083f457819 */ /* 0x000fe40000010e40 */
[----:B------:R-:W-:Y:S02]  /*407b0*/  SHF.L.W.U32.HI R73, R64, 0x8, R63 ;  /* 0x0000000840497819 */ /* 0x000fe40000010e3f */
[----:B------:R-:W-:Y:S02]  /*407c0*/  SHF.L.U64.HI R87, R132, 0x1, R99 ;  /* 0x0000000184577819 */ /* 0x000fe40000010263 */
[----:B------:R-:W-:-:S02]  /*407d0*/  SHF.L.U64.HI R137, R158, 0x1, R109 ;  /* 0x000000019e897819 */ /* 0x000fc4000001026d */
[----:B------:R-:W-:Y:S02]  /*407e0*/  SHF.L.W.U32.HI R63, R97, 0x10, R177 ;  /* 0x00000010613f7819 */ /* 0x000fe40000010eb1 */
[----:B------:R-:W-:Y:S02]  /*407f0*/  IADD3 R132, P6, PT, R65, R132, RZ ;  /* 0x0000008441847210 */ /* 0x000fe40007fde0ff */
[----:B------:R-:W-:Y:S01]  /*40800*/  IADD3 R158, P4, PT, R101, R158, RZ ;  /* 0x0000009e659e7210 */ /* 0x000fe20007f9e0ff */
[----:B------:R-:W-:Y:S01]  /*40810*/  IMAD.MOV.U32 R177, RZ, RZ, R121 ;  /* 0x000000ffffb17224 */ /* 0x000fe200078e0079 */
[----:B------:R-:W-:Y:S01]  /*40820*/  SHF.L.W.U32.HI R64, R112, 0x10, R93 ;  /* 0x0000001070407819 */ /* 0x000fe20000010e5d */
[----:B------:R-:W-:Y:S01]  /*40830*/  IMAD.MOV.U32 R176, RZ, RZ, R120 ;  /* 0x000000ffffb07224 */ /* 0x000fe200078e0078 */
[C---:B------:R-:W-:Y:S01]  /*40840*/  SHF.L.U64.HI R104, R160.reuse, 0x1, R15 ;  /* 0x00000001a0687819 */ /* 0x040fe2000001020f */
[----:B------:R-:W-:Y:S01]  /*40850*/  IMAD.SHL.U32 R121, R160, 0x2, RZ ;  /* 0x00000002a0797824 */ /* 0x000fe200078e00ff */
[----:B------:R-:W-:Y:S01]  /*40860*/  SHF.L.W.U32.HI R200, R93, 0x10, R112 ;  /* 0x000000105dc87819 */ /* 0x000fe20000010e70 */
[----:B------:R-:W-:Y:S01]  /*40870*/  IMAD.MOV.U32 R184, RZ, RZ, R122 ;  /* 0x000000ffffb87224 */ /* 0x000fe200078e007a */
[----:B------:R-:W-:Y:S01]  /*40880*/  IADD3 R160, P5, PT, R71, R160, RZ ;  /* 0x000000a047a07210 */ /* 0x000fe20007fbe0ff */
[C---:B------:R-:W-:Y:S01]  /*40890*/  IMAD.SHL.U32 R91, R86.reuse, 0x2, RZ ;  /* 0x00000002565b7824 */ /* 0x040fe200078e00ff */
[----:B------:R-:W-:Y:S01]  /*408a0*/  SHF.L.U64.HI R143, R86, 0x1, R77 ;  /* 0x00000001568f7819 */ /* 0x000fe2000001024d */
[----:B------:R-:W-:Y:S01]  /*408b0*/  IMAD.SHL.U32 R93, R92, 0x2, RZ ;  /* 0x000000025c5d7824 */ /* 0x000fe200078e00ff */
[----:B------:R-:W-:Y:S01]  /*408c0*/  IADD3 R120, P2, PT, R63, R86, RZ ;  /* 0x000000563f787210 */ /* 0x000fe20007f5e0ff */
[----:B------:R-:W-:Y:S01]  /*408d0*/  IMAD.SHL.U32 R86, R94, 0x2, RZ ;  /* 0x000000025e567824 */ /* 0x000fe200078e00ff */
[----:B------:R-:W-:Y:S01]  /*408e0*/  SHF.L.U64.HI R97, R92, 0x1, R79 ;  /* 0x000000015c617819 */ /* 0x000fe2000001024f */
[----:B------:R-:W-:Y:S01]  /*408f0*/  IMAD.X R133, R32, 0x1, R99, P6 ;  /* 0x0000000120857824 */ /* 0x000fe200030e0663 */
[----:B------:R-:W-:Y:S01]  /*40900*/  IADD3 R122, P1, PT, R67, R92, RZ ;  /* 0x0000005c437a7210 */ /* 0x000fe20007f3e0ff */
[----:B------:R-:W-:Y:S01]  /*40910*/  IMAD.X R159, R70, 0x1, R109, P4 ;  /* 0x00000001469f7824 */ /* 0x000fe200020e066d */
[----:B------:R-:W-:Y:S01]  /*40920*/  SHF.L.U64.HI R147, R94, 0x1, R23 ;  /* 0x000000015e937819 */ /* 0x000fe20000010217 */
[----:B------:R-:W-:Y:S01]  /*40930*/  IMAD.MOV.U32 R185, RZ, RZ, R123 ;  /* 0x000000ffffb97224 */ /* 0x000fe200078e007b */
[----:B------:R-:W-:Y:S01]  /*40940*/  IADD3 R114, P0, PT, R64, R94, RZ ;  /* 0x0000005e40727210 */ /* 0x000fe20007f1e0ff */
[C---:B------:R-:W-:Y:S01]  /*40950*/  IMAD.SHL.U32 R94, R98.reuse, 0x2, RZ ;  /* 0x00000002625e7824 */ /* 0x040fe200078e00ff */
[----:B------:R-:W-:Y:S01]  /*40960*/  SHF.L.U64.HI R92, R98, 0x1, R34 ;  /* 0x00000001625c7819 */ /* 0x000fe20000010222 */
[----:B------:R-:W-:Y:S01]  /*40970*/  IMAD.SHL.U32 R123, R156, 0x2, RZ ;  /* 0x000000029c7b7824 */ /* 0x000fe200078e00ff */
[----:B------:R-:W-:-:S02]  /*40980*/  IADD3 R112, P6, PT, R35, R98, RZ ;  /* 0x0000006223707210 */ /* 0x000fc40007fde0ff */
[----:B------:R-:W-:Y:S02]  /*40990*/  SHF.L.U64.HI R145, R156, 0x1, R111 ;  /* 0x000000019c917819 */ /* 0x000fe4000001026f */
[----:B------:R-:W-:Y:S01]  /*409a0*/  LOP3.LUT R98, R113, 0xfffffffe, RZ, 0xc0, !PT ;  /* 0xfffffffe71627812 */ /* 0x000fe200078ec0ff */
[----:B------:R-:W-:Y:S01]  /*409b0*/  IMAD.X R161, R0, 0x1, R15, P5 ;  /* 0x0000000100a17824 */ /* 0x000fe200028e060f */
[----:B------:R-:W-:Y:S01]  /*409c0*/  IADD3 R156, P3, PT, R73, R156, RZ ;  /* 0x0000009c499c7210 */ /* 0x000fe20007f7e0ff */
[----:B------:R-:W-:Y:S01]  /*409d0*/  IMAD.WIDE.U32 R158, R101, R115, R158 ;  /* 0x00000073659e7225 */ /* 0x000fe200078e009e */
[----:B------:R-:W-:Y:S02]  /*409e0*/  LOP3.LUT R121, R121, 0xfffffffe, RZ, 0xc0, !PT ;  /* 0xfffffffe79797812 */ /* 0x000fe400078ec0ff */
[----:B------:R-:W-:Y:S01]  /*409f0*/  LOP3.LUT R86, R86, 0xfffffffe, RZ, 0xc0, !PT ;  /* 0xfffffffe56567812 */ /* 0x000fe200078ec0ff */
[----:B------:R-:W-:Y:S01]  /*40a00*/  IMAD.X R115, R200, 0x1, R23, P0 ;  /* 0x00000001c8737824 */ /* 0x000fe200000e0617 */
[----:B------:R-:W-:Y:S01]  /*40a10*/  LOP3.LUT R87, R87, 0x1, RZ, 0xc0, !PT ;  /* 0x0000000157577812 */ /* 0x000fe200078ec0ff */
[----:B------:R-:W-:Y:S01]  /*40a20*/  IMAD.WIDE.U32 R98, R65, R98, R132 ;  /* 0x0000006241627225 */ /* 0x000fe200078e0084 */
[----:B------:R-:W-:-:S02]  /*40a30*/  LOP3.LUT R23, R137, 0x1, RZ, 0xc0, !PT ;  /* 0x0000000189177812 */ /* 0x000fc400078ec0ff */
[----:B------:R-:W-:Y:S01]  /*40a40*/  LOP3.LUT R123, R123, 0xfffffffe, RZ, 0xc0, !PT ;  /* 0xfffffffe7b7b7812 */ /* 0x000fe200078ec0ff */
[----:B------:R-:W-:Y:S01]  /*40a50*/  IMAD.WIDE.U32 R160, R71, R121, R160 ;  /* 0x0000007947a07225 */ /* 0x000fe200078e00a0 */
[----:B------:R-:W-:Y:S02]  /*40a60*/  LOP3.LUT R91, R91, 0xfffffffe, RZ, 0xc0, !PT ;  /* 0xfffffffe5b5b7812 */ /* 0x000fe400078ec0ff */
[----:B------:R-:W-:Y:S01]  /*40a70*/  LOP3.LUT R94, R94, 0xfffffffe, RZ, 0xc0, !PT ;  /* 0xfffffffe5e5e7812 */ /* 0x000fe200078ec0ff */
[----:B------:R-:W-:Y:S02]  /*40a80*/  IMAD.X R157, R69, 0x1, R111, P3 ;  /* 0x00000001459d7824 */ /* 0x000fe400018e066f */
[----:B------:R-:W-:Y:S02]  /*40a90*/  IMAD.X R121, R179, 0x1, R77, P2 ;  /* 0x00000001b3797824 */ /* 0x000fe400010e064d */
[----:B------:R-:W-:Y:S02]  /*40aa0*/  IMAD.X R113, R178, 0x1, R34, P6 ;  /* 0x00000001b2717824 */ /* 0x000fe400030e0622 */
[----:B------:R-:W-:Y:S01]  /*40ab0*/  IMAD.WIDE.U32 R114, R64, R86, R114 ;  /* 0x0000005640727225 */ /* 0x000fe200078e0072 */
[----:B------:R-:W-:-:S03]  /*40ac0*/  LOP3.LUT R86, R145, 0x1, RZ, 0xc0, !PT ;  /* 0x0000000191567812 */ /* 0x000fc600078ec0ff */
[----:B------:R-:W-:Y:S01]  /*40ad0*/  IMAD R87, R65, R87, R99 ;  /* 0x0000005741577224 */ /* 0x000fe200078e0263 */
[----:B------:R-:W-:Y:S01]  /*40ae0*/  LOP3.LUT R99, R143, 0x1, RZ, 0xc0, !PT ;  /* 0x000000018f637812 */ /* 0x000fe200078ec0ff */
[----:B------:R-:W-:Y:S01]  /*40af0*/  IMAD R23, R101, R23, R159 ;  /* 0x0000001765177224 */ /* 0x000fe200078e029f */
[----:B------:R-:W-:Y:S01]  /*40b00*/  LOP3.LUT R93, R93, 0xfffffffe, RZ, 0xc0, !PT ;  /* 0xfffffffe5d5d7812 */ /* 0x000fe200078ec0ff */
[----:B------:R-:W-:Y:S01]  /*40b10*/  IMAD.WIDE.U32 R156, R73, R123, R156 ;  /* 0x0000007b499c7225 */ /* 0x000fe200078e009c */
[----:B------:R-:W-:-:S03]  /*40b20*/  SHF.L.W.U32.HI R226, R193, 0x10, R83 ;  /* 0x00000010c1e27819 */ /* 0x000fc60000010e53 */
[----:B------:R-:W-:Y:S01]  /*40b30*/  IMAD.WIDE.U32 R120, R63, R91, R120 ;  /* 0x0000005b3f787225 */ /* 0x000fe200078e0078 */
[----:B------:R-:W-:-:S03]  /*40b40*/  SHF.L.W.U32.HI R15, R83, 0x10, R193 ;  /* 0x00000010530f7819 */ /* 0x000fc60000010ec1 */
[----:B------:R-:W-:Y:S01]  /*40b50*/  IMAD.WIDE.U32 R112, R35, R94, R112 ;  /* 0x0000005e23707225 */ /* 0x000fe200078e0070 */
[----:B------:R-:W-:-:S03]  /*40b60*/  LOP3.LUT R94, R104, 0x1, RZ, 0xc0, !PT ;  /* 0x00000001685e7812 */ /* 0x000fc600078ec0ff */
[----:B------:R-:W-:Y:S01]  /*40b70*/  IMAD.X R123, R171, 0x1, R79, P1 ;  /* 0x00000001ab7b7824 */ /* 0x000fe200008e064f */
[----:B------:R-:W-:Y:S01]  /*40b80*/  LOP3.LUT R139, R98, R139, RZ, 0x3c, !PT ;  /* 0x0000008b628b7212 */ /* 0x000fe200078e3cff */
[----:B------:R-:W-:Y:S01]  /*40b90*/  IMAD R86, R73, R86, R157 ;  /* 0x0000005649567224 */ /* 0x000fe200078e029d */
[----:B------:R-:W-:Y:S01]  /*40ba0*/  LOP3.LUT R141, R87, R141, RZ, 0x3c, !PT ;  /* 0x0000008d578d7212 */ /* 0x000fe200078e3cff */
[----:B------:R-:W-:Y:S01]  /*40bb0*/  IMAD R99, R63, R99, R121 ;  /* 0x000000633f637224 */ /* 0x000fe200078e0279 */
[----:B------:R-:W-:Y:S02]  /*40bc0*/  LOP3.LUT R125, R158, R125, RZ, 0x3c, !PT ;  /* 0x0000007d9e7d7212 */ /* 0x000fe400078e3cff */
[----:B------:R-:W-:Y:S01]  /*40bd0*/  LOP3.LUT R53, R23, R53, RZ, 0x3c, !PT ;  /* 0x0000003517357212 */ /* 0x000fe200078e3cff */
[----:B------:R-:W-:Y:S01]  /*40be0*/  IMAD.WIDE.U32 R122, R67, R93, R122 ;  /* 0x0000005d437a7225 */ /* 0x000fe200078e007a */
[----:B------:R-:W-:Y:S02]  /*40bf0*/  LOP3.LUT R34, R147, 0x1, RZ, 0xc0, !PT ;  /* 0x0000000193227812 */ /* 0x000fe400078ec0ff */
[----:B------:R-:W-:-:S02]  /*40c00*/  LOP3.LUT R97, R97, 0x1, RZ, 0xc0, !PT ;  /* 0x0000000161617812 */ /* 0x000fc400078ec0ff */
[----:B------:R-:W-:Y:S01]  /*40c10*/  LOP3.LUT R83, R92, 0x1, RZ, 0xc0, !PT ;  /* 0x000000015c537812 */ /* 0x000fe200078ec0ff */
[----:B------:R-:W-:Y:S01]  /*40c20*/  IMAD R94, R71, R94, R161 ;  /* 0x0000005e475e7224 */ /* 0x000fe200078e02a1 */
[----:B------:R-:W-:Y:S02]  /*40c30*/  SHF.L.W.U32.HI R234, R208, 0x10, R14 ;  /* 0x00000010d0ea7819 */ /* 0x000fe40000010e0e */
[----:B------:R-:W-:Y:S01]  /*40c40*/  SHF.L.W.U32.HI R13, R14, 0x10, R208 ;  /* 0x000000100e0d7819 */ /* 0x000fe20000010ed0 */
[----:B------:R-:W-:Y:S01]  /*40c50*/  IMAD.SHL.U32 R133, R136, 0x2, RZ ;  /* 0x0000000288857824 */ /* 0x000fe200078e00ff */
[----:B------:R-:W-:Y:S02]  /*40c60*/  SHF.L.W.U32.HI R14, R170, 0x10, R218 ;  /* 0x00000010aa0e7819 */ /* 0x000fe40000010eda */
[----:B------:R-:W-:Y:S02]  /*40c70*/  SHF.L.W.U32.HI R229, R139, 0x10, R141 ;  /* 0x000000108be57819 */ /* 0x000fe40000010e8d */
[----:B------:R-:W-:Y:S01]  /*40c80*/  SHF.L.W.U32.HI R224, R125, 0x10, R53 ;  /* 0x000000107de07819 */ /* 0x000fe20000010e35 */
[----:B------:R-:W-:Y:S01]  /*40c90*/  IMAD.SHL.U32 R77, R138, 0x2, RZ ;  /* 0x000000028a4d7824 */ /* 0x000fe200078e00ff */
[----:B------:R-:W-:Y:S01]  /*40ca0*/  SHF.L.U64.HI R109, R136, 0x1, R59 ;  /* 0x00000001886d7819 */ /* 0x000fe2000001023b */
[----:B------:R-:W-:Y:S01]  /*40cb0*/  IMAD R34, R64, R34, R115 ;  /* 0x0000002240227224 */ /* 0x000fe200078e0273 */
[----:B------:R-:W-:Y:S01]  /*40cc0*/  LOP3.LUT R127, R156, R127, RZ, 0x3c, !PT ;  /* 0x0000007f9c7f7212 */ /* 0x000fe200078e3cff */
[----:B------:R-:W-:Y:S01]  /*40cd0*/  IMAD R97, R67, R97, R123 ;  /* 0x0000006143617224 */ /* 0x000fe200078e027b */
[----:B------:R-:W-:Y:S01]  /*40ce0*/  LOP3.LUT R55, R86, R55, RZ, 0x3c, !PT ;  /* 0x0000003756377212 */ /* 0x000fe200078e3cff */
[----:B------:R-:W-:Y:S01]  /*40cf0*/  IMAD R83, R35, R83, R113 ;  /* 0x0000005323537224 */ /* 0x000fe200078e0271 */
[----:B------:R-:W-:Y:S01]  /*40d00*/  SHF.L.U64.HI R91, R138, 0x1, R174 ;  /* 0x000000018a5b7819 */ /* 0x000fe200000102ae */
[----:B------:R-:W-:Y:S01]  /*40d10*/  IMAD.SHL.U32 R123, R142, 0x2, RZ ;  /* 0x000000028e7b7824 */ /* 0x000fe200078e00ff */
[----:B------:R-:W-:-:S02]  /*40d20*/  IADD3 R136, P2, PT, R15, R136, RZ ;  /* 0x000000880f887210 */ /* 0x000fc40007f5e0ff */
[----:B------:R-:W-:Y:S01]  /*40d30*/  SHF.L.W.U32.HI R251, R53, 0x10, R125 ;  /* 0x0000001035fb7819 */ /* 0x000fe20000010e7d */
[----:B------:R-:W-:Y:S01]  /*40d40*/  IMAD.SHL.U32 R53, R146, 0x2, RZ ;  /* 0x0000000292357824 */ /* 0x000fe200078e00ff */
[----:B------:R-:W-:Y:S02]  /*40d50*/  LOP3.LUT R26, R120, R26, RZ, 0x3c, !PT ;  /* 0x0000001a781a7212 */ /* 0x000fe400078e3cff */
[----:B------:R-:W-:Y:S02]  /*40d60*/  LOP3.LUT R206, R99, R206, RZ, 0x3c, !PT ;  /* 0x000000ce63ce7212 */ /* 0x000fe400078e3cff */
[----:B------:R-:W-:Y:S02]  /*40d70*/  IADD3 R138, P0, PT, R13, R138, RZ ;  /* 0x0000008a0d8a7210 */ /* 0x000fe40007f1e0ff */
[----:B------:R-:W-:Y:S02]  /*40d80*/  SHF.L.U64.HI R115, R146, 0x1, R51 ;  /* 0x0000000192737819 */ /* 0x000fe40000010233 */
[----:B------:R-:W-:-:S02]  /*40d90*/  SHF.L.U64.HI R113, R142, 0x1, R39 ;  /* 0x000000018e717819 */ /* 0x000fc40000010227 */
[----:B------:R-:W-:Y:S02]  /*40da0*/  SHF.L.W.U32.HI R227, R218, 0x10, R170 ;  /* 0x00000010dae37819 */ /* 0x000fe40000010eaa */
[----:B------:R-:W-:Y:S02]  /*40db0*/  IADD3 R58, P4, PT, R14, R78, RZ ;  /* 0x0000004e0e3a7210 */ /* 0x000fe40007f9e0ff */
[----:B------:R-:W-:Y:S02]  /*40dc0*/  LOP3.LUT R135, R160, R135, RZ, 0x3c, !PT ;  /* 0x00000087a0877212 */ /* 0x000fe400078e3cff */
[----:B------:R-:W-:Y:S02]  /*40dd0*/  LOP3.LUT R140, R94, R140, RZ, 0x3c, !PT ;  /* 0x0000008c5e8c7212 */ /* 0x000fe400078e3cff */
[----:B------:R-:W-:Y:S02]  /*40de0*/  SHF.L.W.U32.HI R250, R141, 0x10, R139 ;  /* 0x000000108dfa7819 */ /* 0x000fe40000010e8b */
[----:B------:R-:W-:-:S02]  /*40df0*/  IADD3 R146, P6, PT, R229, R146, RZ ;  /* 0x00000092e5927210 */ /* 0x000fc40007fde0ff */
[----:B------:R-:W-:Y:S02]  /*40e00*/  IADD3 R142, P1, PT, R224, R142, RZ ;  /* 0x0000008ee08e7210 */ /* 0x000fe40007f3e0ff */
[----:B------:R-:W-:Y:S02]  /*40e10*/  SHF.L.W.U32.HI R221, R127, 0x10, R55 ;  /* 0x000000107fdd7819 */ /* 0x000fe40000010e37 */
[----:B------:R-:W-:Y:S01]  /*40e20*/  LOP3.LUT R79, R114, R19, RZ, 0x3c, !PT ;  /* 0x00000013724f7212 */ /* 0x000fe200078e3cff */
[----:B------:R-:W-:Y:S01]  /*40e30*/  IMAD.MOV.U32 R208, RZ, RZ, R228 ;  /* 0x000000ffffd07224 */ /* 0x000fe200078e00e4 */
[----:B------:R-:W-:Y:S01]  /*40e40*/  SHF.L.W.U32.HI R19, R206, 0x1, R26 ;  /* 0x00000001ce137819 */ /* 0x000fe20000010e1a */
[----:B------:R-:W-:Y:S01]  /*40e50*/  IMAD.X R137, R226, 0x1, R59, P2 ;  /* 0x00000001e2897824 */ /* 0x000fe200010e063b */
[----:B------:R-:W-:Y:S01]  /*40e60*/  LOP3.LUT R133, R133, 0xfffffffe, RZ, 0xc0, !PT ;  /* 0xfffffffe85857812 */ /* 0x000fe200078ec0ff */
[C---:B------:R-:W-:Y:S01]  /*40e70*/  IMAD.SHL.U32 R132, R76.reuse, 0x2, RZ ;  /* 0x000000024c847824 */ /* 0x040fe200078e00ff */
[----:B------:R-:W-:Y:S01]  /*40e80*/  SHF.L.U64.HI R93, R76, 0x1, R191 ;  /* 0x000000014c5d7819 */ /* 0x000fe200000102bf */
[----:B------:R-:W-:Y:S01]  /*40e90*/  IMAD.X R139, R234, 0x1, R174, P0 ;  /* 0x00000001ea8b7824 */ /* 0x000fe200000e06ae */
[----:B------:R-:W-:Y:S01]  /*40ea0*/  IADD3 R134, P3, PT, R12, R76, RZ ;  /* 0x0000004c0c867210 */ /* 0x000fe20007f7e0ff */
[----:B------:R-:W-:Y:S01]  /*40eb0*/  IMAD.X R59, R227, 0x1, R180, P4 ;  /* 0x00000001e33b7824 */ /* 0x000fe200020e06b4 */
[----:B0-----:R-:W-:Y:S01]  /*40ec0*/  SHF.L.W.U32.HI R246, R140, 0x10, R135 ;  /* 0x000000108cf67819 */ /* 0x001fe20000010e87 */
[----:B------:R-:W-:Y:S01]  /*40ed0*/  IMAD.X R147, R250, 0x1, R51, P6 ;  /* 0x00000001fa937824 */ /* 0x000fe200030e0633 */
[----:B------:R-:W-:Y:S01]  /*40ee0*/  SHF.L.W.U32.HI R228, R135, 0x10, R140 ;  /* 0x0000001087e47819 */ /* 0x000fe20000010e8c */
[----:B------:R-:W-:Y:S01]  /*40ef0*/  IMAD.SHL.U32 R140, R18, 0x2, RZ ;  /* 0x00000002128c7824 */ /* 0x000fe200078e00ff */
[----:B------:R-:W-:Y:S01]  /*40f00*/  SHF.L.W.U32.HI R193, R55, 0x10, R127 ;  /* 0x0000001037c17819 */ /* 0x000fe20000010e7f */
[C---:B------:R-:W-:Y:S01]  /*40f10*/  IMAD.SHL.U32 R127, R90.reuse, 0x2, RZ ;  /* 0x000000025a7f7824 */ /* 0x040fe200078e00ff */
[----:B------:R-:W-:Y:S01]  /*40f20*/  LOP3.LUT R53, R53, 0xfffffffe, RZ, 0xc0, !PT ;  /* 0xfffffffe35357812 */ /* 0x000fe200078ec0ff */
[----:B------:R-:W-:Y:S01]  /*40f30*/  IMAD.X R143, R251, 0x1, R39, P1 ;  /* 0x00000001fb8f7824 */ /* 0x000fe200008e0627 */
[----:B------:R-:W-:Y:S01]  /*40f40*/  SHF.L.U64.HI R167, R90, 0x1, R31 ;  /* 0x000000015aa77819 */ /* 0x000fe2000001021f */
[----:B------:R-:W-:Y:S01]  /*40f50*/  IMAD.SHL.U32 R151, R78, 0x2, RZ ;  /* 0x000000024e977824 */ /* 0x000fe200078e00ff */
[----:B------:R-:W-:Y:S01]  /*40f60*/  IADD3 R76, P0, PT, R221, R90, RZ ;  /* 0x0000005add4c7210 */ /* 0x000fe20007f1e0ff */
[----:B------:R-:W-:Y:S01]  /*40f70*/  IMAD.WIDE.U32 R136, R15, R133, R136 ;  /* 0x000000850f887225 */ /* 0x000fe200078e0088 */
[----:B------:R-:W-:Y:S01]  /*40f80*/  SHF.L.W.U32.HI R89, R26, 0x1, R206 ;  /* 0x000000011a597819 */ /* 0x000fe20000010ece */
[----:B------:R-:W4:Y:S01]  /*40f90*/  LDL R218, [R1+0x440] ;  /* 0x0004400001da7983 */ /* 0x000f220000100800 */
[----:B------:R-:W-:-:S02]  /*40fa0*/  IADD3 R90, P4, PT, R19, R18, RZ ;  /* 0x00000012135a7210 */ /* 0x000fc40007f9e0ff */
[----:B------:R-:W-:Y:S02]  /*40fb0*/  LOP3.LUT R39, R109, 0x1, RZ, 0xc0, !PT ;  /* 0x000000016d277812 */ /* 0x000fe400078ec0ff */
[----:B------:R-:W-:Y:S01]  /*40fc0*/  SHF.L.U64.HI R111, R78, 0x1, R180 ;  /* 0x000000014e6f7819 */ /* 0x000fe200000102b4 */
[----:B------:R-:W-:Y:S01]  /*40fd0*/  IMAD.WIDE.U32 R146, R229, R53, R146 ;  /* 0x00000035e5927225 */ /* 0x000fe200078e0092 */
[----:B------:R-:W-:Y:S02]  /*40fe0*/  LOP3.LUT R78, R122, R24, RZ, 0x3c, !PT ;  /* 0x000000187a4e7212 */ /* 0x000fe400078e3cff */
[----:B------:R-:W-:Y:S01]  /*40ff0*/  LOP3.LUT R201, R97, R201, RZ, 0x3c, !PT ;  /* 0x000000c961c97212 */ /* 0x000fe200078e3cff */
[----:B------:R-:W-:Y:S01]  /*41000*/  IMAD.X R135, R235, 0x1, R191, P3 ;  /* 0x00000001eb877824 */ /* 0x000fe200018e06bf */
[----:B------:R-:W-:Y:S01]  /*41010*/  LOP3.LUT R132, R132, 0xfffffffe, RZ, 0xc0, !PT ;  /* 0xfffffffe84847812 */ /* 0x000fe200078ec0ff */
[----:B------:R-:W-:Y:S01]  /*41020*/  IMAD R39, R15, R39, R137 ;  /* 0x000000270f277224 */ /* 0x000fe200078e0289 */
[----:B------:R-:W-:Y:S01]  /*41030*/  LOP3.LUT R53, R91, 0x1, RZ, 0xc0, !PT ;  /* 0x000000015b357812 */ /* 0x000fe200078ec0ff */
[----:B------:R-:W-:Y:S01]  /*41040*/  IMAD.X R91, R89, 0x1, R214, P4 ;  /* 0x00000001595b7824 */ /* 0x000fe200020e06d6 */
[----:B------:R-:W-:-:S02]  /*41050*/  LOP3.LUT R140, R140, 0xfffffffe, RZ, 0xc0, !PT ;  /* 0xfffffffe8c8c7812 */ /* 0x000fc400078ec0ff */
[----:B------:R-:W-:Y:S02]  /*41060*/  SHF.L.W.U32.HI R24, R78, 0x1, R201 ;  /* 0x000000014e187819 */ /* 0x000fe40000010ec9 */
[----:B------:R-:W-:Y:S01]  /*41070*/  SHF.L.W.U32.HI R78, R201, 0x1, R78 ;  /* 0x00000001c94e7819 */ /* 0x000fe20000010e4e */
[----:B------:R-:W-:Y:S01]  /*41080*/  IMAD.WIDE.U32 R134, R12, R132, R134 ;  /* 0x000000840c867225 */ /* 0x000fe200078e0086 */
[----:B------:R-:W-:-:S03]  /*41090*/  LOP3.LUT R105, R136, R105, RZ, 0x3c, !PT ;  /* 0x0000006988697212 */ /* 0x000fc600078e3cff */
[----:B------:R-:W-:Y:S01]  /*410a0*/  IMAD.WIDE.U32 R90, R19, R140, R90 ;  /* 0x0000008c135a7225 */ /* 0x000fe200078e005a */
[----:B------:R-:W-:Y:S02]  /*410b0*/  LOP3.LUT R140, R39, R237, RZ, 0x3c, !PT ;  /* 0x000000ed278c7212 */ /* 0x000fe400078e3cff */
[----:B------:R-:W-:Y:S01]  /*410c0*/  IADD3 R104, P2, PT, R78, R124, RZ ;  /* 0x0000007c4e687210 */ /* 0x000fe20007f5e0ff */
[----:B------:R-:W-:Y:S01]  /*410d0*/  IMAD.SHL.U32 R132, R124, 0x2, RZ ;  /* 0x000000027c847824 */ /* 0x000fe200078e00ff */
[----:B------:R-:W-:Y:S02]  /*410e0*/  LOP3.LUT R190, R34, R190, RZ, 0x3c, !PT ;  /* 0x000000be22be7212 */ /* 0x000fe400078e3cff */
[----:B------:R-:W-:Y:S02]  /*410f0*/  LOP3.LUT R57, R112, R57, RZ, 0x3c, !PT ;  /* 0x0000003970397212 */ /* 0x000fe400078e3cff */
[----:B------:R-:W-:Y:S01]  /*41100*/  LOP3.LUT R186, R83, R186, RZ, 0x3c, !PT ;  /* 0x000000ba53ba7212 */ /* 0x000fe200078e3cff */
[C---:B------:R-:W-:Y:S01]  /*41110*/  IMAD.SHL.U32 R125, R144.reuse, 0x2, RZ ;  /* 0x00000002907d7824 */ /* 0x040fe200078e00ff */
[----:B------:R-:W-:-:S02]  /*41120*/  SHF.L.U64.HI R165, R144, 0x1, R45 ;  /* 0x0000000190a57819 */ /* 0x000fc4000001022d */
[----:B------:R-:W-:Y:S02]  /*41130*/  LOP3.LUT R77, R77, 0xfffffffe, RZ, 0xc0, !PT ;  /* 0xfffffffe4d4d7812 */ /* 0x000fe400078ec0ff */
[----:B------:R-:W-:Y:S02]  /*41140*/  SHF.L.W.U32.HI R172, R105, 0x1, R140 ;  /* 0x0000000169ac7819 */ /* 0x000fe40000010e8c */
[----:B------:R-:W-:Y:S02]  /*41150*/  IADD3 R144, P5, PT, R228, R144, RZ ;  /* 0x00000090e4907210 */ /* 0x000fe40007fbe0ff */
[----:B------:R-:W-:Y:S01]  /*41160*/  SHF.L.W.U32.HI R140, R140, 0x1, R105 ;  /* 0x000000018c8c7819 */ /* 0x000fe20000010e69 */
[----:B------:R-:W-:Y:S01]  /*41170*/  IMAD.X R105, R24, 0x1, R173, P2 ;  /* 0x0000000118697824 */ /* 0x000fe200010e06ad */
[----:B------:R-:W-:Y:S02]  /*41180*/  LOP3.LUT R132, R132, 0xfffffffe, RZ, 0xc0, !PT ;  /* 0xfffffffe84847812 */ /* 0x000fe400078ec0ff */
[----:B------:R-:W-:-:S02]  /*41190*/  SHF.L.W.U32.HI R26, R79, 0x1, R190 ;  /* 0x000000014f1a7819 */ /* 0x000fc40000010ebe */
[----:B------:R-:W-:Y:S02]  /*411a0*/  SHF.L.W.U32.HI R55, R57, 0x1, R186 ;  /* 0x0000000139377819 */ /* 0x000fe40000010eba */
[----:B------:R-:W-:Y:S02]  /*411b0*/  SHF.L.W.U32.HI R79, R190, 0x1, R79 ;  /* 0x00000001be4f7819 */ /* 0x000fe40000010e4f */
[----:B------:R-:W-:Y:S02]  /*411c0*/  SHF.L.W.U32.HI R57, R186, 0x1, R57 ;  /* 0x00000001ba397819 */ /* 0x000fe40000010e39 */
[----:B------:R-:W-:Y:S01]  /*411d0*/  LOP3.LUT R151, R151, 0xfffffffe, RZ, 0xc0, !PT ;  /* 0xfffffffe97977812 */ /* 0x000fe200078ec0ff */
[----:B------:R-:W-:Y:S01]  /*411e0*/  IMAD.WIDE.U32 R138, R13, R77, R138 ;  /* 0x0000004d0d8a7225 */ /* 0x000fe200078e008a */
[----:B------:R-:W-:Y:S02]  /*411f0*/  SHF.L.U64.HI R157, R124, 0x1, R173 ;  /* 0x000000017c9d7819 */ /* 0x000fe400000102ad */
[----:B------:R-:W-:Y:S01]  /*41200*/  LOP3.LUT R51, R93, 0x1, RZ, 0xc0, !PT ;  /* 0x000000015d337812 */ /* 0x000fe200078ec0ff */
[----:B------:R-:W-:Y:S01]  /*41210*/  IMAD.SHL.U32 R141, R44, 0x2, RZ ;  /* 0x000000022c8d7824 */ /* 0x000fe200078e00ff */
[----:B------:R-:W-:Y:S01]  /*41220*/  SHF.L.U64.HI R161, R108, 0x1, R11 ;  /* 0x000000016ca17819 */ /* 0x000fe2000001020b */
[----:B------:R-:W-:Y:S01]  /*41230*/  IMAD.X R145, R246, 0x1, R45, P5 ;  /* 0x00000001f6917824 */ /* 0x000fe200028e062d */
[----:B------:R-:W-:Y:S01]  /*41240*/  IADD3 R92, P3, PT, R79, R44, RZ ;  /* 0x0000002c4f5c7210 */ /* 0x000fe20007f7e0ff */
[----:B------:R-:W-:Y:S01]  /*41250*/  IMAD.SHL.U32 R124, R108, 0x2, RZ ;  /* 0x000000026c7c7824 */ /* 0x000fe200078e00ff */
[----:B------:R-:W-:Y:S01]  /*41260*/  IADD3 R108, P5, PT, R57, R108, RZ ;  /* 0x0000006c396c7210 */ /* 0x000fe20007fbe0ff */
[----:B------:R-:W-:Y:S01]  /*41270*/  IMAD.X R77, R193, 0x1, R31, P0 ;  /* 0x00000001c14d7824 */ /* 0x000fe200000e061f */
[----:B------:R-:W-:Y:S01]  /*41280*/  LOP3.LUT R31, R111, 0x1, RZ, 0xc0, !PT ;  /* 0x000000016f1f7812 */ /* 0x000fe200078ec0ff */
[----:B------:R-:W-:Y:S01]  /*41290*/  IMAD.WIDE.U32 R104, R78, R132, R104 ;  /* 0x000000844e687225 */ /* 0x000fe200078e0068 */
[----:B------:R-:W-:-:S03]  /*412a0*/  LOP3.LUT R132, R182, 0x1, RZ, 0xc0, !PT ;  /* 0x00000001b6847812 */ /* 0x000fc600078ec0ff */
[----:B------:R-:W-:Y:S01]  /*412b0*/  IMAD.WIDE.U32 R58, R14, R151, R58 ;  /* 0x000000970e3a7225 */ /* 0x000fe200078e003a */
[----:B------:R-:W-:-:S03]  /*412c0*/  LOP3.LUT R141, R141, 0xfffffffe, RZ, 0xc0, !PT ;  /* 0xfffffffe8d8d7812 */ /* 0x000fc600078ec0ff */
[----:B------:R-:W-:Y:S02]  /*412d0*/  IMAD R51, R12, R51, R135 ;  /* 0x000000330c337224 */ /* 0x000fe400078e0287 */
[----:B------:R-:W-:Y:S01]  /*412e0*/  IMAD R53, R13, R53, R139 ;  /* 0x000000350d357224 */ /* 0x000fe200078e028b */
[----:B------:R-:W-:Y:S01]  /*412f0*/  SHF.L.U64.HI R159, R106, 0x1, R107 ;  /* 0x000000016a9f7819 */ /* 0x000fe2000001026b */
[----:B------:R-:W-:Y:S02]  /*41300*/  IMAD.X R93, R26, 0x1, R203, P3 ;  /* 0x000000011a5d7824 */ /* 0x000fe400018e06cb */
[----:B------:R-:W-:Y:S02]  /*41310*/  IMAD R31, R14, R31, R59 ;  /* 0x0000001f0e1f7224 */ /* 0x000fe400078e023b */
[----:B------:R-:W-:Y:S01]  /*41320*/  IMAD.X R109, R55, 0x1, R11, P5 ;  /* 0x00000001376d7824 */ /* 0x000fe200028e060b */
[----:B------:R-:W-:Y:S01]  /*41330*/  LOP3.LUT R11, R115, 0x1, RZ, 0xc0, !PT ;  /* 0x00000001730b7812 */ /* 0x000fe200078ec0ff */
[----:B------:R-:W-:Y:S01]  /*41340*/  IMAD R132, R132, R21, RZ ;  /* 0x0000001584847224 */ /* 0x000fe200078e02ff */
[----:B------:R-:W-:Y:S01]  /*41350*/  SHF.L.U64.HI R121, R18, 0x1, R214 ;  /* 0x0000000112797819 */ /* 0x000fe200000102d6 */
[----:B------:R-:W-:Y:S01]  /*41360*/  IMAD.SHL.U32 R133, R106, 0x2, RZ ;  /* 0x000000026a857824 */ /* 0x000fe200078e00ff */
[----:B------:R-:W-:Y:S01]  /*41370*/  IADD3 R106, P6, PT, R22, R106, RZ ;  /* 0x0000006a166a7210 */ /* 0x000fe20007fde0ff */
[----:B------:R-:W-:Y:S01]  /*41380*/  IMAD.WIDE.U32 R92, R79, R141, R92 ;  /* 0x0000008d4f5c7225 */ /* 0x000fe200078e005c */
[----:B------:R-:W-:-:S02]  /*41390*/  LOP3.LUT R5, R134, R5, RZ, 0x3c, !PT ;  /* 0x0000000586057212 */ /* 0x000fc400078e3cff */
[----:B------:R-:W-:Y:S01]  /*413a0*/  LOP3.LUT R18, R51, R248, RZ, 0x3c, !PT ;  /* 0x000000f833127212 */ /* 0x000fe200078e3cff */
[----:B------:R-:W-:Y:S01]  /*413b0*/  IMAD.IADD R132, R117, 0x1, R132 ;  /* 0x0000000175847824 */ /* 0x000fe200078e0284 */
[----:B------:R-:W-:Y:S02]  /*413c0*/  LOP3.LUT R17, R138, R17, RZ, 0x3c, !PT ;  /* 0x000000118a117212 */ /* 0x000fe400078e3cff */
[----:B------:R-:W-:Y:S01]  /*413d0*/  LOP3.LUT R242, R53, R242, RZ, 0x3c, !PT ;  /* 0x000000f235f27212 */ /* 0x000fe200078e3cff */
[----:B------:R-:W-:Y:S01]  /*413e0*/  IMAD.SHL.U32 R153, R110, 0x2, RZ ;  /* 0x000000026e997824 */ /* 0x000fe200078e00ff */
[----:B------:R-:W-:Y:S01]  /*413f0*/  LOP3.LUT R72, R58, R72, RZ, 0x3c, !PT ;  /* 0x000000483a487212 */ /* 0x000fe200078e3cff */
[----:B------:R-:W-:Y:S01]  /*41400*/  IMAD R11, R229, R11, R147 ;  /* 0x0000000be50b7224 */ /* 0x000fe200078e0293 */
[----:B------:R-:W-:Y:S01]  /*41410*/  LOP3.LUT R141, R31, R244, RZ, 0x3c, !PT ;  /* 0x000000f41f8d7212 */ /* 0x000fe200078e3cff */
[----:B------:R-:W-:Y:S01]  /*41420*/  IMAD.X R107, R195, 0x1, R107, P6 ;  /* 0x00000001c36b7824 */ /* 0x000fe200030e066b */
[----:B------:R-:W-:-:S02]  /*41430*/  SHF.L.U64.HI R163, R110, 0x1, R82 ;  /* 0x000000016ea37819 */ /* 0x000fc40000010252 */
[----:B------:R-:W-:Y:S02]  /*41440*/  LOP3.LUT R133, R133, 0xfffffffe, RZ, 0xc0, !PT ;  /* 0xfffffffe85857812 */ /* 0x000fe400078ec0ff */
[----:B------:R-:W-:Y:S02]  /*41450*/  SHF.L.U64.HI R151, R44, 0x1, R203 ;  /* 0x000000012c977819 */ /* 0x000fe400000102cb */
[----:B------:R-:W-:Y:S02]  /*41460*/  IADD3 R110, P1, PT, R56, R110, RZ ;  /* 0x0000006e386e7210 */ /* 0x000fe40007f3e0ff */
[----:B------:R-:W-:Y:S02]  /*41470*/  LOP3.LUT R127, R127, 0xfffffffe, RZ, 0xc0, !PT ;  /* 0xfffffffe7f7f7812 */ /* 0x000fe400078ec0ff */
[----:B------:R-:W-:Y:S02]  /*41480*/  SHF.L.W.U32.HI R45, R5, 0x1, R18 ;  /* 0x00000001052d7819 */ /* 0x000fe40000010e12 */
[----:B------:R-:W-:-:S02]  /*41490*/  LOP3.LUT R124, R124, 0xfffffffe, RZ, 0xc0, !PT ;  /* 0xfffffffe7c7c7812 */ /* 0x000fc400078ec0ff */
[----:B------:R-:W-:Y:S02]  /*414a0*/  SHF.L.W.U32.HI R44, R17, 0x1, R242 ;  /* 0x00000001112c7819 */ /* 0x000fe40000010ef2 */
[----:B------:R-:W-:Y:S02]  /*414b0*/  SHF.L.W.U32.HI R18, R18, 0x1, R5 ;  /* 0x0000000112127819 */ /* 0x000fe40000010e05 */
[----:B------:R-:W-:Y:S02]  /*414c0*/  SHF.L.W.U32.HI R17, R242, 0x1, R17 ;  /* 0x00000001f2117819 */ /* 0x000fe40000010e11 */
[----:B------:R-:W-:Y:S02]  /*414d0*/  SHF.L.W.U32.HI R170, R72, 0x1, R141 ;  /* 0x0000000148aa7819 */ /* 0x000fe40000010e8d */
[----:B------:R-:W-:Y:S02]  /*414e0*/  LOP3.LUT R135, R132, R171, RZ, 0x3c, !PT ;  /* 0x000000ab84877212 */ /* 0x000fe400078e3cff */
[----:B------:R-:W-:Y:S01]  /*414f0*/  LOP3.LUT R121, R121, 0x1, RZ, 0xc0, !PT ;  /* 0x0000000179797812 */ /* 0x000fe200078ec0ff */
[----:B------:R-:W-:Y:S01]  /*41500*/  IMAD.MOV.U32 R244, RZ, RZ, R176 ;  /* 0x000000fffff47224 */ /* 0x000fe200078e00b0 */
[----:B------:R-:W-:Y:S01]  /*41510*/  SHF.L.W.U32.HI R141, R141, 0x1, R72 ;  /* 0x000000018d8d7819 */ /* 0x000fe20000010e48 */
[----:B------:R-:W-:Y:S01]  /*41520*/  IMAD.MOV.U32 R191, RZ, RZ, R189 ;  /* 0x000000ffffbf7224 */ /* 0x000fe200078e00bd */
[----:B------:R-:W-:Y:S01]  /*41530*/  LOP3.LUT R5, R11, R32, RZ, 0x3c, !PT ;  /* 0x000000200b057212 */ /* 0x000fe200078e3cff */
[----:B------:R-:W-:Y:S01]  /*41540*/  IMAD.WIDE.U32 R106, R22, R133, R106 ;  /* 0x00000085166a7225 */ /* 0x000fe200078e006a */
[----:B------:R-:W-:-:S02]  /*41550*/  SHF.L.U64.HI R176, R8, 0x1, R247 ;  /* 0x0000000108b07819 */ /* 0x000fc400000102f7 */
[----:B------:R-:W-:Y:S01]  /*41560*/  IADD3 R72, P2, PT, R18, R8, RZ ;  /* 0x0000000812487210 */ /* 0x000fe20007f5e0ff */
[----:B------:R-:W-:Y:S01]  /*41570*/  IMAD.WIDE.U32 R76, R221, R127, R76 ;  /* 0x0000007fdd4c7225 */ /* 0x000fe200078e004c */
[----:B------:R-:W-:Y:S02]  /*41580*/  SHF.L.U64.HI R189, R10, 0x1, R222 ;  /* 0x000000010abd7819 */ /* 0x000fe400000102de */
[----:B------:R-:W-:Y:S01]  /*41590*/  IADD3 R32, P0, PT, R119, R10, RZ ;  /* 0x0000000a77207210 */ /* 0x000fe20007f1e0ff */
[----:B------:R-:W-:Y:S01]  /*415a0*/  IMAD.X R111, R199, 0x1, R82, P1 ;  /* 0x00000001c76f7824 */ /* 0x000fe200008e0652 */
[----:B------:R-:W-:Y:S01]  /*415b0*/  SHF.L.U64.HI R173, R36, 0x1, R243 ;  /* 0x0000000124ad7819 */ /* 0x000fe200000102f3 */
[----:B------:R-:W-:Y:S01]  /*415c0*/  IMAD.WIDE.U32 R108, R57, R124, R108 ;  /* 0x0000007c396c7225 */ /* 0x000fe200078e006c */
[----:B------:R-:W-:Y:S02]  /*415d0*/  IADD3 R82, P3, PT, R17, R36, RZ ;  /* 0x0000002411527210 */ /* 0x000fe40007f7e0ff */
[----:B------:R-:W-:Y:S01]  /*415e0*/  IADD3 R124, P4, PT, R135, R120, RZ ;  /* 0x00000078877c7210 */ /* 0x000fe20007f9e0ff */
[----:B------:R-:W-:Y:S01]  /*415f0*/  IMAD.SHL.U32 R133, R8, 0x2, RZ ;  /* 0x0000000208857824 */ /* 0x000fe200078e00ff */
[----:B------:R-:W-:Y:S01]  /*41600*/  SHF.L.U64.HI R8, R120, 0x1, R99 ;  /* 0x0000000178087819 */ /* 0x000fe20000010263 */
[----:B------:R-:W-:Y:S01]  /*41610*/  IMAD.SHL.U32 R59, R10, 0x2, RZ ;  /* 0x000000020a3b7824 */ /* 0x000fe200078e00ff */
[----:B------:R-:W-:Y:S01]  /*41620*/  LOP3.LUT R125, R125, 0xfffffffe, RZ, 0xc0, !PT ;  /* 0xfffffffe7d7d7812 */ /* 0x000fe200078ec0ff */
[----:B------:R-:W-:Y:S01]  /*41630*/  IMAD.MOV.U32 R190, RZ, RZ, R188 ;  /* 0x000000ffffbe7224 */ /* 0x000fe200078e00bc */
[----:B------:R-:W-:Y:S01]  /*41640*/  SHF.L.U64.HI R188, R68, 0x1, R232 ;  /* 0x0000000144bc7819 */ /* 0x000fe200000102e8 */
[----:B------:R-:W-:Y:S01]  /*41650*/  IMAD.SHL.U32 R127, R36, 0x2, RZ ;  /* 0x00000002247f7824 */ /* 0x000fe200078e00ff */
[----:B------:R-:W-:Y:S01]  /*41660*/  IADD3 R36, P1, PT, R141, R68, RZ ;  /* 0x000000448d247210 */ /* 0x000fe20007f3e0ff */
[----:B------:R-:W-:-:S02]  /*41670*/  IMAD.SHL.U32 R10, R120, 0x2, RZ ;  /* 0x00000002780a7824 */ /* 0x000fc400078e00ff */
[----:B------:R-:W-:Y:S01]  /*41680*/  IMAD.SHL.U32 R147, R68, 0x2, RZ ;  /* 0x0000000244937824 */ /* 0x000fe200078e00ff */
[----:B------:R-:W-:Y:S01]  /*41690*/  LOP3.LUT R68, R116, R67, RZ, 0x3c, !PT ;  /* 0x0000004374447212 */ /* 0x000fe200078e3cff */
[----:B------:R-:W-:Y:S01]  /*416a0*/  IMAD R120, R121, R19, RZ ;  /* 0x0000001379787224 */ /* 0x000fe200078e02ff */
[----:B------:R-:W-:Y:S01]  /*416b0*/  LOP3.LUT R10, R10, 0xfffffffe, RZ, 0xc0, !PT ;  /* 0xfffffffe0a0a7812 */ /* 0x000fe200078ec0ff */
[----:B------:R-:W-:Y:S01]  /*416c0*/  IMAD.WIDE.U32 R144, R228, R125, R144 ;  /* 0x0000007de4907225 */ /* 0x000fe200078e0090 */
[----:B------:R-:W-:-:S03]  /*416d0*/  LOP3.LUT R8, R8, 0x1, RZ, 0xc0, !PT ;  /* 0x0000000108087812 */ /* 0x000fc600078ec0ff */
[----:B------:R-:W-:Y:S02]  /*416e0*/  IMAD.IADD R120, R91, 0x1, R120 ;  /* 0x000000015b787824 */ /* 0x000fe400078e0278 */
[----:B------:R-:W-:-:S03]  /*416f0*/  IMAD.X R125, R68, 0x1, R99, P4 ;  /* 0x00000001447d7824 */ /* 0x000fc600020e0663 */
[----:B------:R-:W-:Y:S01]  /*41700*/  LOP3.LUT R121, R120, R213, RZ, 0x3c, !PT ;  /* 0x000000d578797212 */ /* 0x000fe200078e3cff */
[----:B------:R-:W-:Y:S01]  /*41710*/  IMAD.WIDE.U32 R124, R10, R135, R124 ;  /* 0x000000870a7c7225 */ /* 0x000fe200078e007c */
[----:B------:R-:W-:-:S03]  /*41720*/  LOP3.LUT R123, R123, 0xfffffffe, RZ, 0xc0, !PT ;  /* 0xfffffffe7b7b7812 */ /* 0x000fc600078ec0ff */
[----:B------:R-:W-:Y:S01]  /*41730*/  IMAD R135, R8, R135, RZ ;  /* 0x0000008708877224 */ /* 0x000fe200078e02ff */
[C---:B------:R-:W-:Y:S01]  /*41740*/  SHF.L.U64.HI R8, R122.reuse, 0x1, R97 ;  /* 0x000000017a087819 */ /* 0x040fe20000010261 */
[----:B------:R-:W-:Y:S01]  /*41750*/  IMAD.SHL.U32 R10, R122, 0x2, RZ ;  /* 0x000000027a0a7824 */ /* 0x000fe200078e00ff */
[----:B------:R-:W-:Y:S02]  /*41760*/  IADD3 R122, P4, PT, R121, R122, RZ ;  /* 0x0000007a797a7210 */ /* 0x000fe40007f9e0ff */
[----:B------:R-:W-:Y:S01]  /*41770*/  LOP3.LUT R68, R90, R9, RZ, 0x3c, !PT ;  /* 0x000000095a447212 */ /* 0x000fe200078e3cff */
[----:B------:R-:W-:-:S04]  /*41780*/  IMAD.WIDE.U32 R142, R224, R123, R142 ;  /* 0x0000007be08e7225 */ /* 0x000fc800078e008e */
[----:B------:R-:W-:Y:S01]  /*41790*/  IMAD.X R123, R68, 0x1, R97, P4 ;  /* 0x00000001447b7824 */ /* 0x000fe200020e0661 */
[----:B------:R-:W-:Y:S02]  /*417a0*/  LOP3.LUT R68, R10, 0xfffffffe, RZ, 0xc0, !PT ;  /* 0xfffffffe0a447812 */ /* 0x000fe400078ec0ff */
[----:B------:R-:W-:Y:S02]  /*417b0*/  LOP3.LUT R10, R187, 0x1, RZ, 0xc0, !PT ;  /* 0x00000001bb0a7812 */ /* 0x000fe400078ec0ff */
[----:B------:R-:W-:-:S03]  /*417c0*/  LOP3.LUT R8, R8, 0x1, RZ, 0xc0, !PT ;  /* 0x0000000108087812 */ /* 0x000fc600078ec0ff */
[----:B------:R-:W-:-:S04]  /*417d0*/  IMAD R10, R10, R25, RZ ;  /* 0x000000190a0a7224 */ /* 0x000fc800078e02ff */
[----:B------:R-:W-:Y:S02]  /*417e0*/  IMAD.IADD R117, R81, 0x1, R10 ;  /* 0x0000000151757824 */ /* 0x000fe400078e020a */
[----:B------:R-:W-:-:S04]  /*417f0*/  IMAD.WIDE.U32 R122, R68, R121, R122 ;  /* 0x00000079447a7225 */ /* 0x000fc800078e007a */
[----:B------:R-:W-:Y:S01]  /*41800*/  IMAD R121, R8, R121, RZ ;  /* 0x0000007908797224 */ /* 0x000fe200078e02ff */
[----:B------:R-:W-:Y:S01]  /*41810*/  LOP3.LUT R8, R117, R178, RZ, 0x3c, !PT ;  /* 0x000000b275087212 */ /* 0x000fe200078e3cff */
[C---:B------:R-:W-:Y:S01]  /*41820*/  IMAD.SHL.U32 R68, R114.reuse, 0x2, RZ ;  /* 0x0000000272447824 */ /* 0x040fe200078e00ff */
[----:B------:R-:W-:Y:S02]  /*41830*/  SHF.L.U64.HI R10, R114, 0x1, R34 ;  /* 0x00000001720a7819 */ /* 0x000fe40000010222 */
[----:B------:R-:W-:Y:S02]  /*41840*/  IADD3 R114, P4, PT, R8, R114, RZ ;  /* 0x0000007208727210 */ /* 0x000fe40007f9e0ff */
[----:B------:R-:W-:Y:S02]  /*41850*/  LOP3.LUT R81, R80, R35, RZ, 0x3c, !PT ;  /* 0x0000002350517212 */ /* 0x000fe400078e3cff */
[----:B------:R-:W-:-:S03]  /*41860*/  LOP3.LUT R151, R151, 0x1, RZ, 0xc0, !PT ;  /* 0x0000000197977812 */ /* 0x000fc600078ec0ff */
[----:B------:R-:W-:Y:S02]  /*41870*/  IMAD.X R115, R81, 0x1, R34, P4 ;  /* 0x0000000151737824 */ /* 0x000fe400020e0622 */
[----:B------:R-:W-:Y:S01]  /*41880*/  IMAD R34, R151, R79, RZ ;  /* 0x0000004f97227224 */ /* 0x000fe200078e02ff */
[----:B------:R-:W-:-:S03]  /*41890*/  LOP3.LUT R68, R68, 0xfffffffe, RZ, 0xc0, !PT ;  /* 0xfffffffe44447812 */ /* 0x000fc600078ec0ff */
[----:B------:R-:W-:Y:S01]  /*418a0*/  IMAD.IADD R34, R93, 0x1, R34 ;  /* 0x000000015d227824 */ /* 0x000fe200078e0222 */
[----:B------:R-:W-:Y:S01]  /*418b0*/  LOP3.LUT R10, R10, 0x1, RZ, 0xc0, !PT ;  /* 0x000000010a0a7812 */ /* 0x000fe200078ec0ff */
[-C--:B------:R-:W-:Y:S01]  /*418c0*/  IMAD.WIDE.U32 R114, R68, R8.reuse, R114 ;  /* 0x0000000844727225 */ /* 0x080fe200078e0072 */
[----:B------:R-:W-:Y:S02]  /*418d0*/  LOP3.LUT R65, R146, R65, RZ, 0x3c, !PT ;  /* 0x0000004192417212 */ /* 0x000fe400078e3cff */
[----:B------:R-:W-:Y:S01]  /*418e0*/  LOP3.LUT R139, R34, R223, RZ, 0x3c, !PT ;  /* 0x000000df228b7212 */ /* 0x000fe200078e3cff */
[----:B------:R-:W-:Y:S01]  /*418f0*/  IMAD R93, R10, R8, RZ ;  /* 0x000000080a5d7224 */ /* 0x000fe200078e02ff */
[C---:B------:R-:W-:Y:S01]  /*41900*/  SHF.L.U64.HI R8, R112.reuse, 0x1, R83 ;  /* 0x0000000170087819 */ /* 0x040fe20000010253 */
[----:B------:R-:W-:Y:S01]  /*41910*/  IMAD.SHL.U32 R10, R112, 0x2, RZ ;  /* 0x00000002700a7824 */ /* 0x000fe200078e00ff */
[----:B------:R-:W-:Y:S01]  /*41920*/  IADD3 R112, P4, PT, R139, R112, RZ ;  /* 0x000000708b707210 */ /* 0x000fe20007f9e0ff */
[----:B------:R-:W-:Y:S01]  /*41930*/  IMAD.MOV.U32 R241, RZ, RZ, R211 ;  /* 0x000000fffff17224 */ /* 0x000fe200078e00d3 */
[----:B------:R-:W-:-:S02]  /*41940*/  LOP3.LUT R68, R92, R49, RZ, 0x3c, !PT ;  /* 0x000000315c447212 */ /* 0x000fc400078e3cff */
[----:B------:R-:W-:Y:S02]  /*41950*/  SHF.L.W.U32.HI R211, R65, 0x1, R5 ;  /* 0x0000000141d37819 */ /* 0x000fe40000010e05 */
[----:B------:R-:W-:Y:S02]  /*41960*/  SHF.L.W.U32.HI R65, R5, 0x1, R65 ;  /* 0x0000000105417819 */ /* 0x000fe40000010e41 */
[----:B------:R-:W-:Y:S01]  /*41970*/  LOP3.LUT R5, R113, 0x1, RZ, 0xc0, !PT ;  /* 0x0000000171057812 */ /* 0x000fe200078ec0ff */
[----:B------:R-:W-:Y:S01]  /*41980*/  IMAD.X R113, R68, 0x1, R83, P4 ;  /* 0x0000000144717824 */ /* 0x000fe200020e0653 */
[----:B------:R-:W-:Y:S02]  /*41990*/  LOP3.LUT R68, R10, 0xfffffffe, RZ, 0xc0, !PT ;  /* 0xfffffffe0a447812 */ /* 0x000fe400078ec0ff */
[----:B------:R-:W-:-:S05]  /*419a0*/  LOP3.LUT R10, R165, 0x1, RZ, 0xc0, !PT ;  /* 0x00000001a50a7812 */ /* 0x000fca00078ec0ff */
[----:B------:R-:W-:Y:S01]  /*419b0*/  IMAD R10, R228, R10, R145 ;  /* 0x0000000ae40a7224 */ /* 0x000fe200078e0291 */
[----:B------:R-:W-:Y:S01]  /*419c0*/  LOP3.LUT R71, R144, R71, RZ, 0x3c, !PT ;  /* 0x0000004790477212 */ /* 0x000fe200078e3cff */
[----:B------:R-:W-:-:S03]  /*419d0*/  IMAD.WIDE.U32 R112, R68, R139, R112 ;  /* 0x0000008b44707225 */ /* 0x000fc600078e0070 */
[----:B------:R-:W-:Y:S01]  /*419e0*/  LOP3.LUT R0, R10, R0, RZ, 0x3c, !PT ;  /* 0x000000000a007212 */ /* 0x000fe200078e3cff */
[----:B------:R-:W-:Y:S01]  /*419f0*/  IMAD.MOV.U32 R206, RZ, RZ, R208 ;  /* 0x000000ffffce7224 */ /* 0x000fe200078e00d0 */
[----:B------:R-:W-:Y:S02]  /*41a00*/  LOP3.LUT R68, R157, 0x1, RZ, 0xc0, !PT ;  /* 0x000000019d447812 */ /* 0x000fe400078ec0ff */
[----:B------:R-:W-:Y:S02]  /*41a10*/  SHF.L.W.U32.HI R208, R71, 0x1, R0 ;  /* 0x0000000147d07819 */ /* 0x000fe40000010e00 */
[----:B------:R-:W-:Y:S02]  /*41a20*/  SHF.L.W.U32.HI R71, R0, 0x1, R71 ;  /* 0x0000000100477819 */ /* 0x000fe40000010e47 */
[----:B------:R-:W-:Y:S01]  /*41a30*/  LOP3.LUT R0, R167, 0x1, RZ, 0xc0, !PT ;  /* 0x00000001a7007812 */ /* 0x000fe200078ec0ff */
[----:B------:R-:W-:Y:S01]  /*41a40*/  IMAD R68, R68, R78, RZ ;  /* 0x0000004e44447224 */ /* 0x000fe200078e02ff */
[----:B------:R-:W-:-:S03]  /*41a50*/  LOP3.LUT R8, R8, 0x1, RZ, 0xc0, !PT ;  /* 0x0000000108087812 */ /* 0x000fc600078ec0ff */
[----:B------:R-:W-:Y:S02]  /*41a60*/  IMAD R0, R221, R0, R77 ;  /* 0x00000000dd007224 */ /* 0x000fe400078e024d */
[----:B------:R-:W-:Y:S01]  /*41a70*/  IMAD.IADD R68, R105, 0x1, R68 ;  /* 0x0000000169447824 */ /* 0x000fe200078e0244 */
[----:B------:R-:W-:Y:S01]  /*41a80*/  LOP3.LUT R159, R159, 0x1, RZ, 0xc0, !PT ;  /* 0x000000019f9f7812 */ /* 0x000fe200078ec0ff */
[----:B------:R-:W-:Y:S01]  /*41a90*/  IMAD R139, R8, R139, RZ ;  /* 0x0000008b088b7224 */ /* 0x000fe200078e02ff */
[----:B------:R-:W-:Y:S02]  /*41aa0*/  LOP3.LUT R8, R76, R73, RZ, 0x3c, !PT ;  /* 0x000000494c087212 */ /* 0x000fe400078e3cff */
[----:B------:R-:W-:Y:S02]  /*41ab0*/  LOP3.LUT R69, R0, R69, RZ, 0x3c, !PT ;  /* 0x0000004500457212 */ /* 0x000fe400078e3cff */
[----:B------:R-:W-:Y:S01]  /*41ac0*/  LOP3.LUT R77, R68, R230, RZ, 0x3c, !PT ;  /* 0x000000e6444d7212 */ /* 0x000fe200078e3cff */
[----:B------:R-:W-:Y:S01]  /*41ad0*/  IMAD.SHL.U32 R73, R168, 0x2, RZ ;  /* 0x00000002a8497824 */ /* 0x000fe200078e00ff */
[----:B------:R-:W-:Y:S01]  /*41ae0*/  SHF.L.W.U32.HI R201, R8, 0x1, R69 ;  /* 0x0000000108c97819 */ /* 0x000fe20000010e45 */
[----:B------:R-:W-:Y:S01]  /*41af0*/  IMAD R91, R159, R22, RZ ;  /* 0x000000169f5b7224 */ /* 0x000fe200078e02ff */
[----:B------:R-:W-:-:S02]  /*41b00*/  SHF.L.W.U32.HI R8, R69, 0x1, R8 ;  /* 0x0000000145087819 */ /* 0x000fc40000010e08 */
[----:B------:R-:W-:Y:S02]  /*41b10*/  IADD3 R186, P4, PT, R77, R168, RZ ;  /* 0x000000a84dba7210 */ /* 0x000fe40007f9e0ff */
[----:B------:R-:W-:Y:S02]  /*41b20*/  LOP3.LUT R81, R104, R29, RZ, 0x3c, !PT ;  /* 0x0000001d68517212 */ /* 0x000fe400078e3cff */
[----:B------:R-:W-:Y:S01]  /*41b30*/  SHF.L.U64.HI R69, R168, 0x1, R43 ;  /* 0x00000001a8457819 */ /* 0x000fe2000001022b */
[----:B------:R-:W-:Y:S01]  /*41b40*/  IMAD.IADD R91, R107, 0x1, R91 ;  /* 0x000000016b5b7824 */ /* 0x000fe200078e025b */
[----:B------:R-:W-:Y:S01]  /*41b50*/  LOP3.LUT R73, R73, 0xfffffffe, RZ, 0xc0, !PT ;  /* 0xfffffffe49497812 */ /* 0x000fe200078ec0ff */
[----:B------:R-:W-:Y:S01]  /*41b60*/  IMAD.X R187, R81, 0x1, R43, P4 ;  /* 0x0000000151bb7824 */ /* 0x000fe200020e062b */
[----:B------:R-:W-:Y:S02]  /*41b70*/  LOP3.LUT R161, R161, 0x1, RZ, 0xc0, !PT ;  /* 0x00000001a1a17812 */ /* 0x000fe400078ec0ff */
[----:B------:R-:W-:Y:S01]  /*41b80*/  LOP3.LUT R69, R69, 0x1, RZ, 0xc0, !PT ;  /* 0x0000000145457812 */ /* 0x000fe200078ec0ff */
[----:B------:R-:W-:Y:S01]  /*41b90*/  IMAD.WIDE.U32 R186, R73, R77, R186 ;  /* 0x0000004d49ba7225 */ /* 0x000fe200078e00ba */
[----:B------:R-:W-:-:S03]  /*41ba0*/  LOP3.LUT R105, R91, R179, RZ, 0x3c, !PT ;  /* 0x000000b35b697212 */ /* 0x000fc600078e3cff */
[----:B------:R-:W-:Y:S02]  /*41bb0*/  IMAD R81, R161, R57, RZ ;  /* 0x00000039a1517224 */ /* 0x000fe400078e02ff */
[----:B------:R-:W-:Y:S01]  /*41bc0*/  IMAD R77, R69, R77, RZ ;  /* 0x0000004d454d7224 */ /* 0x000fe200078e02ff */
[----:B------:R-:W-:Y:S01]  /*41bd0*/  LOP3.LUT R73, R106, R63, RZ, 0x3c, !PT ;  /* 0x0000003f6a497212 */ /* 0x000fe200078e3cff */
[----:B------:R-:W-:Y:S01]  /*41be0*/  IMAD.MOV.U32 R248, RZ, RZ, R184 ;  /* 0x000000fffff87224 */ /* 0x000fe200078e00b8 */
[----:B------:R-:W-:Y:S01]  /*41bf0*/  IADD3 R184, P4, PT, R105, R166, RZ ;  /* 0x000000a669b87210 */ /* 0x000fe20007f9e0ff */
[----:B------:R-:W-:Y:S02]  /*41c00*/  IMAD.SHL.U32 R69, R166, 0x2, RZ ;  /* 0x00000002a6457824 */ /* 0x000fe400078e00ff */
[----:B------:R-:W-:Y:S02]  /*41c10*/  IMAD.IADD R81, R109, 0x1, R81 ;  /* 0x000000016d517824 */ /* 0x000fe400078e0251 */
[----:B------:R-:W-:Y:S01]  /*41c20*/  IMAD.MOV.U32 R249, RZ, RZ, R185 ;  /* 0x000000fffff97224 */ /* 0x000fe200078e00b9 */
[----:B------:R-:W-:Y:S01]  /*41c30*/  LOP3.LUT R69, R69, 0xfffffffe, RZ, 0xc0, !PT ;  /* 0xfffffffe45457812 */ /* 0x000fe200078ec0ff */
[----:B------:R-:W-:Y:S01]  /*41c40*/  IMAD.X R185, R73, 0x1, R41, P4 ;  /* 0x0000000149b97824 */ /* 0x000fe200020e0629 */
[----:B------:R-:W-:-:S02]  /*41c50*/  LOP3.LUT R109, R81, R231, RZ, 0x3c, !PT ;  /* 0x000000e7516d7212 */ /* 0x000fc400078e3cff */
[----:B------:R-:W-:Y:S01]  /*41c60*/  SHF.L.U64.HI R43, R166, 0x1, R41 ;  /* 0x00000001a62b7819 */ /* 0x000fe20000010229 */
[----:B------:R-:W-:Y:S01]  /*41c70*/  IMAD.WIDE.U32 R184, R69, R105, R184 ;  /* 0x0000006945b87225 */ /* 0x000fe200078e00b8 */
[----:B------:R-:W-:Y:S02]  /*41c80*/  IADD3 R182, P4, PT, R109, R164, RZ ;  /* 0x000000a46db67210 */ /* 0x000fe40007f9e0ff */
[----:B------:R-:W-:Y:S02]  /*41c90*/  LOP3.LUT R69, R108, R60, RZ, 0x3c, !PT ;  /* 0x0000003c6c457212 */ /* 0x000fe400078e3cff */
[----:B------:R-:W-:Y:S02]  /*41ca0*/  LOP3.LUT R153, R153, 0xfffffffe, RZ, 0xc0, !PT ;  /* 0xfffffffe99997812 */ /* 0x000fe400078ec0ff */
[----:B------:R-:W-:Y:S02]  /*41cb0*/  LOP3.LUT R163, R163, 0x1, RZ, 0xc0, !PT ;  /* 0x00000001a3a37812 */ /* 0x000fe400078ec0ff */
[----:B------:R-:W-:Y:S01]  /*41cc0*/  LOP3.LUT R43, R43, 0x1, RZ, 0xc0, !PT ;  /* 0x000000012b2b7812 */ /* 0x000fe200078ec0ff */
[----:B------:R-:W-:-:S02]  /*41cd0*/  IMAD.X R183, R69, 0x1, R37, P4 ;  /* 0x0000000145b77824 */ /* 0x000fc400020e0625 */
[----:B------:R-:W-:-:S04]  /*41ce0*/  IMAD.WIDE.U32 R110, R56, R153, R110 ;  /* 0x00000099386e7225 */ /* 0x000fc800078e006e */
[----:B------:R-:W-:Y:S02]  /*41cf0*/  IMAD R69, R163, R56, RZ ;  /* 0x00000038a3457224 */ /* 0x000fe400078e02ff */
[----:B------:R-:W-:Y:S02]  /*41d00*/  IMAD R105, R43, R105, RZ ;  /* 0x000000692b697224 */ /* 0x000fe400078e02ff */
[----:B------:R-:W-:Y:S02]  /*41d10*/  IMAD.SHL.U32 R43, R164, 0x2, RZ ;  /* 0x00000002a42b7824 */ /* 0x000fe400078e00ff */
[----:B------:R-:W-:-:S03]  /*41d20*/  IMAD.IADD R69, R111, 0x1, R69 ;  /* 0x000000016f457824 */ /* 0x000fc600078e0245 */
[----:B------:R-:W-:Y:S02]  /*41d30*/  LOP3.LUT R43, R43, 0xfffffffe, RZ, 0xc0, !PT ;  /* 0xfffffffe2b2b7812 */ /* 0x000fe400078ec0ff */
[----:B------:R-:W-:Y:S01]  /*41d40*/  LOP3.LUT R111, R69, R200, RZ, 0x3c, !PT ;  /* 0x000000c8456f7212 */ /* 0x000fe200078e3cff */
[----:B------:R-:W-:Y:S01]  /*41d50*/  IMAD.MOV.U32 R245, RZ, RZ, R177 ;  /* 0x000000fffff57224 */ /* 0x000fe200078e00b1 */
[----:B------:R-:W-:Y:S01]  /*41d60*/  SHF.L.U64.HI R177, R42, 0x1, R212 ;  /* 0x000000012ab17819 */ /* 0x000fe200000102d4 */
[----:B------:R-:W-:Y:S01]  /*41d70*/  IMAD.WIDE.U32 R182, R43, R109, R182 ;  /* 0x0000006d2bb67225 */ /* 0x000fe200078e00b6 */
[----:B------:R-:W-:Y:S02]  /*41d80*/  IADD3 R174, P4, PT, R111, R162, RZ ;  /* 0x000000a26fae7210 */ /* 0x000fe40007f9e0ff */
[----:B------:R-:W-:Y:S01]  /*41d90*/  LOP3.LUT R43, R110, R64, RZ, 0x3c, !PT ;  /* 0x000000406e2b7212 */ /* 0x000fe200078e3cff */
[----:B------:R-:W-:Y:S01]  /*41da0*/  IMAD.SHL.U32 R153, R42, 0x2, RZ ;  /* 0x000000022a997824 */ /* 0x000fe200078e00ff */
[----:B------:R-:W-:Y:S01]  /*41db0*/  IADD3 R42, P6, PT, R140, R42, RZ ;  /* 0x0000002a8c2a7210 */ /* 0x000fe20007fde0ff */
[C---:B------:R-:W-:Y:S01]  /*41dc0*/  IMAD.SHL.U32 R157, R160.reuse, 0x2, RZ ;  /* 0x00000002a09d7824 */ /* 0x040fe200078e00ff */
[----:B------:R-:W-:Y:S01]  /*41dd0*/  SHF.L.U64.HI R145, R160, 0x1, R94 ;  /* 0x00000001a0917819 */ /* 0x000fe2000001025e */
[----:B------:R-:W-:-:S02]  /*41de0*/  IMAD.X R175, R43, 0x1, R33, P4 ;  /* 0x000000012baf7824 */ /* 0x000fc400020e0621 */
[----:B------:R-:W-:Y:S01]  /*41df0*/  IMAD.X R43, R172, 0x1, R212, P6 ;  /* 0x00000001ac2b7824 */ /* 0x000fe200030e06d4 */
[----:B------:R-:W-:-:S05]  /*41e00*/  IADD3 R160, P6, PT, R3, R160, RZ ;  /* 0x000000a003a07210 */ /* 0x000fca0007fde0ff */
[----:B--2---:R-:W-:Y:S02]  /*41e10*/  IMAD.X R161, R181, 0x1, R94, P6 ;  /* 0x00000001b5a17824 */ /* 0x004fe400030e065e */
[----:B------:R-:W2:Y:S01]  /*41e20*/  LDL R181, [R1+0x43c] ;  /* 0x00043c0001b57983 */ /* 0x000ea20000100800 */
[----:B------:R-:W-:Y:S01]  /*41e30*/  IMAD R5, R224, R5, R143 ;  /* 0x00000005e0057224 */ /* 0x000fe200078e028f */
[----:B------:R-:W-:Y:S02]  /*41e40*/  SHF.L.U64.HI R41, R164, 0x1, R37 ;  /* 0x00000001a4297819 */ /* 0x000fe40000010225 */
[----:B------:R-:W-:Y:S02]  /*41e50*/  LOP3.LUT R101, R142, R101, RZ, 0x3c, !PT ;  /* 0x000000658e657212 */ /* 0x000fe400078e3cff */
[----:B------:R-:W-:Y:S02]  /*41e60*/  LOP3.LUT R70, R5, R70, RZ, 0x3c, !PT ;  /* 0x0000004605467212 */ /* 0x000fe400078e3cff */
[----:B------:R-:W-:Y:S01]  /*41e70*/  LOP3.LUT R41, R41, 0x1, RZ, 0xc0, !PT ;  /* 0x0000000129297812 */ /* 0x000fe200078ec0ff */
[----:B------:R-:W-:Y:S01]  /*41e80*/  IMAD.MOV.U32 R207, RZ, RZ, R209 ;  /* 0x000000ffffcf7224 */ /* 0x000fe200078e00d1 */
[----:B------:R-:W-:Y:S01]  /*41e90*/  SHF.L.W.U32.HI R209, R101, 0x1, R70 ;  /* 0x0000000165d17819 */ /* 0x000fe20000010e46 */
[----:B------:R-:W-:Y:S01]  /*41ea0*/  IMAD.SHL.U32 R37, R162, 0x2, RZ ;  /* 0x00000002a2257824 */ /* 0x000fe200078e00ff */
[----:B------:R-:W-:Y:S01]  /*41eb0*/  SHF.L.W.U32.HI R70, R70, 0x1, R101 ;  /* 0x0000000146467819 */ /* 0x000fe20000010e65 */
[----:B------:R-:W-:Y:S01]  /*41ec0*/  IMAD R109, R41, R109, RZ ;  /* 0x0000006d296d7224 */ /* 0x000fe200078e02ff */
[----:B------:R-:W-:Y:S01]  /*41ed0*/  LOP3.LUT R167, R114, R25, RZ, 0x3c, !PT ;  /* 0x0000001972a77212 */ /* 0x000fe200078e3cff */
[----:B------:R-:W-:Y:S01]  /*41ee0*/  IMAD.IADD R25, R113, 0x1, R139 ;  /* 0x0000000171197824 */ /* 0x000fe200078e028b */
[----:B------:R-:W-:Y:S01]  /*41ef0*/  SHF.L.U64.HI R41, R162, 0x1, R33 ;  /* 0x00000001a2297819 */ /* 0x000fe20000010221 */
[----:B------:R-:W-:Y:S01]  /*41f00*/  IMAD.X R83, R44, 0x1, R243, P3 ;  /* 0x000000012c537824 */ /* 0x000fe200018e06f3 */
[----:B------:R-:W-:Y:S01]  /*41f10*/  LOP3.LUT R133, R133, 0xfffffffe, RZ, 0xc0, !PT ;  /* 0xfffffffe85857812 */ /* 0x000fe200078ec0ff */
[C---:B------:R-:W-:Y:S01]  /*41f20*/  IMAD.SHL.U32 R99, R100.reuse, 0x2, RZ ;  /* 0x0000000264637824 */ /* 0x040fe200078e00ff */
[----:B------:R-:W-:Y:S01]  /*41f30*/  LOP3.LUT R37, R37, 0xfffffffe, RZ, 0xc0, !PT ;  /* 0xfffffffe25257812 */ /* 0x000fe200078ec0ff */
[----:B------:R-:W-:Y:S01]  /*41f40*/  IMAD.X R73, R45, 0x1, R247, P2 ;  /* 0x000000012d497824 */ /* 0x000fe200010e06f7 */
[----:B------:R-:W-:Y:S01]  /*41f50*/  SHF.L.U64.HI R162, R100, 0x1, R96 ;  /* 0x0000000164a27819 */ /* 0x000fe20000010260 */
[----:B------:R-:W-:Y:S01]  /*41f60*/  IMAD.MOV.U32 R243, RZ, RZ, R207 ;  /* 0x000000fffff37224 */ /* 0x000fe200078e00cf */
[----:B------:R-:W-:Y:S01]  /*41f70*/  IADD3 R100, P3, PT, R70, R100, RZ ;  /* 0x0000006446647210 */ /* 0x000fe20007f7e0ff */
[----:B------:R-:W-:Y:S01]  /*41f80*/  IMAD.WIDE.U32 R72, R18, R133, R72 ;  /* 0x0000008512487225 */ /* 0x000fe200078e0048 */
[----:B------:R-:W-:-:S02]  /*41f90*/  LOP3.LUT R79, R112, R79, RZ, 0x3c, !PT ;  /* 0x0000004f704f7212 */ /* 0x000fc400078e3cff */
[----:B------:R-:W-:Y:S01]  /*41fa0*/  LOP3.LUT R207, R25, R26, RZ, 0x3c, !PT ;  /* 0x0000001a19cf7212 */ /* 0x000fe200078e3cff */
[----:B------:R-:W-:Y:S01]  /*41fb0*/  IMAD.WIDE.U32 R174, R37, R111, R174 ;  /* 0x0000006f25ae7225 */ /* 0x000fe200078e00ae */
[C---:B------:R-:W-:Y:S02]  /*41fc0*/  SHF.L.U64.HI R143, R98.reuse, 0x1, R87 ;  /* 0x00000001628f7819 */ /* 0x040fe40000010257 */
[----:B------:R-:W-:Y:S01]  /*41fd0*/  LOP3.LUT R99, R99, 0xfffffffe, RZ, 0xc0, !PT ;  /* 0xfffffffe63637812 */ /* 0x000fe200078ec0ff */
[----:B------:R-:W-:Y:S01]  /*41fe0*/  IMAD.SHL.U32 R133, R98, 0x2, RZ ;  /* 0x0000000262857824 */ /* 0x000fe200078e00ff */
[----:B------:R-:W-:Y:S01]  /*41ff0*/  IADD3 R98, P2, PT, R71, R98, RZ ;  /* 0x0000006247627210 */ /* 0x000fe20007f5e0ff */
[----:B------:R-:W-:Y:S01]  /*42000*/  IMAD.X R37, R170, 0x1, R232, P1 ;  /* 0x00000001aa257824 */ /* 0x000fe200008e06e8 */
[----:B------:R-:W-:Y:S01]  /*42010*/  SHF.L.W.U32.HI R232, R207, 0x8, R79 ;  /* 0x00000008cfe87819 */ /* 0x000fe20000010e4f */
[----:B------:R-:W-:Y:S01]  /*42020*/  IMAD.X R101, R209, 0x1, R96, P3 ;  /* 0x00000001d1657824 */ /* 0x000fe200018e0660 */
[----:B------:R-:W-:Y:S01]  /*42030*/  SHF.L.W.U32.HI R207, R79, 0x8, R207 ;  /* 0x000000084fcf7819 */ /* 0x000fe20000010ecf */
[----:B------:R-:W-:Y:S01]  /*42040*/  IMAD.IADD R79, R185, 0x1, R105 ;  /* 0x00000001b94f7824 */ /* 0x000fe200078e0269 */
[----:B------:R-:W-:Y:S01]  /*42050*/  LOP3.LUT R133, R133, 0xfffffffe, RZ, 0xc0, !PT ;  /* 0xfffffffe85857812 */ /* 0x000fe200078ec0ff */
[----:B------:R-:W-:Y:S01]  /*42060*/  IMAD.WIDE.U32 R100, R70, R99, R100 ;  /* 0x0000006346647225 */ /* 0x000fe200078e0064 */
[----:B------:R-:W-:-:S03]  /*42070*/  LOP3.LUT R41, R41, 0x1, RZ, 0xc0, !PT ;  /* 0x0000000129297812 */ /* 0x000fc600078ec0ff */
[----:B------:R-:W-:Y:S02]  /*42080*/  IMAD.X R99, R208, 0x1, R87, P2 ;  /* 0x00000001d0637824 */ /* 0x000fe400010e0657 */
[----:B------:R-:W-:Y:S01]  /*42090*/  IMAD.MOV.U32 R242, RZ, RZ, R206 ;  /* 0x000000fffff27224 */ /* 0x000fe200078e00ce */
[----:B------:R-:W-:Y:S01]  /*420a0*/  LOP3.LUT R206, R124, R21, RZ, 0x3c, !PT ;  /* 0x000000157cce7212 */ /* 0x000fe200078e3cff */
[----:B------:R-:W-:Y:S01]  /*420b0*/  IMAD.IADD R21, R123, 0x1, R121 ;  /* 0x000000017b157824 */ /* 0x000fe200078e0279 */
[----:B------:R-:W-:Y:S01]  /*420c0*/  LOP3.LUT R22, R184, R22, RZ, 0x3c, !PT ;  /* 0x00000016b8167212 */ /* 0x000fe200078e3cff */
[----:B------:R-:W-:Y:S01]  /*420d0*/  IMAD.IADD R26, R187, 0x1, R77 ;  /* 0x00000001bb1a7824 */ /* 0x000fe200078e024d */
[----:B------:R-:W-:Y:S01]  /*420e0*/  LOP3.LUT R121, R79, R195, RZ, 0x3c, !PT ;  /* 0x000000c34f797212 */ /* 0x000fe200078e3cff */
[----:B------:R-:W-:Y:S01]  /*420f0*/  IMAD.WIDE.U32 R98, R71, R133, R98 ;  /* 0x0000008547627225 */ /* 0x000fe200078e0062 */
[----:B------:R-:W-:Y:S02]  /*42100*/  LOP3.LUT R133, R186, R78, RZ, 0x3c, !PT ;  /* 0x0000004eba857212 */ /* 0x000fe400078e3cff */
[C---:B------:R-:W-:Y:S01]  /*42110*/  SHF.L.U64.HI R107, R126.reuse, 0x1, R95 ;  /* 0x000000017e6b7819 */ /* 0x040fe2000001025f */
[----:B------:R-:W-:Y:S01]  /*42120*/  IMAD R111, R41, R111, RZ ;  /* 0x0000006f296f7224 */ /* 0x000fe200078e02ff */
[----:B------:R-:W-:Y:S01]  /*42130*/  LOP3.LUT R127, R127, 0xfffffffe, RZ, 0xc0, !PT ;  /* 0xfffffffe7f7f7812 */ /* 0x000fe200078ec0ff */
[----:B------:R-:W-:Y:S01]  /*42140*/  IMAD.SHL.U32 R97, R126, 0x2, RZ ;  /* 0x000000027e617824 */ /* 0x000fe200078e00ff */
[----:B------:R-:W-:-:S02]  /*42150*/  LOP3.LUT R78, R219, 0x1, RZ, 0xc0, !PT ;  /* 0x00000001db4e7812 */ /* 0x000fc400078ec0ff */
[----:B------:R-:W-:Y:S02]  /*42160*/  IADD3 R126, P4, PT, R65, R126, RZ ;  /* 0x0000007e417e7210 */ /* 0x000fe40007f9e0ff */
[----:B------:R-:W-:Y:S02]  /*42170*/  LOP3.LUT R24, R26, R24, RZ, 0x3c, !PT ;  /* 0x000000181a187212 */ /* 0x000fe400078e3cff */
[----:B------:R-:W-:Y:S02]  /*42180*/  SHF.L.W.U32.HI R214, R121, 0x8, R22 ;  /* 0x0000000879d67819 */ /* 0x000fe40000010e16 */
[----:B------:R-:W-:Y:S02]  /*42190*/  LOP3.LUT R153, R153, 0xfffffffe, RZ, 0xc0, !PT ;  /* 0xfffffffe99997812 */ /* 0x000fe400078ec0ff */
[----:B------:R-:W-:Y:S01]  /*421a0*/  SHF.L.W.U32.HI R121, R22, 0x8, R121 ;  /* 0x0000000816797819 */ /* 0x000fe20000010e79 */
[----:B------:R-:W-:Y:S01]  /*421b0*/  IMAD.IADD R22, R175, 0x1, R111 ;  /* 0x00000001af167824 */ /* 0x000fe200078e026f */
[----:B------:R-:W-:Y:S01]  /*421c0*/  LOP3.LUT R97, R97, 0xfffffffe, RZ, 0xc0, !PT ;  /* 0xfffffffe61617812 */ /* 0x000fe200078ec0ff */
[----:B------:R-:W-:Y:S01]  /*421d0*/  IMAD.X R33, R236, 0x1, R222, P0 ;  /* 0x00000001ec217824 */ /* 0x000fe200000e06de */
[----:B------:R-:W-:Y:S01]  /*421e0*/  SHF.L.W.U32.HI R222, R24, 0x8, R133 ;  /* 0x0000000818de7819 */ /* 0x000fe20000010e85 */
[----:B------:R-:W-:Y:S01]  /*421f0*/  IMAD.WIDE.U32 R82, R17, R127, R82 ;  /* 0x0000007f11527225 */ /* 0x000fe200078e0052 */
[----:B------:R-:W-:-:S02]  /*42200*/  LOP3.LUT R96, R157, 0xfffffffe, RZ, 0xc0, !PT ;  /* 0xfffffffe9d607812 */ /* 0x000fc400078ec0ff */
[----:B------:R-:W-:Y:S01]  /*42210*/  SHF.L.W.U32.HI R133, R133, 0x8, R24 ;  /* 0x0000000885857819 */ /* 0x000fe20000010e18 */
[----:B------:R-:W-:Y:S02]  /*42220*/  IMAD R78, R78, R50, RZ ;  /* 0x000000324e4e7224 */ /* 0x000fe400078e02ff */
[----:B------:R-:W-:Y:S01]  /*42230*/  IMAD.X R127, R211, 0x1, R95, P4 ;  /* 0x00000001d37f7824 */ /* 0x000fe200020e065f */
[----:B------:R-:W-:Y:S01]  /*42240*/  LOP3.LUT R56, R174, R56, RZ, 0x3c, !PT ;  /* 0x00000038ae387212 */ /* 0x000fe200078e3cff */
[----:B------:R-:W-:Y:S01]  /*42250*/  IMAD.WIDE.U32 R42, R140, R153, R42 ;  /* 0x000000998c2a7225 */ /* 0x000fe200078e002a */
[----:B------:R-:W-:-:S03]  /*42260*/  LOP3.LUT R153, R22, R199, RZ, 0x3c, !PT ;  /* 0x000000c716997212 */ /* 0x000fc600078e3cff */
[----:B------:R-:W-:Y:S01]  /*42270*/  IMAD.IADD R24, R183, 0x1, R109 ;  /* 0x00000001b7187824 */ /* 0x000fe200078e026d */
[----:B------:R0:W-:Y:S01]  /*42280*/  STL.64 [R1+0xf90], R66 ;  /* 0x000f904201007387 */ /* 0x0001e20000100a00 */
[----:B------:R-:W-:Y:S01]  /*42290*/  IMAD.IADD R78, R85, 0x1, R78 ;  /* 0x00000001554e7824 */ /* 0x000fe200078e024e */
[----:B------:R-:W-:Y:S01]  /*422a0*/  LOP3.LUT R166, R122, R19, RZ, 0x3c, !PT ;  /* 0x000000137aa67212 */ /* 0x000fe200078e3cff */
[----:B------:R-:W-:Y:S01]  /*422b0*/  IMAD.WIDE.U32 R126, R65, R97, R126 ;  /* 0x00000061417e7225 */ /* 0x000fe200078e007e */
[----:B------:R-:W-:Y:S02]  /*422c0*/  LOP3.LUT R89, R21, R89, RZ, 0x3c, !PT ;  /* 0x0000005915597212 */ /* 0x000fe400078e3cff */
[----:B------:R-:W-:Y:S01]  /*422d0*/  LOP3.LUT R59, R59, 0xfffffffe, RZ, 0xc0, !PT ;  /* 0xfffffffe3b3b7812 */ /* 0x000fe200078ec0ff */
[----:B------:R-:W-:Y:S01]  /*422e0*/  IMAD.WIDE.U32 R96, R3, R96, R160 ;  /* 0x0000006003607225 */ /* 0x000fe200078e00a0 */
[----:B------:R-:W-:Y:S02]  /*422f0*/  LOP3.LUT R57, R182, R57, RZ, 0x3c, !PT ;  /* 0x00000039b6397212 */ /* 0x000fe400078e3cff */
[----:B------:R-:W-:Y:S01]  /*42300*/  LOP3.LUT R55, R24, R55, RZ, 0x3c, !PT ;  /* 0x0000003718377212 */ /* 0x000fe200078e3cff */
[----:B0-----:R-:W-:Y:S01]  /*42310*/  IMAD.MOV.U32 R67, RZ, RZ, R249 ;  /* 0x000000ffff437224 */ /* 0x001fe200078e00f9 */
[----:B------:R-:W-:Y:S01]  /*42320*/  SHF.L.W.U32.HI R160, R153, 0x8, R56 ;  /* 0x0000000899a07819 */ /* 0x000fe20000010e38 */
[----:B------:R-:W-:Y:S01]  /*42330*/  IMAD.MOV.U32 R249, RZ, RZ, R241 ;  /* 0x000000fffff97224 */ /* 0x000fe200078e00f1 */
[----:B------:R-:W-:Y:S01]  /*42340*/  SHF.L.W.U32.HI R153, R56, 0x8, R153 ;  /* 0x0000000838997819 */ /* 0x000fe20000010e99 */
[----:B------:R-:W-:Y:S01]  /*42350*/  IMAD.MOV.U32 R241, RZ, RZ, R16 ;  /* 0x000000fffff17224 */ /* 0x000fe200078e0010 */
[----:B------:R-:W-:-:S02]  /*42360*/  SHF.L.W.U32.HI R16, R89, 0x8, R166 ;  /* 0x0000000859107819 */ /* 0x000fc40000010ea6 */
[----:B------:R-:W-:Y:S02]  /*42370*/  LOP3.LUT R56, R78, R226, RZ, 0x3c, !PT ;  /* 0x000000e24e387212 */ /* 0x000fe400078e3cff */
[----:B------:R-:W-:Y:S02]  /*42380*/  SHF.L.W.U32.HI R166, R166, 0x8, R89 ;  /* 0x00000008a6a67819 */ /* 0x000fe40000010e59 */
[----:B------:R-:W-:Y:S01]  /*42390*/  LOP3.LUT R173, R173, 0x1, RZ, 0xc0, !PT ;  /* 0x00000001adad7812 */ /* 0x000fe200078ec0ff */
[----:B------:R-:W-:Y:S01]  /*423a0*/  IMAD.WIDE.U32 R32, R119, R59, R32 ;  /* 0x0000003b77207225 */ /* 0x000fe200078e0020 */
[----:B------:R-:W-:Y:S02]  /*423b0*/  SHF.L.W.U32.HI R161, R55, 0x8, R57 ;  /* 0x0000000837a17819 */ /* 0x000fe40000010e39 */
[----:B------:R-:W-:Y:S01]  /*423c0*/  SHF.L.W.U32.HI R89, R57, 0x8, R55 ;  /* 0x0000000839597819 */ /* 0x000fe20000010e37 */
[C---:B------:R-:W-:Y:S01]  /*423d0*/  IMAD.SHL.U32 R57, R138.reuse, 0x2, RZ ;  /* 0x000000028a397824 */ /* 0x040fe200078e00ff */
[----:B------:R-:W-:-:S02]  /*423e0*/  SHF.L.U64.HI R55, R138, 0x1, R53 ;  /* 0x000000018a377819 */ /* 0x000fc40000010235 */
[----:B------:R-:W-:Y:S02]  /*423f0*/  IADD3 R138, P0, PT, R56, R138, RZ ;  /* 0x0000008a388a7210 */ /* 0x000fe40007f1e0ff */
[----:B------:R-:W-:Y:S01]  /*42400*/  LOP3.LUT R59, R84, R15, RZ, 0x3c, !PT ;  /* 0x0000000f543b7212 */ /* 0x000fe200078e3cff */
[----:B------:R-:W-:Y:S01]  /*42410*/  IMAD R173, R173, R17, RZ ;  /* 0x00000011adad7224 */ /* 0x000fe200078e02ff */
[----:B------:R-:W-:Y:S02]  /*42420*/  LOP3.LUT R55, R55, 0x1, RZ, 0xc0, !PT ;  /* 0x0000000137377812 */ /* 0x000fe400078ec0ff */
[----:B------:R-:W-:Y:S01]  /*42430*/  LOP3.LUT R57, R57, 0xfffffffe, RZ, 0xc0, !PT ;  /* 0xfffffffe39397812 */ /* 0x000fe200078ec0ff */
[----:B------:R-:W-:Y:S02]  /*42440*/  IMAD.X R139, R59, 0x1, R53, P0 ;  /* 0x000000013b8b7824 */ /* 0x000fe400000e0635 */
[----:B------:R-:W-:Y:S01]  /*42450*/  IMAD.IADD R59, R83, 0x1, R173 ;  /* 0x00000001533b7824 */ /* 0x000fe200078e02ad */
[C---:B------:R-:W-:Y:S01]  /*42460*/  SHF.L.U64.HI R180, R40.reuse, 0x1, R202 ;  /* 0x0000000128b47819 */ /* 0x040fe200000102ca */
[----:B------:R-:W-:Y:S01]  /*42470*/  IMAD.SHL.U32 R137, R40, 0x2, RZ ;  /* 0x0000000228897824 */ /* 0x000fe200078e00ff */
[----:B------:R-:W-:Y:S01]  /*42480*/  IADD3 R40, P5, PT, R118, R40, RZ ;  /* 0x0000002876287210 */ /* 0x000fe20007fbe0ff */
[----:B------:R-:W-:-:S02]  /*42490*/  IMAD R55, R55, R56, RZ ;  /* 0x0000003837377224 */ /* 0x000fc400078e02ff */
[----:B------:R-:W-:Y:S01]  /*424a0*/  IMAD.WIDE.U32 R138, R57, R56, R138 ;  /* 0x00000038398a7225 */ /* 0x000fe200078e008a */
[----:B------:R-:W-:Y:S02]  /*424b0*/  LOP3.LUT R77, R238, 0x1, RZ, 0xc0, !PT ;  /* 0x00000001ee4d7812 */ /* 0x000fe400078ec0ff */
[----:B------:R-:W-:Y:S01]  /*424c0*/  LOP3.LUT R137, R137, 0xfffffffe, RZ, 0xc0, !PT ;  /* 0xfffffffe89897812 */ /* 0x000fe200078ec0ff */
[C---:B------:R-:W-:Y:S01]  /*424d0*/  IMAD.SHL.U32 R57, R136.reuse, 0x2, RZ ;  /* 0x0000000288397824 */ /* 0x040fe200078e00ff */
[----:B------:R-:W-:Y:S01]  /*424e0*/  SHF.L.U64.HI R53, R136, 0x1, R39 ;  /* 0x0000000188357819 */ /* 0x000fe20000010227 */
[----:B------:R-:W-:Y:S01]  /*424f0*/  IMAD.X R41, R233, 0x1, R202, P5 ;  /* 0x00000001e9297824 */ /* 0x000fe200028e06ca */
[----:B------:R-:W-:Y:S01]  /*42500*/  LOP3.LUT R83, R82, R216, RZ, 0x3c, !PT ;  /* 0x000000d852537212 */ /* 0x000fe200078e3cff */
[----:B------:R-:W-:Y:S01]  /*42510*/  IMAD R77, R77, R20, RZ ;  /* 0x000000144d4d7224 */ /* 0x000fe200078e02ff */
[----:B------:R-:W-:Y:S01]  /*42520*/  LOP3.LUT R53, R53, 0x1, RZ, 0xc0, !PT ;  /* 0x0000000135357812 */ /* 0x000fe200078ec0ff */
[----:B------:R-:W-:Y:S01]  /*42530*/  IMAD.WIDE.U32 R40, R118, R137, R40 ;  /* 0x0000008976287225 */ /* 0x000fe200078e0028 */
[----:B------:R-:W-:-:S02]  /*42540*/  LOP3.LUT R57, R57, 0xfffffffe, RZ, 0xc0, !PT ;  /* 0xfffffffe39397812 */ /* 0x000fc400078ec0ff */
[----:B------:R-:W-:Y:S01]  /*42550*/  LOP3.LUT R176, R176, 0x1, RZ, 0xc0, !PT ;  /* 0x00000001b0b07812 */ /* 0x000fe200078ec0ff */
[C---:B------:R-:W-:Y:S01]  /*42560*/  IMAD.SHL.U32 R151, R158.reuse, 0x2, RZ ;  /* 0x000000029e977824 */ /* 0x040fe200078e00ff */
[----:B------:R-:W-:Y:S02]  /*42570*/  SHF.L.U64.HI R163, R158, 0x1, R23 ;  /* 0x000000019ea37819 */ /* 0x000fe40000010217 */
[----:B------:R-:W-:Y:S01]  /*42580*/  IADD3 R158, P5, PT, R8, R158, RZ ;  /* 0x0000009e089e7210 */ /* 0x000fe20007fbe0ff */
[----:B------:R-:W-:-:S04]  /*42590*/  IMAD R176, R176, R18, RZ ;  /* 0x00000012b0b07224 */ /* 0x000fc800078e02ff */
[----:B------:R-:W-:Y:S02]  /*425a0*/  IMAD.X R159, R201, 0x1, R23, P5 ;  /* 0x00000001c99f7824 */ /* 0x000fe400028e0617 */
[----:B------:R-:W-:Y:S01]  /*425b0*/  IMAD.IADD R23, R125, 0x1, R135 ;  /* 0x000000017d177824 */ /* 0x000fe200078e0287 */
[----:B--2---:R-:W-:Y:S02]  /*425c0*/  LOP3.LUT R56, R59, R181, RZ, 0x3c, !PT ;  /* 0x000000b53b387212 */ /* 0x004fe400078e3cff */
[----:B------:R-:W2:Y:S02]  /*425d0*/  LDL R181, [R1+0x444] ;  /* 0x0004440001b57983 */ /* 0x000ea40000100800 */
[----:B------:R-:W-:-:S05]  /*425e0*/  IADD3 R136, P0, PT, R56, R136, RZ ;  /* 0x0000008838887210 */ /* 0x000fca0007f1e0ff */
[----:B------:R-:W-:Y:S02]  /*425f0*/  IMAD.X R137, R83, 0x1, R39, P0 ;  /* 0x0000000153897824 */ /* 0x000fe400000e0627 */
[----:B------:R-:W-:Y:S02]  /*42600*/  IMAD.IADD R39, R75, 0x1, R77 ;  /* 0x000000014b277824 */ /* 0x000fe400078e024d */
[-C--:B------:R-:W-:Y:S02]  /*42610*/  IMAD R53, R53, R56.reuse, RZ ;  /* 0x0000003835357224 */ /* 0x080fe400078e02ff */
[----:B------:R-:W-:Y:S01]  /*42620*/  IMAD.WIDE.U32 R136, R57, R56, R136 ;  /* 0x0000003839887225 */ /* 0x000fe200078e0088 */
[----:B------:R-:W-:Y:S02]  /*42630*/  LOP3.LUT R56, R39, R227, RZ, 0x3c, !PT ;  /* 0x000000e327387212 */ /* 0x000fe400078e3cff */
[C---:B------:R-:W-:Y:S01]  /*42640*/  SHF.L.U64.HI R57, R134.reuse, 0x1, R51 ;  /* 0x0000000186397819 */ /* 0x040fe20000010233 */
[----:B------:R-:W-:Y:S01]  /*42650*/  IMAD.SHL.U32 R75, R134, 0x2, RZ ;  /* 0x00000002864b7824 */ /* 0x000fe200078e00ff */
[----:B------:R-:W-:-:S02]  /*42660*/  IADD3 R134, P0, PT, R56, R134, RZ ;  /* 0x0000008638867210 */ /* 0x000fc40007f1e0ff */
[----:B------:R-:W-:Y:S02]  /*42670*/  LOP3.LUT R77, R74, R14, RZ, 0x3c, !PT ;  /* 0x0000000e4a4d7212 */ /* 0x000fe400078e3cff */
[----:B------:R-:W-:Y:S01]  /*42680*/  LOP3.LUT R83, R57, 0x1, RZ, 0xc0, !PT ;  /* 0x0000000139537812 */ /* 0x000fe200078ec0ff */
[----:B------:R-:W-:Y:S01]  /*42690*/  IMAD.IADD R57, R73, 0x1, R176 ;  /* 0x0000000149397824 */ /* 0x000fe200078e02b0 */
[----:B------:R-:W-:Y:S01]  /*426a0*/  LOP3.LUT R75, R75, 0xfffffffe, RZ, 0xc0, !PT ;  /* 0xfffffffe4b4b7812 */ /* 0x000fe200078ec0ff */
[----:B------:R-:W-:Y:S02]  /*426b0*/  IMAD.X R135, R77, 0x1, R51, P0 ;  /* 0x000000014d877824 */ /* 0x000fe400000e0633 */
[-C--:B------:R-:W-:Y:S02]  /*426c0*/  IMAD R51, R83, R56.reuse, RZ ;  /* 0x0000003853337224 */ /* 0x080fe400078e02ff */
[----:B------:R-:W-:Y:S01]  /*426d0*/  IMAD.WIDE.U32 R134, R75, R56, R134 ;  /* 0x000000384b867225 */ /* 0x000fe200078e0086 */
[----:B----4-:R-:W-:-:S02]  /*426e0*/  LOP3.LUT R56, R57, R218, RZ, 0x3c, !PT ;  /* 0x000000da39387212 */ /* 0x010fc400078e3cff */
[----:B------:R-:W4:Y:S01]  /*426f0*/  LDL R218, [R1+0x448] ;  /* 0x0004480001da7983 */ /* 0x000f220000100800 */
[----:B------:R-:W-:Y:S01]  /*42700*/  IMAD.MOV.U32 R66, RZ, RZ, R248 ;  /* 0x000000ffff427224 */ /* 0x000fe200078e00f8 */
[----:B------:R-:W-:Y:S01]  /*42710*/  LOP3.LUT R177, R177, 0x1, RZ, 0xc0, !PT ;  /* 0x00000001b1b17812 */ /* 0x000fe200078ec0ff */
[----:B------:R-:W-:Y:S01]  /*42720*/  IMAD.MOV.U32 R202, RZ, RZ, R242 ;  /* 0x000000ffffca7224 */ /* 0x000fe200078e00f2 */
[----:B------:R-:W-:Y:S01]  /*42730*/  SHF.L.U64.HI R73, R58, 0x1, R31 ;  /* 0x000000013a497819 */ /* 0x000fe2000001021f */
[----:B------:R-:W-:Y:S01]  /*42740*/  IMAD.MOV.U32 R242, RZ, RZ, R66 ;  /* 0x000000fffff27224 */ /* 0x000fe200078e0042 */
[----:B------:R-:W-:Y:S01]  /*42750*/  LOP3.LUT R147, R147, 0xfffffffe, RZ, 0xc0, !PT ;  /* 0xfffffffe93937812 */ /* 0x000fe200078ec0ff */
[----:B------:R-:W-:Y:S01]  /*42760*/  IMAD.MOV.U32 R66, RZ, RZ, R190 ;  /* 0x000000ffff427224 */ /* 0x000fe200078e00be */
[----:B------:R-:W-:Y:S01]  /*42770*/  IADD3 R190, P0, PT, R56, R58, RZ ;  /* 0x0000003a38be7210 */ /* 0x000fe20007f1e0ff */
[----:B------:R-:W-:Y:S01]  /*42780*/  IMAD.SHL.U32 R75, R58, 0x2, RZ ;  /* 0x000000023a4b7824 */ /* 0x000fe200078e00ff */
[----:B------:R-:W-:Y:S01]  /*42790*/  LOP3.LUT R58, R72, R217, RZ, 0x3c, !PT ;  /* 0x000000d9483a7212 */ /* 0x000fe200078e3cff */
[----:B------:R-:W-:Y:S01]  /*427a0*/  IMAD.MOV.U32 R203, RZ, RZ, R243 ;  /* 0x000000ffffcb7224 */ /* 0x000fe200078e00f3 */
[----:B------:R-:W-:Y:S01]  /*427b0*/  LOP3.LUT R188, R188, 0x1, RZ, 0xc0, !PT ;  /* 0x00000001bcbc7812 */ /* 0x000fe200078ec0ff */
[----:B------:R-:W-:Y:S01]  /*427c0*/  IMAD R177, R177, R140, RZ ;  /* 0x0000008cb1b17224 */ /* 0x000fe200078e02ff */
[----:B------:R-:W3:Y:S01]  /*427d0*/  LDL R248, [R1+0x4cc] ;  /* 0x0004cc0001f87983 */ /* 0x000ee20000100800 */
[----:B------:R-:W-:-:S02]  /*427e0*/  IMAD.MOV.U32 R243, RZ, RZ, R67 ;  /* 0x000000fffff37224 */ /* 0x000fc400078e0043 */
[----:B------:R-:W-:Y:S01]  /*427f0*/  IMAD.MOV.U32 R67, RZ, RZ, R191 ;  /* 0x000000ffff437224 */ /* 0x000fe200078e00bf */
[----:B------:R-:W-:Y:S01]  /*42800*/  LOP3.LUT R73, R73, 0x1, RZ, 0xc0, !PT ;  /* 0x0000000149497812 */ /* 0x000fe200078ec0ff */
[----:B------:R-:W-:Y:S02]  /*42810*/  IMAD.X R191, R58, 0x1, R31, P0 ;  /* 0x000000013abf7824 */ /* 0x000fe400000e061f */
[----:B------:R-:W-:Y:S01]  /*42820*/  IMAD.IADD R58, R43, 0x1, R177 ;  /* 0x000000012b3a7824 */ /* 0x000fe200078e02b1 */
[----:B------:R-:W-:Y:S01]  /*42830*/  LOP3.LUT R75, R75, 0xfffffffe, RZ, 0xc0, !PT ;  /* 0xfffffffe4b4b7812 */ /* 0x000fe200078ec0ff */
[----:B------:R-:W-:Y:S02]  /*42840*/  IMAD.IADD R19, R115, 0x1, R93 ;  /* 0x0000000173137824 */ /* 0x000fe400078e025d */
[-C--:B------:R-:W-:Y:S01]  /*42850*/  IMAD R93, R73, R56.reuse, RZ ;  /* 0x00000038495d7224 */ /* 0x080fe200078e02ff */
[----:B------:R-:W-:Y:S01]  /*42860*/  LOP3.LUT R73, R180, 0x1, RZ, 0xc0, !PT ;  /* 0x00000001b4497812 */ /* 0x000fe200078ec0ff */
[----:B------:R-:W-:Y:S01]  /*42870*/  IMAD.WIDE.U32 R190, R75, R56, R190 ;  /* 0x000000384bbe7225 */ /* 0x000fe200078e00be */
[----:B------:R-:W-:-:S02]  /*42880*/  LOP3.LUT R75, R42, R220, RZ, 0x3c, !PT ;  /* 0x000000dc2a4b7212 */ /* 0x000fc400078e3cff */
[C---:B------:R-:W-:Y:S01]  /*42890*/  SHF.L.U64.HI R43, R154.reuse, 0x1, R28 ;  /* 0x000000019a2b7819 */ /* 0x040fe2000001021c */
[----:B------:R-:W-:Y:S02]  /*428a0*/  IMAD.SHL.U32 R56, R154, 0x2, RZ ;  /* 0x000000029a387824 */ /* 0x000fe400078e00ff */
[----:B------:R-:W-:Y:S01]  /*428b0*/  IMAD R73, R73, R118, RZ ;  /* 0x0000007649497224 */ /* 0x000fe200078e02ff */
[----:B------:R-:W-:Y:S02]  /*428c0*/  LOP3.LUT R43, R43, 0x1, RZ, 0xc0, !PT ;  /* 0x000000012b2b7812 */ /* 0x000fe400078ec0ff */
[----:B------:R-:W-:Y:S02]  /*428d0*/  LOP3.LUT R56, R56, 0xfffffffe, RZ, 0xc0, !PT ;  /* 0xfffffffe38387812 */ /* 0x000fe400078ec0ff */
[----:B------:R-:W-:-:S04]  /*428e0*/  LOP3.LUT R198, R19, R198, RZ, 0x3c, !PT ;  /* 0x000000c613c67212 */ /* 0x000fc800078e3cff */
[----:B------:R-:W-:Y:S02]  /*428f0*/  SHF.L.W.U32.HI R115, R198, 0x8, R167 ;  /* 0x00000008c6737819 */ /* 0x000fe40000010ea7 */
[----:B------:R-:W-:Y:S01]  /*42900*/  SHF.L.W.U32.HI R167, R167, 0x8, R198 ;  /* 0x00000008a7a77819 */ /* 0x000fe20000010ec6 */
[----:B------:R-:W-:-:S04]  /*42910*/  IMAD.WIDE.U32 R36, R141, R147, R36 ;  /* 0x000000938d247225 */ /* 0x000fc800078e0024 */
[----:B------:R-:W-:Y:S01]  /*42920*/  IMAD R188, R188, R141, RZ ;  /* 0x0000008dbcbc7224 */ /* 0x000fe200078e02ff */
[----:B--2---:R-:W-:-:S04]  /*42930*/  LOP3.LUT R31, R58, R181, RZ, 0x3c, !PT ;  /* 0x000000b53a1f7212 */ /* 0x004fc800078e3cff */
[----:B------:R-:W-:-:S05]  /*42940*/  IADD3 R180, P0, PT, R31, R154, RZ ;  /* 0x0000009a1fb47210 */ /* 0x000fca0007f1e0ff */
[----:B------:R-:W-:Y:S02]  /*42950*/  IMAD.X R181, R75, 0x1, R28, P0 ;  /* 0x000000014bb57824 */ /* 0x000fe400000e061c */
[----:B------:R-:W-:Y:S02]  /*42960*/  IMAD.IADD R28, R41, 0x1, R73 ;  /* 0x00000001291c7824 */ /* 0x000fe400078e0249 */
[-C--:B------:R-:W-:Y:S02]  /*42970*/  IMAD R85, R43, R31.reuse, RZ ;  /* 0x0000001f2b557224 */ /* 0x080fe400078e02ff */
[----:B------:R-:W-:Y:S01]  /*42980*/  IMAD.WIDE.U32 R180, R56, R31, R180 ;  /* 0x0000001f38b47225 */ /* 0x000fe200078e00b4 */
[----:B------:R-:W-:Y:S02]  /*42990*/  LOP3.LUT R31, R28, R234, RZ, 0x3c, !PT ;  /* 0x000000ea1c1f7212 */ /* 0x000fe400078e3cff */
[----:B------:R-:W-:Y:S01]  /*429a0*/  LOP3.LUT R56, R40, R13, RZ, 0x3c, !PT ;  /* 0x0000000d28387212 */ /* 0x000fe200078e3cff */
[----:B------:R-:W-:Y:S01]  /*429b0*/  IMAD.SHL.U32 R43, R152, 0x2, RZ ;  /* 0x00000002982b7824 */ /* 0x000fe200078e00ff */
[----:B------:R-:W-:-:S02]  /*429c0*/  IADD3 R198, P0, PT, R31, R152, RZ ;  /* 0x000000981fc67210 */ /* 0x000fc40007f1e0ff */
[--C-:B------:R-:W-:Y:S02]  /*429d0*/  SHF.L.U64.HI R41, R152, 0x1, R27.reuse ;  /* 0x0000000198297819 */ /* 0x100fe4000001021b */
[----:B------:R-:W-:Y:S01]  /*429e0*/  LOP3.LUT R43, R43, 0xfffffffe, RZ, 0xc0, !PT ;  /* 0xfffffffe2b2b7812 */ /* 0x000fe200078ec0ff */
[----:B------:R-:W-:Y:S01]  /*429f0*/  IMAD.X R199, R56, 0x1, R27, P0 ;  /* 0x0000000138c77824 */ /* 0x000fe200000e061b */
[----:B------:R-:W-:Y:S01]  /*42a00*/  LOP3.LUT R41, R41, 0x1, RZ, 0xc0, !PT ;  /* 0x0000000129297812 */ /* 0x000fe200078ec0ff */
[----:B------:R-:W-:Y:S02]  /*42a10*/  IMAD.IADD R56, R37, 0x1, R188 ;  /* 0x0000000125387824 */ /* 0x000fe400078e02bc */
[----:B------:R-:W-:-:S04]  /*42a20*/  IMAD.WIDE.U32 R198, R43, R31, R198 ;  /* 0x0000001f2bc67225 */ /* 0x000fc800078e00c6 */
[----:B------:R-:W-:Y:S01]  /*42a30*/  IMAD R83, R41, R31, RZ ;  /* 0x0000001f29537224 */ /* 0x000fe200078e02ff */
[----:B----4-:R-:W-:Y:S02]  /*42a40*/  LOP3.LUT R31, R56, R218, RZ, 0x3c, !PT ;  /* 0x000000da381f7212 */ /* 0x010fe400078e3cff */
[----:B------:R-:W2:Y:S01]  /*42a50*/  LDL R218, [R1+0x414] ;  /* 0x0004140001da7983 */ /* 0x000ea20000100800 */
[----:B------:R-:W-:Y:S01]  /*42a60*/  LOP3.LUT R189, R189, 0x1, RZ, 0xc0, !PT ;  /* 0x00000001bdbd7812 */ /* 0x000fe200078ec0ff */
[C---:B------:R-:W-:Y:S01]  /*42a70*/  IMAD.SHL.U32 R37, R150.reuse, 0x2, RZ ;  /* 0x0000000296257824 */ /* 0x040fe200078e00ff */
[----:B------:R-:W-:Y:S02]  /*42a80*/  SHF.L.U64.HI R27, R150, 0x1, R4 ;  /* 0x00000001961b7819 */ /* 0x000fe40000010204 */
[----:B------:R-:W-:Y:S01]  /*42a90*/  IADD3 R188, P0, PT, R31, R150, RZ ;  /* 0x000000961fbc7210 */ /* 0x000fe20007f1e0ff */
[----:B------:R-:W-:Y:S01]  /*42aa0*/  IMAD R43, R189, R119, RZ ;  /* 0x00000077bd2b7224 */ /* 0x000fe200078e02ff */
[----:B------:R-:W-:Y:S01]  /*42ab0*/  LOP3.LUT R41, R36, R225, RZ, 0x3c, !PT ;  /* 0x000000e124297212 */ /* 0x000fe200078e3cff */
[C---:B------:R-:W-:Y:S01]  /*42ac0*/  IMAD.SHL.U32 R164, R156.reuse, 0x2, RZ ;  /* 0x000000029ca47824 */ /* 0x040fe200078e00ff */
[----:B------:R-:W-:-:S02]  /*42ad0*/  SHF.L.U64.HI R168, R156, 0x1, R86 ;  /* 0x000000019ca87819 */ /* 0x000fc40000010256 */
[----:B------:R-:W-:Y:S01]  /*42ae0*/  LOP3.LUT R75, R27, 0x1, RZ, 0xc0, !PT ;  /* 0x000000011b4b7812 */ /* 0x000fe200078ec0ff */
[----:B------:R-:W-:Y:S01]  /*42af0*/  IMAD.X R189, R41, 0x1, R4, P0 ;  /* 0x0000000129bd7824 */ /* 0x000fe200000e0604 */
[----:B------:R-:W-:Y:S01]  /*42b00*/  LOP3.LUT R37, R37, 0xfffffffe, RZ, 0xc0, !PT ;  /* 0xfffffffe25257812 */ /* 0x000fe200078ec0ff */
[----:B------:R-:W-:Y:S01]  /*42b10*/  IMAD.IADD R27, R33, 0x1, R43 ;  /* 0x00000001211b7824 */ /* 0x000fe200078e022b */
[----:B------:R-:W-:Y:S01]  /*42b20*/  IADD3 R156, P1, PT, R7, R156, RZ ;  /* 0x0000009c079c7210 */ /* 0x000fe20007f3e0ff */
[-C--:B------:R-:W-:Y:S01]  /*42b30*/  IMAD R75, R75, R31.reuse, RZ ;  /* 0x0000001f4b4b7224 */ /* 0x080fe200078e02ff */
[----:B------:R-:W-:Y:S01]  /*42b40*/  LOP3.LUT R194, R23, R194, RZ, 0x3c, !PT ;  /* 0x000000c217c27212 */ /* 0x000fe200078e3cff */
[----:B------:R-:W-:Y:S01]  /*42b50*/  IMAD.WIDE.U32 R188, R37, R31, R188 ;  /* 0x0000001f25bc7225 */ /* 0x000fe200078e00bc */
[----:B------:R-:W-:Y:S02]  /*42b60*/  LOP3.LUT R31, R27, R235, RZ, 0x3c, !PT ;  /* 0x000000eb1b1f7212 */ /* 0x000fe400078e3cff */
[----:B------:R-:W-:Y:S01]  /*42b70*/  LOP3.LUT R37, R239, 0x1, RZ, 0xc0, !PT ;  /* 0x00000001ef257812 */ /* 0x000fe200078ec0ff */
[----:B---3--:R-:W-:-:S02]  /*42b80*/  IMAD.X R157, R192, 0x1, R86, P1 ;  /* 0x00000001c09d7824 */ /* 0x008fc400008e0656 */
[----:B------:R-:W-:Y:S01]  /*42b90*/  IMAD.MOV.U32 R192, RZ, RZ, R38 ;  /* 0x000000ffffc07224 */ /* 0x000fe200078e0026 */
[----:B------:R-:W-:Y:S01]  /*42ba0*/  SHF.L.W.U32.HI R38, R194, 0x8, R206 ;  /* 0x00000008c2267819 */ /* 0x000fe20000010ece */
[----:B------:R-:W-:Y:S01]  /*42bb0*/  IMAD.SHL.U32 R33, R148, 0x2, RZ ;  /* 0x0000000294217824 */ /* 0x000fe200078e00ff */
[----:B------:R-:W-:Y:S01]  /*42bc0*/  SHF.L.W.U32.HI R206, R206, 0x8, R194 ;  /* 0x00000008cece7819 */ /* 0x000fe20000010ec2 */
[----:B------:R-:W-:Y:S01]  /*42bd0*/  IMAD R37, R37, R61, RZ ;  /* 0x0000003d25257224 */ /* 0x000fe200078e02ff */
[----:B------:R-:W-:Y:S02]  /*42be0*/  SHF.L.U64.HI R4, R148, 0x1, R149 ;  /* 0x0000000194047819 */ /* 0x000fe40000010295 */
[----:B------:R-:W-:Y:S02]  /*42bf0*/  IADD3 R194, P0, PT, R31, R148, RZ ;  /* 0x000000941fc27210 */ /* 0x000fe40007f1e0ff */
[----:B------:R-:W-:Y:S02]  /*42c00*/  LOP3.LUT R41, R32, R12, RZ, 0x3c, !PT ;  /* 0x0000000c20297212 */ /* 0x000fe400078e3cff */
[----:B------:R-:W-:Y:S01]  /*42c10*/  LOP3.LUT R73, R4, 0x1, RZ, 0xc0, !PT ;  /* 0x0000000104497812 */ /* 0x000fe200078ec0ff */
[----:B------:R-:W-:Y:S01]  /*42c20*/  IMAD.IADD R4, R47, 0x1, R37 ;  /* 0x000000012f047824 */ /* 0x000fe200078e0225 */
[----:B------:R-:W-:Y:S01]  /*42c30*/  LOP3.LUT R33, R33, 0xfffffffe, RZ, 0xc0, !PT ;  /* 0xfffffffe21217812 */ /* 0x000fe200078ec0ff */
[----:B------:R-:W-:-:S02]  /*42c40*/  IMAD.X R195, R41, 0x1, R149, P0 ;  /* 0x0000000129c37824 */ /* 0x000fc400000e0695 */
[-C--:B------:R-:W-:Y:S02]  /*42c50*/  IMAD R73, R73, R31.reuse, RZ ;  /* 0x0000001f49497224 */ /* 0x080fe400078e02ff */
[----:B------:R-:W-:Y:S01]  /*42c60*/  IMAD.WIDE.U32 R194, R33, R31, R194 ;  /* 0x0000001f21c27225 */ /* 0x000fe200078e00c2 */
[----:B------:R-:W-:Y:S02]  /*42c70*/  LOP3.LUT R31, R4, R246, RZ, 0x3c, !PT ;  /* 0x000000f6041f7212 */ /* 0x000fe400078e3cff */
[----:B------:R-:W-:Y:S01]  /*42c80*/  LOP3.LUT R107, R107, 0x1, RZ, 0xc0, !PT ;  /* 0x000000016b6b7812 */ /* 0x000fe200078ec0ff */
[----:B------:R-:W-:Y:S01]  /*42c90*/  IMAD.SHL.U32 R37, R146, 0x2, RZ ;  /* 0x0000000292257824 */ /* 0x000fe200078e00ff */
[----:B------:R-:W-:Y:S02]  /*42ca0*/  LOP3.LUT R87, R164, 0xfffffffe, RZ, 0xc0, !PT ;  /* 0xfffffffea4577812 */ /* 0x000fe400078ec0ff */
[----:B------:R-:W-:Y:S02]  /*42cb0*/  IADD3 R164, P0, PT, R31, R146, RZ ;  /* 0x000000921fa47210 */ /* 0x000fe40007f1e0ff */
[----:B------:R-:W-:Y:S01]  /*42cc0*/  LOP3.LUT R41, R46, R228, RZ, 0x3c, !PT ;  /* 0x000000e42e297212 */ /* 0x000fe200078e3cff */
[----:B------:R-:W-:Y:S01]  /*42cd0*/  IMAD R107, R107, R65, RZ ;  /* 0x000000416b6b7224 */ /* 0x000fe200078e02ff */
[----:B------:R-:W-:-:S02]  /*42ce0*/  SHF.L.U64.HI R33, R146, 0x1, R11 ;  /* 0x0000000192217819 */ /* 0x000fc4000001020b */
[----:B------:R-:W-:Y:S01]  /*42cf0*/  LOP3.LUT R37, R37, 0xfffffffe, RZ, 0xc0, !PT ;  /* 0xfffffffe25257812 */ /* 0x000fe200078ec0ff */
[----:B------:R-:W-:Y:S01]  /*42d00*/  IMAD.X R165, R41, 0x1, R11, P0 ;  /* 0x0000000129a57824 */ /* 0x000fe200000e060b */
[----:B------:R-:W-:Y:S01]  /*42d10*/  LOP3.LUT R33, R33, 0x1, RZ, 0xc0, !PT ;  /* 0x0000000121217812 */ /* 0x000fe200078ec0ff */
[----:B------:R-:W-:Y:S02]  /*42d20*/  IMAD.IADD R11, R127, 0x1, R107 ;  /* 0x000000017f0b7824 */ /* 0x000fe400078e026b */
[----:B------:R-:W-:-:S04]  /*42d30*/  IMAD.WIDE.U32 R164, R37, R31, R164 ;  /* 0x0000001f25a47225 */ /* 0x000fc800078e00a4 */
[----:B------:R-:W-:Y:S01]  /*42d40*/  IMAD R154, R33, R31, RZ ;  /* 0x0000001f219a7224 */ /* 0x000fe200078e02ff */
[----:B------:R-:W-:Y:S02]  /*42d50*/  LOP3.LUT R31, R11, R248, RZ, 0x3c, !PT ;  /* 0x000000f80b1f7212 */ /* 0x000fe400078e3cff */
[----:B------:R-:W3:Y:S01]  /*42d60*/  LDL R248, [R1+0x450] ;  /* 0x0004500001f87983 */ /* 0x000ee20000100800 */
[----:B------:R-:W-:Y:S01]  /*42d70*/  LOP3.LUT R41, R240, 0x1, RZ, 0xc0, !PT ;  /* 0x00000001f0297812 */ /* 0x000fe200078ec0ff */
[C---:B------:R-:W-:Y:S01]  /*42d80*/  IMAD.SHL.U32 R37, R144.reuse, 0x2, RZ ;  /* 0x0000000290257824 */ /* 0x040fe200078e00ff */
[----:B------:R-:W-:Y:S02]  /*42d90*/  IADD3 R150, P0, PT, R31, R144, RZ ;  /* 0x000000901f967210 */ /* 0x000fe40007f1e0ff */
[----:B------:R-:W-:Y:S01]  /*42da0*/  SHF.L.U64.HI R33, R144, 0x1, R10 ;  /* 0x0000000190217819 */ /* 0x000fe2000001020a */
[----:B------:R-:W-:Y:S01]  /*42db0*/  IMAD R41, R41, R62, RZ ;  /* 0x0000003e29297224 */ /* 0x000fe200078e02ff */
[----:B------:R-:W-:-:S02]  /*42dc0*/  LOP3.LUT R94, R151, 0xfffffffe, RZ, 0xc0, !PT ;  /* 0xfffffffe975e7812 */ /* 0x000fc400078ec0ff */
[----:B------:R-:W-:Y:S02]  /*42dd0*/  LOP3.LUT R33, R33, 0x1, RZ, 0xc0, !PT ;  /* 0x0000000121217812 */ /* 0x000fe400078ec0ff */
[----:B------:R-:W-:Y:S01]  /*42de0*/  LOP3.LUT R37, R37, 0xfffffffe, RZ, 0xc0, !PT ;  /* 0xfffffffe25257812 */ /* 0x000fe200078ec0ff */
[----:B------:R0:W-:Y:S02]  /*42df0*/  STL [R1+0x424], R193 ;  /* 0x000424c101007387 */ /* 0x0001e40000100800 */
[----:B------:R-:W-:Y:S01]  /*42e00*/  IMAD R144, R33, R31, RZ ;  /* 0x0000001f21907224 */ /* 0x000fe200078e02ff */
[----:B--2---:R-:W-:Y:S02]  /*42e10*/  LOP3.LUT R43, R126, R218, RZ, 0x3c, !PT ;  /* 0x000000da7e2b7212 */ /* 0x004fe400078e3cff */
[----:B------:R-:W2:Y:S03]  /*42e20*/  LDL R218, [R1+0x4d0] ;  /* 0x0004d00001da7983 */ /* 0x000ea60000100800 */
[----:B------:R-:W-:-:S02]  /*42e30*/  IMAD.X R151, R43, 0x1, R10, P0 ;  /* 0x000000012b977824 */ /* 0x000fc400000e060a */
[----:B------:R-:W-:Y:S02]  /*42e40*/  IMAD.IADD R10, R103, 0x1, R41 ;  /* 0x00000001670a7824 */ /* 0x000fe400078e0229 */
[----:B------:R-:W-:-:S03]  /*42e50*/  IMAD.WIDE.U32 R150, R37, R31, R150 ;  /* 0x0000001f25967225 */ /* 0x000fc600078e0096 */
[----:B------:R-:W-:Y:S02]  /*42e60*/  LOP3.LUT R31, R10, R193, RZ, 0x3c, !PT ;  /* 0x000000c10a1f7212 */ /* 0x000fe400078e3cff */
[----:B0-----:R-:W4:Y:S01]  /*42e70*/  LDL R193, [R1+0x41c] ;  /* 0x00041c0001c17983 */ /* 0x001f220000100800 */
[----:B------:R-:W-:Y:S01]  /*42e80*/  LOP3.LUT R162, R162, 0x1, RZ, 0xc0, !PT ;  /* 0x00000001a2a27812 */ /* 0x000fe200078ec0ff */
[----:B------:R-:W-:Y:S01]  /*42e90*/  IMAD.WIDE.U32 R86, R7, R87, R156 ;  /* 0x0000005707567225 */ /* 0x000fe200078e009c */
[----:B------:R-:W-:-:S03]  /*42ea0*/  SHF.L.U64.HI R33, R142, 0x1, R5 ;  /* 0x000000018e217819 */ /* 0x000fc60000010205 */
[----:B------:R-:W-:Y:S01]  /*42eb0*/  IMAD R77, R162, R70, RZ ;  /* 0x00000046a24d7224 */ /* 0x000fe200078e02ff */
[----:B------:R-:W-:Y:S01]  /*42ec0*/  IADD3 R156, P0, PT, R31, R142, RZ ;  /* 0x0000008e1f9c7210 */ /* 0x000fe20007f1e0ff */
[----:B------:R-:W-:Y:S01]  /*42ed0*/  IMAD.SHL.U32 R37, R142, 0x2, RZ ;  /* 0x000000028e257824 */ /* 0x000fe200078e00ff */
[----:B------:R-:W-:Y:S01]  /*42ee0*/  LOP3.LUT R41, R102, R221, RZ, 0x3c, !PT ;  /* 0x000000dd66297212 */ /* 0x000fe200078e3cff */
[----:B------:R-:W-:Y:S01]  /*42ef0*/  IMAD.IADD R77, R101, 0x1, R77 ;  /* 0x00000001654d7824 */ /* 0x000fe200078e024d */
[----:B------:R-:W-:Y:S02]  /*42f00*/  LOP3.LUT R33, R33, 0x1, RZ, 0xc0, !PT ;  /* 0x0000000121217812 */ /* 0x000fe400078ec0ff */
[----:B------:R-:W-:Y:S01]  /*42f10*/  LOP3.LUT R37, R37, 0xfffffffe, RZ, 0xc0, !PT ;  /* 0xfffffffe25257812 */ /* 0x000fe200078ec0ff */
[----:B------:R-:W-:Y:S01]  /*42f20*/  IMAD.X R157, R41, 0x1, R5, P0 ;  /* 0x00000001299d7824 */ /* 0x000fe200000e0605 */
[----:B------:R-:W-:Y:S01]  /*42f30*/  LOP3.LUT R143, R143, 0x1, RZ, 0xc0, !PT ;  /* 0x000000018f8f7812 */ /* 0x000fe200078ec0ff */
[----:B------:R-:W-:-:S02]  /*42f40*/  IMAD R142, R33, R31, RZ ;  /* 0x0000001f218e7224 */ /* 0x000fc400078e02ff */
[----:B------:R-:W-:Y:S01]  /*42f50*/  IMAD.WIDE.U32 R156, R37, R31, R156 ;  /* 0x0000001f259c7225 */ /* 0x000fe200078e009c */
[----:B------:R-:W-:Y:S02]  /*42f60*/  SHF.L.U64.HI R31, R76, 0x1, R0 ;  /* 0x000000014c1f7819 */ /* 0x000fe40000010200 */
[----:B------:R-:W-:Y:S01]  /*42f70*/  LOP3.LUT R37, R100, R252, RZ, 0x3c, !PT ;  /* 0x000000fc64257212 */ /* 0x000fe200078e3cff */
[----:B------:R-:W-:Y:S01]  /*42f80*/  IMAD.SHL.U32 R33, R76, 0x2, RZ ;  /* 0x000000024c217824 */ /* 0x000fe200078e00ff */
[----:B------:R-:W-:-:S04]  /*42f90*/  LOP3.LUT R31, R31, 0x1, RZ, 0xc0, !PT ;  /* 0x000000011f1f7812 */ /* 0x000fc800078ec0ff */
[----:B------:R-:W-:Y:S02]  /*42fa0*/  LOP3.LUT R33, R33, 0xfffffffe, RZ, 0xc0, !PT ;  /* 0xfffffffe21217812 */ /* 0x000fe400078ec0ff */
[----:B------:R-:W-:-:S05]  /*42fb0*/  LOP3.LUT R145, R145, 0x1, RZ, 0xc0, !PT ;  /* 0x0000000191917812 */ /* 0x000fca00078ec0ff */
[----:B------:R-:W-:Y:S01]  /*42fc0*/  IMAD R145, R145, R3, RZ ;  /* 0x0000000391917224 */ /* 0x000fe200078e02ff */
[----:B---3--:R-:W-:-:S04]  /*42fd0*/  LOP3.LUT R5, R77, R248, RZ, 0x3c, !PT ;  /* 0x000000f84d057212 */ /* 0x008fc800078e3cff */
[----:B------:R-:W-:Y:S01]  /*42fe0*/  IADD3 R146, P0, PT, R5, R76, RZ ;  /* 0x0000004c05927210 */ /* 0x000fe20007f1e0ff */
[----:B------:R-:W-:-:S04]  /*42ff0*/  IMAD R76, R143, R71, RZ ;  /* 0x000000478f4c7224 */ /* 0x000fc800078e02ff */
[----:B------:R-:W-:Y:S02]  /*43000*/  IMAD.X R147, R37, 0x1, R0, P0 ;  /* 0x0000000125937824 */ /* 0x000fe400000e0600 */
[----:B------:R-:W-:Y:S02]  /*43010*/  IMAD.IADD R76, R99, 0x1, R76 ;  /* 0x00000001634c7824 */ /* 0x000fe400078e024c */
[-C--:B------:R-:W-:Y:S02]  /*43020*/  IMAD R127, R31, R5.reuse, RZ ;  /* 0x000000051f7f7224 */ /* 0x080fe400078e02ff */
[----:B------:R-:W-:Y:S01]  /*43030*/  IMAD.WIDE.U32 R146, R33, R5, R146 ;  /* 0x0000000521927225 */ /* 0x000fe200078e0092 */
[----:B------:R-:W-:-:S03]  /*43040*/  SHF.L.U64.HI R0, R130, 0x1, R129 ;  /* 0x0000000182007819 */ /* 0x000fc60000010281 */
[----:B------:R-:W-:Y:S01]  /*43050*/  IMAD.SHL.U32 R31, R130, 0x2, RZ ;  /* 0x00000002821f7824 */ /* 0x000fe200078e00ff */
[----:B------:R-:W-:Y:S01]  /*43060*/  LOP3.LUT R125, R0, 0x1, RZ, 0xc0, !PT ;  /* 0x00000001007d7812 */ /* 0x000fe200078ec0ff */
[----:B------:R-:W-:Y:S01]  /*43070*/  IMAD.IADD R0, R97, 0x1, R145 ;  /* 0x0000000161007824 */ /* 0x000fe200078e0291 */
[----:B------:R0:W-:Y:S02]  /*43080*/  STL [R1+0x430], R250 ;  /* 0x000430fa01007387 */ /* 0x0001e40000100800 */
[----:B------:R-:W-:Y:S02]  /*43090*/  LOP3.LUT R31, R31, 0xfffffffe, RZ, 0xc0, !PT ;  /* 0xfffffffe1f1f7812 */ /* 0x000fe400078ec0ff */
[----:B------:R-:W-:Y:S01]  /*430a0*/  LOP3.LUT R163, R163, 0x1, RZ, 0xc0, !PT ;  /* 0x00000001a3a37812 */ /* 0x000fe200078ec0ff */
[----:B------:R-:W-:Y:S01]  /*430b0*/  IMAD.WIDE.U32 R94, R8, R94, R158 ;  /* 0x0000005e085e7225 */ /* 0x000fe200078e009e */
[----:B------:R-:W-:Y:S02]  /*430c0*/  LOP3.LUT R37, R96, R229, RZ, 0x3c, !PT ;  /* 0x000000e560257212 */ /* 0x000fe400078e3cff */
[----:B------:R-:W-:-:S02]  /*430d0*/  LOP3.LUT R168, R168, 0x1, RZ, 0xc0, !PT ;  /* 0x00000001a8a87812 */ /* 0x000fc400078ec0ff */
[----:B--2---:R-:W-:Y:S02]  /*430e0*/  LOP3.LUT R5, R76, R218, RZ, 0x3c, !PT ;  /* 0x000000da4c057212 */ /* 0x004fe400078e3cff */
[----:B------:R-:W-:Y:S02]  /*430f0*/  SHF.L.U64.HI R41, R52, 0x1, R169 ;  /* 0x0000000134297819 */ /* 0x000fe400000102a9 */
[----:B------:R-:W-:Y:S01]  /*43100*/  LOP3.LUT R43, R86, R224, RZ, 0x3c, !PT ;  /* 0x000000e0562b7212 */ /* 0x000fe200078e3cff */
[----:B------:R-:W-:Y:S01]  /*43110*/  IMAD.MOV.U32 R247, RZ, RZ, R192 ;  /* 0x000000fffff77224 */ /* 0x000fe200078e00c0 */
[----:B------:R-:W-:Y:S02]  /*43120*/  IADD3 R148, P0, PT, R5, R130, RZ ;  /* 0x0000008205947210 */ /* 0x000fe40007f1e0ff */
[----:B----4-:R-:W-:Y:S01]  /*43130*/  LOP3.LUT R33, R98, R193, RZ, 0x3c, !PT ;  /* 0x000000c162217212 */ /* 0x010fe200078e3cff */
[----:B------:R-:W-:Y:S01]  /*43140*/  IMAD R125, R125, R5, RZ ;  /* 0x000000057d7d7224 */ /* 0x000fe200078e02ff */
[----:B------:R-:W2:Y:S03]  /*43150*/  LDL.LU R193, [R1+0xd38] ;  /* 0x000d380001c17983 */ /* 0x000ea60000300800 */
[----:B------:R-:W-:-:S02]  /*43160*/  IMAD.X R149, R33, 0x1, R129, P0 ;  /* 0x0000000121957824 */ /* 0x000fc400000e0681 */
[----:B------:R-:W-:Y:S01]  /*43170*/  IMAD.MOV.U32 R219, RZ, RZ, R203 ;  /* 0x000000ffffdb7224 */ /* 0x000fe200078e00cb */
[----:B------:R1:W-:Y:S01]  /*43180*/  STL [R1+0x4d4], R88 ;  /* 0x0004d45801007387 */ /* 0x0003e20000100800 */
[----:B------:R-:W-:Y:S01]  /*43190*/  IMAD.WIDE.U32 R148, R31, R5, R148 ;  /* 0x000000051f947225 */ /* 0x000fe200078e0094 */
[----:B------:R-:W-:Y:S02]  /*431a0*/  LOP3.LUT R5, R0, R250, RZ, 0x3c, !PT ;  /* 0x000000fa00057212 */ /* 0x000fe400078e3cff */
[----:B0-----:R-:W2:Y:S01]  /*431b0*/  LDL.LU R250, [R1+0xd3c] ;  /* 0x000d3c0001fa7983 */ /* 0x001ea20000300800 */
[C---:B------:R-:W-:Y:S01]  /*431c0*/  SHF.L.U64.HI R31, R128.reuse, 0x1, R155 ;  /* 0x00000001801f7819 */ /* 0x040fe2000001029b */
[----:B------:R-:W-:Y:S01]  /*431d0*/  IMAD R163, R163, R8, RZ ;  /* 0x00000008a3a37224 */ /* 0x000fe200078e02ff */
[----:B------:R-:W-:Y:S01]  /*431e0*/  IADD3 R176, P0, PT, R5, R128, RZ ;  /* 0x0000008005b07210 */ /* 0x000fe20007f1e0ff */
[----:B------:R-:W-:Y:S01]  /*431f0*/  IMAD.SHL.U32 R33, R128, 0x2, RZ ;  /* 0x0000000280217824 */ /* 0x000fe200078e00ff */
[----:B------:R-:W-:Y:S01]  /*43200*/  LOP3.LUT R123, R31, 0x1, RZ, 0xc0, !PT ;  /* 0x000000011f7b7812 */ /* 0x000fe200078ec0ff */
[----:B------:R-:W-:Y:S01]  /*43210*/  IMAD.IADD R31, R95, 0x1, R163 ;  /* 0x000000015f1f7824 */ /* 0x000fe200078e02a3 */
[----:B------:R0:W-:Y:S01]  /*43220*/  STL [R1+0x404], R30 ;  /* 0x0004041e01007387 */ /* 0x0001e20000100800 */
[----:B------:R-:W-:Y:S01]  /*43230*/  IMAD.X R177, R37, 0x1, R155, P0 ;  /* 0x0000000125b17824 */ /* 0x000fe200000e069b */
[----:B------:R-:W-:-:S02]  /*43240*/  LOP3.LUT R33, R33, 0xfffffffe, RZ, 0xc0, !PT ;  /* 0xfffffffe21217812 */ /* 0x000fc400078ec0ff */
[----:B------:R-:W-:Y:S01]  /*43250*/  LOP3.LUT R97, R31, R88, RZ, 0x3c, !PT ;  /* 0x000000581f617212 */ /* 0x000fe200078e3cff */
[-C--:B------:R-:W-:Y:S01]  /*43260*/  IMAD R123, R123, R5.reuse, RZ ;  /* 0x000000057b7b7224 */ /* 0x080fe200078e02ff */
[----:B------:R-:W-:Y:S01]  /*43270*/  LOP3.LUT R37, R94, R30, RZ, 0x3c, !PT ;  /* 0x0000001e5e257212 */ /* 0x000fe200078e3cff */
[----:B------:R-:W-:Y:S01]  /*43280*/  IMAD.WIDE.U32 R176, R33, R5, R176 ;  /* 0x0000000521b07225 */ /* 0x000fe200078e00b0 */
[----:B------:R-:W-:Y:S01]  /*43290*/  IADD3 R130, P0, PT, R97, R54, RZ ;  /* 0x0000003661827210 */ /* 0x000fe20007f1e0ff */
[----:B-1----:R-:W3:Y:S01]  /*432a0*/  LDL.LU R88, [R1+0xfbc] ;  /* 0x000fbc0001587983 */ /* 0x002ee20000300800 */
[C-C-:B------:R-:W-:Y:S01]  /*432b0*/  SHF.L.U64.HI R5, R54.reuse, 0x1, R131.reuse ;  /* 0x0000000136057819 */ /* 0x140fe20000010283 */
[----:B------:R-:W-:Y:S02]  /*432c0*/  IMAD.SHL.U32 R33, R54, 0x2, RZ ;  /* 0x0000000236217824 */ /* 0x000fe400078e00ff */
[----:B------:R-:W-:Y:S01]  /*432d0*/  IMAD R168, R168, R7, RZ ;  /* 0x00000007a8a87224 */ /* 0x000fe200078e02ff */
[----:B------:R-:W-:Y:S01]  /*432e0*/  LOP3.LUT R41, R41, 0x1, RZ, 0xc0, !PT ;  /* 0x0000000129297812 */ /* 0x000fe200078ec0ff */
[----:B------:R-:W-:Y:S01]  /*432f0*/  IMAD.X R131, R37, 0x1, R131, P0 ;  /* 0x0000000125837824 */ /* 0x000fe200000e0683 */
[----:B------:R-:W-:Y:S01]  /*43300*/  LOP3.LUT R33, R33, 0xfffffffe, RZ, 0xc0, !PT ;  /* 0xfffffffe21217812 */ /* 0x000fe200078ec0ff */
[----:B------:R-:W-:Y:S01]  /*43310*/  IMAD.MOV.U32 R218, RZ, RZ, R202 ;  /* 0x000000ffffda7224 */ /* 0x000fe200078e00ca */
[----:B------:R-:W-:Y:S01]  /*43320*/  LOP3.LUT R37, R5, 0x1, RZ, 0xc0, !PT ;  /* 0x0000000105257812 */ /* 0x000fe200078ec0ff */
[----:B------:R-:W-:Y:S01]  /*43330*/  IMAD.IADD R5, R87, 0x1, R168 ;  /* 0x0000000157057824 */ /* 0x000fe200078e02a8 */
[----:B------:R-:W4:Y:S01]  /*43340*/  LDL.LU.64 R202, [R1+0x790] ;  /* 0x0007900001ca7983 */ /* 0x000f220000300a00 */
[----:B------:R-:W-:-:S03]  /*43350*/  IMAD.WIDE.U32 R130, R33, R97, R130 ;  /* 0x0000006121827225 */ /* 0x000fc600078e0082 */
[----:B------:R-:W-:Y:S01]  /*43360*/  LOP3.LUT R33, R5, R251, RZ, 0x3c, !PT ;  /* 0x000000fb05217212 */ /* 0x000fe200078e3cff */
[----:B------:R-:W-:Y:S01]  /*43370*/  IMAD R97, R37, R97, RZ ;  /* 0x0000006125617224 */ /* 0x000fe200078e02ff */
[----:B0-----:R-:W3:Y:S01]  /*43380*/  LDL.LU R30, [R1+0xfb8] ;  /* 0x000fb800011e7983 */ /* 0x001ee20000300800 */
[----:B------:R-:W-:Y:S01]  /*43390*/  IMAD.SHL.U32 R37, R52, 0x2, RZ ;  /* 0x0000000234257824 */ /* 0x000fe200078e00ff */
[----:B------:R-:W-:Y:S02]  /*433a0*/  IADD3 R158, P0, PT, R33, R52, RZ ;  /* 0x00000034219e7210 */ /* 0x000fe40007f1e0ff */
[----:B------:R0:W-:Y:S02]  /*433b0*/  STL.64 [R1+0xf88], R208 ;  /* 0x000f88d001007387 */ /* 0x0001e40000100a00 */
[----:B------:R-:W-:Y:S01]  /*433c0*/  LOP3.LUT R37, R37, 0xfffffffe, RZ, 0xc0, !PT ;  /* 0xfffffffe25257812 */ /* 0x000fe200078ec0ff */
[----:B------:R-:W-:Y:S01]  /*433d0*/  IMAD.X R159, R43, 0x1, R169, P0 ;  /* 0x000000012b9f7824 */ /* 0x000fe200000e06a9 */
[----:B------:R1:W-:Y:S01]  /*433e0*/  STL.64 [R1+0xf50], R12 ;  /* 0x000f500c01007387 */ /* 0x0003e20000100a00 */
[----:B------:R-:W-:-:S02]  /*433f0*/  IMAD R87, R41, R33, RZ ;  /* 0x0000002129577224 */ /* 0x000fc400078e02ff */
[----:B------:R-:W-:Y:S01]  /*43400*/  IMAD.WIDE.U32 R158, R37, R33, R158 ;  /* 0x00000021259e7225 */ /* 0x000fe200078e009e */
[----:B------:R-:W-:Y:S03]  /*43410*/  STL [R1+0x434], R251 ;  /* 0x000434fb01007387 */ /* 0x000fe60000100800 */
[----:B------:R-:W-:Y:S01]  /*43420*/  IMAD.MOV.U32 R192, RZ, RZ, R204 ;  /* 0x000000ffffc07224 */ /* 0x000fe200078e00cc */
[----:B0-----:R-:W4:Y:S04]  /*43430*/  LDL.LU.64 R208, [R1+0x770] ;  /* 0x0007700001d07983 */ /* 0x001f280000300a00 */
[----:B-1----:R-:W4:Y:S01]  /*43440*/  LDL.LU.64 R12, [R1+0x778] ;  /* 0x00077800010c7983 */ /* 0x002f220000300a00 */
[----:B------:R-:W-:-:S02]  /*43450*/  LOP3.LUT R50, R138, R50, RZ, 0x3c, !PT ;  /* 0x000000328a327212 */ /* 0x000fc400078e3cff */
[----:B------:R-:W-:Y:S01]  /*43460*/  LOP3.LUT R17, R136, R17, RZ, 0x3c, !PT ;  /* 0x0000001188117212 */ /* 0x000fe200078e3cff */
[----:B------:R-:W-:Y:S04]  /*43470*/  STL [R1+0x49c], R38 ;  /* 0x00049c2601007387 */ /* 0x000fe80000100800 */
[----:B------:R-:W-:Y:S04]  /*43480*/  STL.64 [R1+0xf38], R10 ;  /* 0x000f380a01007387 */ /* 0x000fe80000100a00 */
[----:B------:R0:W-:Y:S01]  /*43490*/  STL.64 [R1+0xf58], R220 ;  /* 0x000f58dc01007387 */ /* 0x0001e20000100a00 */
[----:B------:R-:W-:Y:S01]  /*434a0*/  IMAD.IADD R248, R135, 0x1, R51 ;  /* 0x0000000187f87824 */ /* 0x000fe200078e0233 */
[----:B------:R-:W-:Y:S01]  /*434b0*/  LOP3.LUT R20, R134, R20, RZ, 0x3c, !PT ;  /* 0x0000001486147212 */ /* 0x000fe200078e3cff */
[----:B------:R-:W-:Y:S01]  /*434c0*/  IMAD.IADD R240, R191, 0x1, R93 ;  /* 0x00000001bff07824 */ /* 0x000fe200078e025d */
[----:B------:R-:W-:Y:S01]  /*434d0*/  LOP3.LUT R18, R190, R18, RZ, 0x3c, !PT ;  /* 0x00000012be127212 */ /* 0x000fe200078e3cff */
[----:B------:R-:W-:Y:S01]  /*434e0*/  IMAD.MOV.U32 R212, RZ, RZ, R249 ;  /* 0x000000ffffd47224 */ /* 0x000fe200078e00f9 */
[----:B------:R-:W-:Y:S01]  /*434f0*/  STL.64 [R1+0xf60], R224 ;  /* 0x000f60e001007387 */ /* 0x000fe20000100a00 */
[----:B------:R-:W-:Y:S01]  /*43500*/  IMAD.IADD R152, R199, 0x1, R83 ;  /* 0x00000001c7987824 */ /* 0x000fe200078e0253 */
[----:B------:R-:W-:-:S02]  /*43510*/  LOP3.LUT R118, R198, R118, RZ, 0x3c, !PT ;  /* 0x00000076c6767212 */ /* 0x000fc400078e3cff */
[----:B------:R-:W-:Y:S04]  /*43520*/  STL.64 [R1+0xf40], R76 ;  /* 0x000f404c01007387 */ /* 0x000fe80000100a00 */
[----:B------:R-:W-:Y:S01]  /*43530*/  STL.64 [R1+0xf18], R228 ;  /* 0x000f18e401007387 */ /* 0x000fe20000100a00 */
[----:B------:R-:W-:Y:S01]  /*43540*/  LOP3.LUT R140, R180, R140, RZ, 0x3c, !PT ;  /* 0x0000008cb48c7212 */ /* 0x000fe200078e3cff */
[----:B------:R-:W-:Y:S01]  /*43550*/  IMAD.IADD R189, R189, 0x1, R75 ;  /* 0x00000001bdbd7824 */ /* 0x000fe200078e024b */
[----:B------:R-:W-:Y:S01]  /*43560*/  LOP3.LUT R141, R188, R141, RZ, 0x3c, !PT ;  /* 0x0000008dbc8d7212 */ /* 0x000fe200078e3cff */
[----:B------:R-:W-:Y:S01]  /*43570*/  IMAD.MOV.U32 R237, RZ, RZ, R241 ;  /* 0x000000ffffed7224 */ /* 0x000fe200078e00f1 */
[----:B------:R1:W-:Y:S04]  /*43580*/  STL.64 [R1+0xf48], R4 ;  /* 0x000f480401007387 */ /* 0x0003e80000100a00 */
[----:B------:R-:W-:Y:S04]  /*43590*/  STL [R1+0x494], R232 ;  /* 0x000494e801007387 */ /* 0x000fe80000100800 */
[----:B------:R-:W-:Y:S04]  /*435a0*/  STL [R1+0x488], R161 ;  /* 0x000488a101007387 */ /* 0x000fe80000100800 */
[----:B------:R-:W-:Y:S04]  /*435b0*/  STL [R1+0x480], R160 ;  /* 0x000480a001007387 */ /* 0x000fe80000100800 */
[----:B------:R-:W-:Y:S04]  /*435c0*/  STL.64 [R1+0xf28], R166 ;  /* 0x000f28a601007387 */ /* 0x000fe80000100a00 */
[----:B------:R-:W-:Y:S04]  /*435d0*/  STL [R1+0x484], R214 ;  /* 0x000484d601007387 */ /* 0x000fe80000100800 */
[----:B------:R-:W-:Y:S01]  /*435e0*/  STL [R1+0x498], R16 ;  /* 0x0004981001007387 */ /* 0x000fe20000100800 */
[----:B------:R-:W-:-:S02]  /*435f0*/  SHF.L.U64.HI R111, R104, 0x1, R68 ;  /* 0x00000001686f7819 */ /* 0x000fc40000010244 */
[----:B------:R-:W-:Y:S01]  /*43600*/  SHF.L.U64.HI R109, R92, 0x1, R34 ;  /* 0x000000015c6d7819 */ /* 0x000fe20000010222 */
[----:B------:R-:W-:Y:S04]  /*43610*/  STL.64 [R1+0xf30], R206 ;  /* 0x000f30ce01007387 */ /* 0x000fe80000100a00 */
[----:B------:R-:W-:Y:S04]  /*43620*/  STL [R1+0x420], R246 ;  /* 0x000420f601007387 */ /* 0x000fe80000100800 */
[----:B------:R-:W-:Y:S04]  /*43630*/  STL [R1+0x490], R115 ;  /* 0x0004907301007387 */ /* 0x000fe80000100800 */
[----:B------:R-:W-:Y:S04]  /*43640*/  STL [R1+0x48c], R222 ;  /* 0x00048cde01007387 */ /* 0x000fe80000100800 */
[----:B------:R-:W4:Y:S01]  /*43650*/  LDL.LU R145, [R1+0x828] ;  /* 0x0008280001917983 */ /* 0x000f220000300800 */
[----:B--2---:R-:W-:-:S02]  /*43660*/  SHF.L.W.U32.HI R33, R193, 0x10, R250 ;  /* 0x00000010c1217819 */ /* 0x004fc40000010efa */
[----:B------:R-:W-:Y:S01]  /*43670*/  SHF.L.W.U32.HI R43, R250, 0x10, R193 ;  /* 0x00000010fa2b7819 */ /* 0x000fe20000010ec1 */
[----:B------:R-:W-:Y:S01]  /*43680*/  IMAD.MOV.U32 R193, RZ, RZ, R205 ;  /* 0x000000ffffc17224 */ /* 0x000fe200078e00cd */
[----:B0-----:R-:W2:Y:S04]  /*43690*/  LDL.LU.64 R220, [R1+0x768] ;  /* 0x0007680001dc7983 */ /* 0x001ea80000300a00 */
[----:B------:R-:W4:Y:S01]  /*436a0*/  LDL.LU.64 R204, [R1+0x788] ;  /* 0x0007880001cc7983 */ /* 0x000f220000300a00 */
[----:B------:R-:W-:Y:S02]  /*436b0*/  IMAD.IADD R251, R139, 0x1, R55 ;  /* 0x000000018bfb7824 */ /* 0x000fe400078e0237 */
[----:B------:R-:W-:Y:S01]  /*436c0*/  IMAD.IADD R250, R137, 0x1, R53 ;  /* 0x0000000189fa7824 */ /* 0x000fe200078e0235 */
[----:B------:R-:W2:Y:S02]  /*436d0*/  LDL.LU.64 R10, [R1+0x760] ;  /* 0x00076000010a7983 */ /* 0x000ea40000300a00 */
[----:B------:R-:W-:-:S02]  /*436e0*/  LOP3.LUT R210, R251, R210, RZ, 0x3c, !PT ;  /* 0x000000d2fbd27212 */ /* 0x000fc400078e3cff */
[----:B------:R-:W-:Y:S01]  /*436f0*/  LOP3.LUT R44, R250, R44, RZ, 0x3c, !PT ;  /* 0x0000002cfa2c7212 */ /* 0x000fe200078e3cff */
[----:B------:R-:W-:Y:S01]  /*43700*/  IMAD.MOV.U32 R238, RZ, RZ, R218 ;  /* 0x000000ffffee7224 */ /* 0x000fe200078e00da */
[----:B-1----:R-:W-:Y:S01]  /*43710*/  SHF.L.W.U32.HI R4, R210, 0x8, R50 ;  /* 0x00000008d2047819 */ /* 0x002fe20000010e32 */
[----:B------:R-:W2:Y:S01]  /*43720*/  LDL.LU R224, [R1+0x874] ;  /* 0x0008740001e07983 */ /* 0x000ea20000300800 */
[----:B------:R-:W-:-:S03]  /*43730*/  SHF.L.W.U32.HI R218, R17, 0x8, R44 ;  /* 0x0000000811da7819 */ /* 0x000fc60000010e2c */
[----:B------:R0:W-:Y:S01]  /*43740*/  STL [R1+0x4bc], R4 ;  /* 0x0004bc0401007387 */ /* 0x0001e20000100800 */
[----:B---3--:R-:W-:Y:S02]  /*43750*/  SHF.L.W.U32.HI R37, R88, 0x10, R30 ;  /* 0x0000001058257819 */ /* 0x008fe40000010e1e */
[----:B------:R-:W-:Y:S02]  /*43760*/  LOP3.LUT R215, R248, R215, RZ, 0x3c, !PT ;  /* 0x000000d7f8d77212 */ /* 0x000fe400078e3cff */
[----:B------:R-:W-:Y:S02]  /*43770*/  LOP3.LUT R45, R240, R45, RZ, 0x3c, !PT ;  /* 0x0000002df02d7212 */ /* 0x000fe400078e3cff */
[----:B------:R-:W-:Y:S01]  /*43780*/  SHF.L.W.U32.HI R41, R6, 0x10, R2 ;  /* 0x0000001006297819 */ /* 0x000fe20000010e02 */
[----:B------:R-:W-:Y:S01]  /*43790*/  IMAD.IADD R191, R181, 0x1, R85 ;  /* 0x00000001b5bf7824 */ /* 0x000fe200078e0255 */
[----:B0-----:R-:W-:Y:S01]  /*437a0*/  SHF.L.W.U32.HI R4, R44, 0x8, R17 ;  /* 0x000000082c047819 */ /* 0x001fe20000010e11 */
[----:B------:R-:W-:Y:S01]  /*437b0*/  IMAD.MOV.U32 R239, RZ, RZ, R219 ;  /* 0x000000ffffef7224 */ /* 0x000fe200078e00db */
[----:B------:R-:W-:Y:S01]  /*437c0*/  SHF.L.W.U32.HI R17, R30, 0x10, R88 ;  /* 0x000000101e117819 */ /* 0x000fe20000010e58 */
[----:B------:R-:W-:Y:S01]  /*437d0*/  IMAD.MOV.U32 R76, RZ, RZ, R244 ;  /* 0x000000ffff4c7224 */ /* 0x000fe200078e00f4 */
[----:B------:R-:W3:Y:S01]  /*437e0*/  LDL.LU R88, [R1+0xfb0] ;  /* 0x000fb00001587983 */ /* 0x000ee20000300800 */
[----:B------:R-:W-:Y:S01]  /*437f0*/  IMAD.MOV.U32 R77, RZ, RZ, R245 ;  /* 0x000000ffff4d7224 */ /* 0x000fe200078e00f5 */
[----:B------:R-:W-:Y:S01]  /*43800*/  LOP3.LUT R170, R189, R170, RZ, 0x3c, !PT ;  /* 0x000000aabdaa7212 */ /* 0x000fe200078e3cff */
[----:B------:R-:W-:Y:S01]  /*43810*/  IMAD.SHL.U32 R93, R92, 0x2, RZ ;  /* 0x000000025c5d7824 */ /* 0x000fe200078e00ff */
[----:B------:R-:W-:Y:S01]  /*43820*/  STL.64 [R1+0xf78], R188 ;  /* 0x000f78bc01007387 */ /* 0x000fe20000100a00 */
[----:B------:R-:W-:Y:S01]  /*43830*/  IMAD.SHL.U32 R95, R80, 0x2, RZ ;  /* 0x00000002505f7824 */ /* 0x000fe200078e00ff */
[----:B------:R-:W-:-:S02]  /*43840*/  LOP3.LUT R109, R109, 0x1, RZ, 0xc0, !PT ;  /* 0x000000016d6d7812 */ /* 0x000fc400078ec0ff */
[----:B------:R-:W-:Y:S01]  /*43850*/  LOP3.LUT R111, R111, 0x1, RZ, 0xc0, !PT ;  /* 0x000000016f6f7812 */ /* 0x000fe200078ec0ff */
[----:B------:R-:W3:Y:S04]  /*43860*/  LDL.LU R246, [R1+0xfc0] ;  /* 0x000fc00001f67983 */ /* 0x000ee80000300800 */
[----:B------:R-:W3:Y:S01]  /*43870*/  LDL.LU R225, [R1+0x82c] ;  /* 0x00082c0001e17983 */ /* 0x000ee20000300800 */
[----:B----4-:R-:W-:Y:S02]  /*43880*/  LOP3.LUT R52, R43, R204, R202, 0x96, !PT ;  /* 0x000000cc2b347212 */ /* 0x010fe400078e96ca */
[----:B------:R-:W-:Y:S02]  /*43890*/  LOP3.LUT R53, R33, R205, R203, 0x96, !PT ;  /* 0x000000cd21357212 */ /* 0x000fe400078e96cb */
[----:B------:R-:W-:Y:S01]  /*438a0*/  LOP3.LUT R55, R37, R209, R13, 0x96, !PT ;  /* 0x000000d125377212 */ /* 0x000fe200078e960d */
[----:B------:R0:W-:Y:S01]  /*438b0*/  STL [R1+0x4b4], R4 ;  /* 0x0004b40401007387 */ /* 0x0001e20000100800 */
[----:B------:R-:W-:-:S02]  /*438c0*/  IADD3 R204, P0, PT, R206, R116, RZ ;  /* 0x00000074cecc7210 */ /* 0x000fc40007f1e0ff */
[----:B------:R-:W-:Y:S02]  /*438d0*/  LOP3.LUT R54, R17, R208, R12, 0x96, !PT ;  /* 0x000000d011367212 */ /* 0x000fe400078e960c */
[----:B------:R-:W-:Y:S01]  /*438e0*/  SHF.L.W.U32.HI R249, R18, 0x8, R45 ;  /* 0x0000000812f97819 */ /* 0x000fe20000010e2d */
[----:B------:R-:W-:Y:S01]  /*438f0*/  IMAD.X R205, R38, 0x1, R132, P0 ;  /* 0x0000000126cd7824 */ /* 0x000fe200000e0684 */
[----:B------:R-:W4:Y:S04]  /*43900*/  LDL.LU.64 R12, [R1+0x758] ;  /* 0x00075800010c7983 */ /* 0x000f280000300a00 */
[----:B------:R-:W3:Y:S04]  /*43910*/  LDL.LU R38, [R1+0xfac] ;  /* 0x000fac0001267983 */ /* 0x000ee80000300800 */
[----:B------:R-:W4:Y:S01]  /*43920*/  LDL.LU.64 R208, [R1+0x750] ;  /* 0x0007500001d07983 */ /* 0x000f220000300a00 */
[----:B0-----:R-:W-:-:S02]  /*43930*/  SHF.L.W.U32.HI R4, R215, 0x8, R20 ;  /* 0x00000008d7047819 */ /* 0x001fc40000010e14 */
[----:B------:R-:W-:Y:S02]  /*43940*/  IADD3 R202, P1, PT, R166, R90, RZ ;  /* 0x0000005aa6ca7210 */ /* 0x000fe40007f3e0ff */
[----:B--2---:R-:W-:Y:S01]  /*43950*/  LOP3.LUT R51, R41, R11, R221, 0x96, !PT ;  /* 0x0000000b29337212 */ /* 0x004fe200078e96dd */
[----:B------:R0:W-:Y:S02]  /*43960*/  STL [R1+0x4b0], R4 ;  /* 0x0004b00401007387 */ /* 0x0001e40000100800 */
[----:B------:R-:W-:Y:S02]  /*43970*/  IMAD.X R203, R16, 0x1, R120, P1 ;  /* 0x0000000110cb7824 */ /* 0x000fe400008e0678 */
[----:B------:R-:W2:Y:S01]  /*43980*/  LDL.LU R11, [R1+0x44c] ;  /* 0x00044c00010b7983 */ /* 0x000ea20000300800 */
[----:B------:R-:W-:Y:S01]  /*43990*/  IMAD.IADD R181, R195, 0x1, R73 ;  /* 0x00000001c3b57824 */ /* 0x000fe200078e0249 */
[----:B------:R-:W-:Y:S01]  /*439a0*/  SHF.L.W.U32.HI R219, R20, 0x8, R215 ;  /* 0x0000000814db7819 */ /* 0x000fe20000010ed7 */
[----:B------:R-:W-:Y:S01]  /*439b0*/  IMAD.MOV.U32 R228, RZ, RZ, R238 ;  /* 0x000000ffffe47224 */ /* 0x000fe200078e00ee */
[----:B------:R-:W-:Y:S01]  /*439c0*/  LOP3.LUT R172, R191, R172, RZ, 0x3c, !PT ;  /* 0x000000acbfac7212 */ /* 0x000fe200078e3cff */
[----:B------:R-:W-:Y:S01]  /*439d0*/  IMAD.MOV.U32 R229, RZ, RZ, R239 ;  /* 0x000000ffffe57224 */ /* 0x000fe200078e00ef */
[----:B0-----:R-:W-:Y:S01]  /*439e0*/  SHF.L.W.U32.HI R4, R45, 0x8, R18 ;  /* 0x000000082d047819 */ /* 0x001fe20000010e12 */
[----:B------:R-:W-:Y:S01]  /*439f0*/  IMAD.SHL.U32 R18, R90, 0x2, RZ ;  /* 0x000000025a127824 */ /* 0x000fe200078e00ff */
[----:B------:R-:W-:Y:S01]  /*43a00*/  SHF.L.W.U32.HI R241, R50, 0x8, R210 ;  /* 0x0000000832f17819 */ /* 0x000fe20000010ed2 */
[----:B------:R-:W2:Y:S03]  /*43a10*/  LDL.LU.64 R188, [R1+0x8d8] ;  /* 0x0008d80001bc7983 */ /* 0x000ea60000300a00 */
[----:B------:R-:W-:Y:S01]  /*43a20*/  LOP3.LUT R18, R18, 0xfffffffe, RZ, 0xc0, !PT ;  /* 0xfffffffe12127812 */ /* 0x000fe200078ec0ff */
[----:B------:R0:W-:Y:S04]  /*43a30*/  STL.64 [R1+0xf70], R190 ;  /* 0x000f70be01007387 */ /* 0x0001e80000100a00 */
[----:B------:R-:W-:Y:S01]  /*43a40*/  IMAD.WIDE.U32 R202, R166, R18, R202 ;  /* 0x00000012a6ca7225 */ /* 0x000fe200078e00ca */
[----:B------:R-:W-:Y:S01]  /*43a50*/  LOP3.LUT R93, R93, 0xfffffffe, RZ, 0xc0, !PT ;  /* 0xfffffffe5d5d7812 */ /* 0x000fe200078ec0ff */
[----:B------:R-:W2:Y:S02]  /*43a60*/  LDL.LU R30, [R1+0xfb4] ;  /* 0x000fb400011e7983 */ /* 0x000ea40000300800 */
[----:B------:R-:W-:Y:S01]  /*43a70*/  IMAD.SHL.U32 R73, R104, 0x2, RZ ;  /* 0x0000000268497824 */ /* 0x000fe200078e00ff */
[----:B---3--:R-:W-:-:S02]  /*43a80*/  SHF.L.W.U32.HI R47, R88, 0x10, R38 ;  /* 0x00000010582f7819 */ /* 0x008fc40000010e26 */
[----:B------:R-:W-:Y:S01]  /*43a90*/  LOP3.LUT R95, R95, 0xfffffffe, RZ, 0xc0, !PT ;  /* 0xfffffffe5f5f7812 */ /* 0x000fe200078ec0ff */
[----:B------:R-:W-:Y:S01]  /*43aa0*/  STL.64 [R1+0xda8], R52 ;  /* 0x000da83401007387 */ /* 0x000fe20000100a00 */
[----:B------:R-:W-:-:S03]  /*43ab0*/  SHF.L.W.U32.HI R18, R38, 0x10, R88 ;  /* 0x0000001026127819 */ /* 0x000fc60000010e58 */
[----:B------:R-:W3:Y:S01]  /*43ac0*/  LDL.LU R38, [R1+0xf9c] ;  /* 0x000f9c0001267983 */ /* 0x000ee20000300800 */
[----:B----4-:R-:W-:Y:S01]  /*43ad0*/  LOP3.LUT R44, R18, R208, R12, 0x96, !PT ;  /* 0x000000d0122c7212 */ /* 0x010fe200078e960c */
[----:B------:R-:W-:Y:S01]  /*43ae0*/  IMAD.MOV.U32 R208, RZ, RZ, R242 ;  /* 0x000000ffffd07224 */ /* 0x000fe200078e00f2 */
[----:B------:R-:W-:Y:S01]  /*43af0*/  LOP3.LUT R45, R47, R209, R13, 0x96, !PT ;  /* 0x000000d12f2d7212 */ /* 0x000fe200078e960d */
[----:B------:R-:W-:Y:S01]  /*43b00*/  IMAD.MOV.U32 R242, RZ, RZ, R66 ;  /* 0x000000fffff27224 */ /* 0x000fe200078e0042 */
[----:B------:R-:W-:Y:S01]  /*43b10*/  LOP3.LUT R215, R194, R119, RZ, 0x3c, !PT ;  /* 0x00000077c2d77212 */ /* 0x000fe200078e3cff */
[----:B------:R-:W-:Y:S01]  /*43b20*/  IMAD.MOV.U32 R66, RZ, RZ, R192 ;  /* 0x000000ffff427224 */ /* 0x000fe200078e00c0 */
[----:B------:R-:W-:Y:S01]  /*43b30*/  IADD3 R192, P0, PT, R167, R80, RZ ;  /* 0x00000050a7c07210 */ /* 0x000fe20007f1e0ff */
[----:B------:R-:W-:Y:S01]  /*43b40*/  IMAD.MOV.U32 R13, RZ, RZ, R197 ;  /* 0x000000ffff0d7224 */ /* 0x000fe200078e00c5 */
[----:B------:R-:W-:Y:S01]  /*43b50*/  LOP3.LUT R197, R152, R233, RZ, 0x3c, !PT ;  /* 0x000000e998c57212 */ /* 0x000fe200078e3cff */
[----:B------:R-:W-:Y:S01]  /*43b60*/  IMAD.MOV.U32 R209, RZ, RZ, R243 ;  /* 0x000000ffffd17224 */ /* 0x000fe200078e00f3 */
[----:B------:R-:W-:Y:S01]  /*43b70*/  LOP3.LUT R73, R73, 0xfffffffe, RZ, 0xc0, !PT ;  /* 0xfffffffe49497812 */ /* 0x000fe200078ec0ff */
[----:B------:R-:W-:Y:S01]  /*43b80*/  IMAD.MOV.U32 R243, RZ, RZ, R67 ;  /* 0x000000fffff37224 */ /* 0x000fe200078e0043 */
[----:B------:R-:W-:Y:S01]  /*43b90*/  SHF.L.W.U32.HI R5, R197, 0x8, R118 ;  /* 0x00000008c5057819 */ /* 0x000fe20000010e76 */
[----:B------:R-:W-:Y:S01]  /*43ba0*/  IMAD.MOV.U32 R67, RZ, RZ, R193 ;  /* 0x000000ffff437224 */ /* 0x000fe200078e00c1 */
[----:B------:R-:W-:Y:S01]  /*43bb0*/  SHF.L.W.U32.HI R197, R118, 0x8, R197 ;  /* 0x0000000876c57819 */ /* 0x000fe20000010ec5 */
[----:B------:R-:W-:Y:S01]  /*43bc0*/  IMAD.X R193, R115, 0x1, R117, P0 ;  /* 0x0000000173c17824 */ /* 0x000fe200000e0675 */
[----:B------:R-:W-:Y:S01]  /*43bd0*/  IADD3 R118, P0, PT, R133, R104, RZ ;  /* 0x0000006885767210 */ /* 0x000fe20007f1e0ff */
[----:B------:R-:W-:Y:S01]  /*43be0*/  IMAD.SHL.U32 R20, R116, 0x2, RZ ;  /* 0x0000000274147824 */ /* 0x000fe200078e00ff */
[----:B------:R-:W-:Y:S03]  /*43bf0*/  STL [R1+0x4b8], R4 ;  /* 0x0004b80401007387 */ /* 0x000fe60000100800 */
[----:B------:R-:W-:Y:S01]  /*43c00*/  IMAD.X R119, R222, 0x1, R68, P0 ;  /* 0x00000001de777824 */ /* 0x000fe200000e0644 */
[----:B------:R-:W-:Y:S01]  /*43c10*/  IADD3 R244, P0, PT, R121, R106, RZ ;  /* 0x0000006a79f47210 */ /* 0x000fe20007f1e0ff */
[----:B------:R-:W-:Y:S01]  /*43c20*/  IMAD.MOV.U32 R221, RZ, RZ, R212 ;  /* 0x000000ffffdd7224 */ /* 0x000fe200078e00d4 */
[----:B------:R-:W-:Y:S01]  /*43c30*/  IADD3 R128, P1, PT, R207, R92, RZ ;  /* 0x0000005ccf807210 */ /* 0x000fe20007f3e0ff */
[----:B------:R-:W-:Y:S01]  /*43c40*/  IMAD.WIDE.U32 R118, R133, R73, R118 ;  /* 0x0000004985767225 */ /* 0x000fe200078e0076 */
[----:B------:R-:W-:Y:S01]  /*43c50*/  LOP3.LUT R75, R181, R236, RZ, 0x3c, !PT ;  /* 0x000000ecb54b7212 */ /* 0x000fe200078e3cff */
[----:B------:R1:W-:Y:S02]  /*43c60*/  STL.64 [R1+0xf80], R180 ;  /* 0x000f80b401007387 */ /* 0x0003e40000100a00 */
[----:B------:R-:W-:-:S02]  /*43c70*/  IMAD.SHL.U32 R73, R106, 0x2, RZ ;  /* 0x000000026a497824 */ /* 0x000fc400078e00ff */
[----:B------:R-:W-:Y:S01]  /*43c80*/  IMAD.X R245, R214, 0x1, R91, P0 ;  /* 0x00000001d6f57824 */ /* 0x000fe200000e065b */
[----:B------:R-:W-:Y:S01]  /*43c90*/  SHF.L.W.U32.HI R210, R141, 0x8, R170 ;  /* 0x000000088dd27819 */ /* 0x000fe20000010eaa */
[----:B------:R-:W4:Y:S01]  /*43ca0*/  LDL.LU R88, [R1+0xf98] ;  /* 0x000f980001587983 */ /* 0x000f220000300800 */
[----:B------:R-:W-:Y:S02]  /*43cb0*/  LOP3.LUT R73, R73, 0xfffffffe, RZ, 0xc0, !PT ;  /* 0xfffffffe49497812 */ /* 0x000fe400078ec0ff */
[----:B------:R-:W-:Y:S01]  /*43cc0*/  IADD3 R238, P0, PT, R89, R108, RZ ;  /* 0x0000006c59ee7210 */ /* 0x000fe20007f1e0ff */
[----:B0-----:R-:W4:Y:S02]  /*43cd0*/  LDL.LU.64 R190, [R1+0x910] ;  /* 0x0009100001be7983 */ /* 0x001f240000300a00 */
[----:B------:R-:W-:Y:S01]  /*43ce0*/  IMAD.WIDE.U32 R244, R121, R73, R244 ;  /* 0x0000004979f47225 */ /* 0x000fe200078e00f4 */
[----:B------:R-:W-:Y:S01]  /*43cf0*/  LOP3.LUT R20, R20, 0xfffffffe, RZ, 0xc0, !PT ;  /* 0xfffffffe14147812 */ /* 0x000fe200078ec0ff */
[----:B-1----:R-:W4:Y:S02]  /*43d00*/  LDL.LU.64 R180, [R1+0x8e0] ;  /* 0x0008e00001b47983 */ /* 0x002f240000300a00 */
[----:B------:R-:W-:-:S02]  /*43d10*/  IMAD.SHL.U32 R73, R108, 0x2, RZ ;  /* 0x000000026c497824 */ /* 0x000fc400078e00ff */
[----:B------:R-:W-:Y:S01]  /*43d20*/  IMAD.X R239, R161, 0x1, R81, P0 ;  /* 0x00000001a1ef7824 */ /* 0x000fe200000e0651 */
[----:B------:R-:W-:Y:S01]  /*43d30*/  SHF.L.W.U32.HI R4, R172, 0x8, R140 ;  /* 0x00000008ac047819 */ /* 0x000fe20000010e8c */
[----:B------:R-:W-:Y:S01]  /*43d40*/  IMAD.X R129, R232, 0x1, R34, P1 ;  /* 0x00000001e8817824 */ /* 0x000fe200008e0622 */
[----:B------:R-:W-:Y:S01]  /*43d50*/  LOP3.LUT R73, R73, 0xfffffffe, RZ, 0xc0, !PT ;  /* 0xfffffffe49497812 */ /* 0x000fe200078ec0ff */
[----:B------:R-:W-:Y:S01]  /*43d60*/  IMAD.MOV.U32 R12, RZ, RZ, R196 ;  /* 0x000000ffff0c7224 */ /* 0x000fe200078e00c4 */
[----:B------:R-:W-:Y:S01]  /*43d70*/  IADD3 R236, P0, PT, R153, R110, RZ ;  /* 0x0000006e99ec7210 */ /* 0x000fe20007f1e0ff */
[----:B------:R-:W-:Y:S01]  /*43d80*/  IMAD.WIDE.U32 R192, R167, R95, R192 ;  /* 0x0000005fa7c07225 */ /* 0x000fe200078e00c0 */
[----:B------:R-:W-:Y:S03]  /*43d90*/  STL [R1+0xdbc], R44 ;  /* 0x000dbc2c01007387 */ /* 0x000fe60000100800 */
[----:B------:R-:W-:Y:S01]  /*43da0*/  IMAD.WIDE.U32 R238, R89, R73, R238 ;  /* 0x0000004959ee7225 */ /* 0x000fe200078e00ee */
[----:B------:R0:W-:Y:S03]  /*43db0*/  STL [R1+0x4ac], R4 ;  /* 0x0004ac0401007387 */ /* 0x0001e60000100800 */
[----:B------:R-:W-:Y:S01]  /*43dc0*/  IMAD.SHL.U32 R73, R110, 0x2, RZ ;  /* 0x000000026e497824 */ /* 0x000fe200078e00ff */
[----:B------:R-:W-:Y:S01]  /*43dd0*/  SHF.L.W.U32.HI R196, R140, 0x8, R172 ;  /* 0x000000088cc47819 */ /* 0x000fe20000010eac */
[----:B------:R-:W-:Y:S01]  /*43de0*/  IMAD.WIDE.U32 R204, R206, R20, R204 ;  /* 0x00000014cecc7225 */ /* 0x000fe200078e00cc */
[----:B------:R-:W-:Y:S01]  /*43df0*/  SHF.L.W.U32.HI R20, R2, 0x10, R6 ;  /* 0x0000001002147819 */ /* 0x000fe20000010e06 */
[----:B------:R1:W-:Y:S01]  /*43e00*/  STL [R1+0xdb8], R45 ;  /* 0x000db82d01007387 */ /* 0x0003e20000100800 */
[----:B------:R-:W-:Y:S01]  /*43e10*/  LOP3.LUT R73, R73, 0xfffffffe, RZ, 0xc0, !PT ;  /* 0xfffffffe49497812 */ /* 0x000fe200078ec0ff */
[----:B------:R-:W-:Y:S01]  /*43e20*/  IMAD.MOV.U32 R232, RZ, RZ, R247 ;  /* 0x000000ffffe87224 */ /* 0x000fe200078e00f7 */
[----:B0-----:R-:W-:Y:S01]  /*43e30*/  SHF.L.W.U32.HI R4, R170, 0x8, R141 ;  /* 0x00000008aa047819 */ /* 0x001fe20000010e8d */
[----:B------:R-:W-:Y:S01]  /*43e40*/  IMAD.MOV.U32 R247, RZ, RZ, R237 ;  /* 0x000000fffff77224 */ /* 0x000fe200078e00ed */
[----:B------:R-:W4:Y:S01]  /*43e50*/  LDL.LU.64 R52, [R1+0x8b0] ;  /* 0x0008b00001347983 */ /* 0x000f220000300a00 */
[----:B------:R-:W-:Y:S01]  /*43e60*/  IMAD.X R237, R160, 0x1, R69, P0 ;  /* 0x00000001a0ed7824 */ /* 0x000fe200000e0645 */
[----:B------:R-:W-:Y:S01]  /*43e70*/  LOP3.LUT R50, R20, R10, R220, 0x96, !PT ;  /* 0x0000000a14327212 */ /* 0x000fe200078e96dc */
[----:B------:R-:W-:Y:S01]  /*43e80*/  IMAD.MOV.U32 R160, RZ, RZ, R242 ;  /* 0x000000ffffa07224 */ /* 0x000fe200078e00f2 */
[----:B------:R-:W4:Y:S01]  /*43e90*/  LDL.LU R214, [R1+0x89c] ;  /* 0x00089c0001d67983 */ /* 0x000f220000300800 */
[----:B------:R-:W-:-:S02]  /*43ea0*/  IMAD.MOV.U32 R161, RZ, RZ, R243 ;  /* 0x000000ffffa17224 */ /* 0x000fc400078e00f3 */
[----:B------:R-:W-:Y:S01]  /*43eb0*/  IMAD.WIDE.U32 R128, R207, R93, R128 ;  /* 0x0000005dcf807225 */ /* 0x000fe200078e0080 */
[----:B-1----:R-:W4:Y:S03]  /*43ec0*/  LDL.LU.64 R44, [R1+0x908] ;  /* 0x00090800012c7983 */ /* 0x002f260000300a00 */
[----:B------:R-:W-:Y:S01]  /*43ed0*/  IMAD.MOV.U32 R10, RZ, RZ, R232 ;  /* 0x000000ffff0a7224 */ /* 0x000fe200078e00e8 */
[----:B------:R-:W4:Y:S01]  /*43ee0*/  LDL.LU R16, [R1+0xfa8] ;  /* 0x000fa80001107983 */ /* 0x000f220000300800 */
[----:B------:R-:W-:Y:S02]  /*43ef0*/  IMAD.MOV.U32 R242, RZ, RZ, R66 ;  /* 0x000000fffff27224 */ /* 0x000fe400078e0042 */
[----:B------:R-:W-:Y:S01]  /*43f00*/  IMAD.MOV.U32 R243, RZ, RZ, R67 ;  /* 0x000000fffff37224 */ /* 0x000fe200078e0043 */
[----:B------:R-:W4:Y:S01]  /*43f10*/  LDL.LU.64 R232, [R1+0x8e8] ;  /* 0x0008e80001e87983 */ /* 0x000f220000300a00 */
[----:B------:R-:W-:Y:S01]  /*43f20*/  IMAD.WIDE.U32 R236, R153, R73, R236 ;  /* 0x0000004999ec7225 */ /* 0x000fe200078e00ec */
[----:B------:R-:W-:-:S02]  /*43f30*/  SHF.L.U64.HI R73, R80, 0x1, R117 ;  /* 0x0000000150497819 */ /* 0x000fc40000010275 */
[----:B------:R-:W4:Y:S02]  /*43f40*/  LDL.LU.64 R66, [R1+0x8f0] ;  /* 0x0008f00001427983 */ /* 0x000f240000300a00 */
[----:B------:R-:W-:Y:S02]  /*43f50*/  LOP3.LUT R73, R73, 0x1, RZ, 0xc0, !PT ;  /* 0x0000000149497812 */ /* 0x000fe400078ec0ff */
[----:B------:R0:W-:Y:S03]  /*43f60*/  STL.64 [R1+0xdb0], R50 ;  /* 0x000db03201007387 */ /* 0x0001e60000100a00 */
[----:B------:R-:W-:Y:S02]  /*43f70*/  IMAD R73, R167, R73, R193 ;  /* 0x00000049a7497224 */ /* 0x000fe400078e02c1 */
[----:B------:R-:W-:Y:S02]  /*43f80*/  IMAD.MOV.U32 R168, RZ, RZ, R76 ;  /* 0x000000ffffa87224 */ /* 0x000fe400078e004c */
[----:B------:R-:W-:Y:S01]  /*43f90*/  IMAD.MOV.U32 R169, RZ, RZ, R77 ;  /* 0x000000ffffa97224 */ /* 0x000fe200078e004d */
[----:B------:R-:W4:Y:S04]  /*43fa0*/  LDL.LU R76, [R1+0x46c] ;  /* 0x00046c00014c7983 */ /* 0x000f280000300800 */
[----:B0-----:R-:W4:Y:S04]  /*43fb0*/  LDL.LU.64 R50, [R1+0x8b8] ;  /* 0x0008b80001327983 */ /* 0x001f280000300a00 */
[----:B------:R-:W4:Y:S01]  /*43fc0*/  LDL.LU R77, [R1+0x7fc] ;  /* 0x0007fc00014d7983 */ /* 0x000f220000300800 */
[C---:B---3--:R-:W-:Y:S01]  /*43fd0*/  IMAD.SHL.U32 R83, R38.reuse, 0x2, RZ ;  /* 0x0000000226537824 */ /* 0x048fe200078e00ff */
[----:B------:R-:W-:Y:S01]  /*43fe0*/  SHF.L.U64.HI R140, R38, 0x1, R224 ;  /* 0x00000001268c7819 */ /* 0x000fe200000102e0 */
[----:B------:R-:W-:Y:S01]  /*43ff0*/  IMAD.MOV.U32 R163, RZ, RZ, R229 ;  /* 0x000000ffffa37224 */ /* 0x000fe200078e00e5 */
[----:B--2---:R-:W-:-:S02]  /*44000*/  IADD3 R170, P5, PT, R11, R38, RZ ;  /* 0x000000260baa7210 */ /* 0x004fc40007fbe0ff */
[----:B------:R-:W-:Y:S02]  /*44010*/  LOP3.LUT R101, R118, R68, R230, 0x96, !PT ;  /* 0x0000004476657212 */ /* 0x000fe400078e96e6 */
[----:B------:R-:W-:Y:S01]  /*44020*/  LOP3.LUT R99, R192, R117, R178, 0x96, !PT ;  /* 0x00000075c0637212 */ /* 0x000fe200078e96b2 */
[----:B------:R0:W-:Y:S01]  /*44030*/  STL [R1+0x4a8], R4 ;  /* 0x0004a80401007387 */ /* 0x0001e20000100800 */
[----:B------:R-:W-:Y:S01]  /*44040*/  SHF.L.U64.HI R38, R116, 0x1, R132 ;  /* 0x0000000174267819 */ /* 0x000fe20000010284 */
[----:B------:R-:W-:Y:S02]  /*44050*/  IMAD R109, R207, R109, R129 ;  /* 0x0000006dcf6d7224 */ /* 0x000fe400078e0281 */
[----:B------:R-:W-:Y:S01]  /*44060*/  IMAD.MOV.U32 R162, RZ, RZ, R228 ;  /* 0x000000ffffa27224 */ /* 0x000fe200078e00e4 */
[----:B------:R-:W-:Y:S01]  /*44070*/  LOP3.LUT R93, R38, 0x1, RZ, 0xc0, !PT ;  /* 0x00000001265d7812 */ /* 0x000fe200078ec0ff */
[----:B------:R-:W-:Y:S01]  /*44080*/  IMAD R111, R133, R111, R119 ;  /* 0x0000006f856f7224 */ /* 0x000fe200078e0277 */
[----:B------:R-:W-:Y:S01]  /*44090*/  SHF.L.U64.HI R38, R90, 0x1, R120 ;  /* 0x000000015a267819 */ /* 0x000fe20000010278 */
[----:B------:R-:W-:Y:S03]  /*440a0*/  STL.64 [R1+0xf68], R250 ;  /* 0x000f68fa01007387 */ /* 0x000fe60000100a00 */
[----:B------:R-:W-:Y:S01]  /*440b0*/  LOP3.LUT R38, R38, 0x1, RZ, 0xc0, !PT ;  /* 0x0000000126267812 */ /* 0x000fe200078ec0ff */
[----:B------:R1:W-:Y:S01]  /*440c0*/  STL.64 [R1+0xda0], R54 ;  /* 0x000da03601007387 */ /* 0x0003e20000100a00 */
[----:B------:R-:W-:-:S03]  /*440d0*/  LOP3.LUT R120, R202, R120, R213, 0x96, !PT ;  /* 0x00000078ca787212 */ /* 0x000fc600078e96d5 */
[----:B------:R-:W-:Y:S01]  /*440e0*/  IMAD R38, R166, R38, R203 ;  /* 0x00000026a6267224 */ /* 0x000fe200078e02cb */
[----:B------:R-:W2:Y:S04]  /*440f0*/  LDL.LU.64 R212, [R1+0x948] ;  /* 0x0009480001d47983 */ /* 0x000ea80000300a00 */
[----:B------:R-:W2:Y:S01]  /*44100*/  LDL.LU.64 R166, [R1+0x950] ;  /* 0x0009500001a67983 */ /* 0x000ea20000300a00 */
[----:B------:R-:W-:Y:S01]  /*44110*/  IMAD R93, R206, R93, R205 ;  /* 0x0000005dce5d7224 */ /* 0x000fe200078e02cd */
[----:B------:R-:W-:Y:S01]  /*44120*/  SHF.L.U64.HI R117, R106, 0x1, R91 ;  /* 0x000000016a757819 */ /* 0x000fe2000001025b */
[----:B------:R-:W-:Y:S01]  /*44130*/  IMAD.MOV.U32 R207, RZ, RZ, R169 ;  /* 0x000000ffffcf7224 */ /* 0x000fe200078e00a9 */
[----:B0-----:R-:W-:Y:S01]  /*44140*/  SHF.L.W.U32.HI R4, R75, 0x8, R215 ;  /* 0x000000084b047819 */ /* 0x001fe20000010ed7 */
[----:B-1----:R-:W3:Y:S01]  /*44150*/  LDL.LU.64 R54, [R1+0x8a8] ;  /* 0x0008a80001367983 */ /* 0x002ee20000300a00 */
[----:B------:R-:W-:-:S02]  /*44160*/  LOP3.LUT R117, R117, 0x1, RZ, 0xc0, !PT ;  /* 0x0000000175757812 */ /* 0x000fc400078ec0ff */
[----:B------:R-:W-:Y:S01]  /*44170*/  LOP3.LUT R95, R204, R132, R171, 0x96, !PT ;  /* 0x00000084cc5f7212 */ /* 0x000fe200078e96ab */
[----:B------:R-:W3:Y:S01]  /*44180*/  LDL.LU.64 R250, [R1+0x8a0] ;  /* 0x0008a00001fa7983 */ /* 0x000ee20000300a00 */
[----:B----4-:R-:W-:-:S03]  /*44190*/  LOP3.LUT R68, R118, R188, R180, 0x96, !PT ;  /* 0x000000bc76447212 */ /* 0x010fc600078e96b4 */
[----:B------:R-:W4:Y:S01]  /*441a0*/  LDL.LU R2, [R1+0xfa4] ;  /* 0x000fa40001027983 */ /* 0x000f220000300800 */
[----:B------:R-:W-:Y:S02]  /*441b0*/  SHF.L.U64.HI R118, R108, 0x1, R81 ;  /* 0x000000016c767819 */ /* 0x000fe40000010251 */
[----:B------:R-:W-:Y:S01]  /*441c0*/  LOP3.LUT R103, R128, R34, R223, 0x96, !PT ;  /* 0x0000002280677212 */ /* 0x000fe200078e96df */
[----:B------:R-:W3:Y:S01]  /*441d0*/  LDL.LU R228, [R1+0x780] ;  /* 0x0007800001e47983 */ /* 0x000ee20000300800 */
[----:B------:R-:W-:Y:S01]  /*441e0*/  LOP3.LUT R118, R118, 0x1, RZ, 0xc0, !PT ;  /* 0x0000000176767812 */ /* 0x000fe200078ec0ff */
[----:B------:R-:W-:Y:S01]  /*441f0*/  IMAD R117, R121, R117, R245 ;  /* 0x0000007579757224 */ /* 0x000fe200078e02f5 */
[----:B------:R-:W-:Y:S01]  /*44200*/  LOP3.LUT R91, R244, R91, R179, 0x96, !PT ;  /* 0x0000005bf45b7212 */ /* 0x000fe200078e96b3 */
[----:B------:R-:W-:Y:S01]  /*44210*/  IMAD.MOV.U32 R179, RZ, RZ, R163 ;  /* 0x000000ffffb37224 */ /* 0x000fe200078e00a3 */
[----:B------:R-:W-:Y:S01]  /*44220*/  LOP3.LUT R105, R236, R69, R200, 0x96, !PT ;  /* 0x00000045ec697212 */ /* 0x000fe200078e96c8 */
[----:B------:R-:W-:Y:S01]  /*44230*/  IMAD R118, R89, R118, R239 ;  /* 0x0000007659767224 */ /* 0x000fe200078e02ef */
[----:B------:R0:W-:Y:S01]  /*44240*/  STL [R1+0x4a0], R4 ;  /* 0x0004a00401007387 */ /* 0x0001e20000100800 */
[----:B------:R-:W-:-:S02]  /*44250*/  LOP3.LUT R81, R238, R81, R231, 0x96, !PT ;  /* 0x00000051ee517212 */ /* 0x000fc400078e96e7 */
[----:B------:R-:W-:Y:S01]  /*44260*/  SHF.L.U64.HI R119, R110, 0x1, R69 ;  /* 0x000000016e777819 */ /* 0x000fe20000010245 */
[----:B------:R1:W-:Y:S01]  /*44270*/  STL [R1+0x4a4], R5 ;  /* 0x0004a40501007387 */ /* 0x0003e20000100800 */
[----:B------:R-:W-:Y:S02]  /*44280*/  LOP3.LUT R80, R73, R80, R35, 0x96, !PT ;  /* 0x0000005049507212 */ /* 0x000fe400078e9623 */
[----:B------:R-:W-:Y:S01]  /*44290*/  IADD3 R172, P6, PT, R43, R88, RZ ;  /* 0x000000582bac7210 */ /* 0x000fe20007fde0ff */
[----:B------:R-:W3:Y:S01]  /*442a0*/  LDL.LU R6, [R1+0xfa0] ;  /* 0x000fa00001067983 */ /* 0x000ee20000300800 */
[----:B------:R-:W-:Y:S02]  /*442b0*/  LOP3.LUT R202, R202, R160, R208, 0x96, !PT ;  /* 0x000000a0caca7212 */ /* 0x000fe400078e96d0 */
[----:B------:R-:W-:Y:S01]  /*442c0*/  LOP3.LUT R192, R192, R168, R162, 0x96, !PT ;  /* 0x000000a8c0c07212 */ /* 0x000fe200078e96a2 */
[----:B0-----:R-:W4:Y:S01]  /*442d0*/  LDL.LU R4, [R1+0x418] ;  /* 0x0004180001047983 */ /* 0x001f220000300800 */
[----:B------:R-:W-:-:S02]  /*442e0*/  LOP3.LUT R193, R73, R207, R179, 0x96, !PT ;  /* 0x000000cf49c17212 */ /* 0x000fc400078e96b3 */
[----:B------:R-:W-:Y:S01]  /*442f0*/  LOP3.LUT R69, R111, R189, R181, 0x96, !PT ;  /* 0x000000bd6f457212 */ /* 0x000fe200078e96b5 */
[----:B-1----:R-:W3:Y:S01]  /*44300*/  LDL.LU R5, [R1+0x40c] ;  /* 0x00040c0001057983 */ /* 0x002ee20000300800 */
[----:B------:R-:W-:-:S03]  /*44310*/  SHF.L.U64.HI R141, R88, 0x1, R214 ;  /* 0x00000001588d7819 */ /* 0x000fc600000102d6 */
[----:B------:R-:W3:Y:S01]  /*44320*/  LDL.LU R229, [R1+0x804] ;  /* 0x0008040001e57983 */ /* 0x000ee20000300800 */
[----:B------:R-:W-:-:S03]  /*44330*/  LOP3.LUT R244, R244, R44, R190, 0x96, !PT ;  /* 0x0000002cf4f47212 */ /* 0x000fc600078e96be */
[----:B------:R-:W3:Y:S01]  /*44340*/  LDL.LU R220, [R1+0x410] ;  /* 0x0004100001dc7983 */ /* 0x000ee20000300800 */
[----:B------:R-:W-:-:S05]  /*44350*/  LOP3.LUT R205, R93, R233, R67, 0x96, !PT ;  /* 0x000000e95dcd7212 */ /* 0x000fca00078e9643 */
[----:B------:R0:W-:Y:S01]  /*44360*/  STL [R1+0xdc0], R205 ;  /* 0x000dc0cd01007387 */ /* 0x0001e20000100800 */
[----:B------:R-:W-:Y:S02]  /*44370*/  LOP3.LUT R204, R204, R232, R66, 0x96, !PT ;  /* 0x000000e8cccc7212 */ /* 0x000fe400078e9642 */
[----:B------:R-:W-:Y:S01]  /*44380*/  LOP3.LUT R245, R117, R45, R191, 0x96, !PT ;  /* 0x0000002d75f57212 */ /* 0x000fe200078e96bf */
[----:B------:R-:W3:Y:S01]  /*44390*/  LDL.LU.64 R66, [R1+0xf90] ;  /* 0x000f900001427983 */ /* 0x000ee20000300a00 */
[----:B0-----:R-:W-:Y:S01]  /*443a0*/  IMAD.MOV.U32 R205, RZ, RZ, R161 ;  /* 0x000000ffffcd7224 */ /* 0x001fe200078e00a1 */
[----:B------:R-:W-:Y:S02]  /*443b0*/  LOP3.LUT R238, R238, R52, R50, 0x96, !PT ;  /* 0x00000034eeee7212 */ /* 0x000fe400078e9632 */
[----:B------:R-:W-:Y:S02]  /*443c0*/  LOP3.LUT R239, R118, R53, R51, 0x96, !PT ;  /* 0x0000003576ef7212 */ /* 0x000fe400078e9633 */
[----:B------:R-:W-:-:S02]  /*443d0*/  LOP3.LUT R203, R38, R205, R209, 0x96, !PT ;  /* 0x000000cd26cb7212 */ /* 0x000fc400078e96d1 */
[----:B------:R-:W3:Y:S01]  /*443e0*/  LDL.LU.64 R208, [R1+0xf88] ;  /* 0x000f880001d07983 */ /* 0x000ee20000300a00 */
[----:B------:R-:W-:-:S03]  /*443f0*/  IMAD.X R173, R33, 0x1, R214, P6 ;  /* 0x0000000121ad7824 */ /* 0x000fc600030e06d6 */
[----:B------:R0:W-:Y:S04]  /*44400*/  STL [R1+0xe10], R204 ;  /* 0x000e10cc01007387 */ /* 0x0001e80000100800 */
[----:B------:R-:W-:Y:S04]  /*44410*/  STL.64 [R1+0xdc8], R202 ;  /* 0x000dc8ca01007387 */ /* 0x000fe80000100a00 */
[----:B------:R-:W-:Y:S04]  /*44420*/  STL.64 [R1+0xdd0], R192 ;  /* 0x000dd0c001007387 */ /* 0x000fe80000100a00 */
[----:B------:R-:W-:Y:S01]  /*44430*/  STL.64 [R1+0xde0], R68 ;  /* 0x000de04401007387 */ /* 0x000fe20000100a00 */
[----:B0-----:R-:W-:-:S03]  /*44440*/  IMAD.MOV.U32 R204, RZ, RZ, R160 ;  /* 0x000000ffffcc7224 */ /* 0x001fc600078e00a0 */
[----:B------:R0:W-:Y:S04]  /*44450*/  STL.64 [R1+0xde8], R244 ;  /* 0x000de8f401007387 */ /* 0x0001e80000100a00 */
[----:B------:R-:W-:Y:S01]  /*44460*/  STL.64 [R1+0xdf0], R238 ;  /* 0x000df0ee01007387 */ /* 0x000fe20000100a00 */
[----:B------:R-:W-:-:S05]  /*44470*/  IADD3 R160, P0, PT, R10, R16, RZ ;  /* 0x000000100aa07210 */ /* 0x000fca0007f1e0ff */
[----:B------:R-:W-:Y:S02]  /*44480*/  IMAD.X R161, R77, 0x1, R76, P0 ;  /* 0x000000014da17824 */ /* 0x000fe400000e064c */
[----:B------:R-:W-:Y:S02]  /*44490*/  IMAD.MOV.U32 R206, RZ, RZ, R168 ;  /* 0x000000ffffce7224 */ /* 0x000fe400078e00a8 */
[----:B------:R-:W-:Y:S01]  /*444a0*/  IMAD.MOV.U32 R178, RZ, RZ, R162 ;  /* 0x000000ffffb27224 */ /* 0x000fe200078e00a2 */
[----:B--2---:R-:W-:Y:S02]  /*444b0*/  LOP3.LUT R34, R128, R212, R166, 0x96, !PT ;  /* 0x000000d480227212 */ /* 0x004fe400078e96a6 */
[----:B------:R-:W-:Y:S01]  /*444c0*/  LOP3.LUT R35, R109, R213, R167, 0x96, !PT ;  /* 0x000000d56d237212 */ /* 0x000fe200078e96a7 */
[----:B------:R-:W2:Y:S04]  /*444d0*/  LDL.LU R212, [R1+0x408] ;  /* 0x0004080001d47983 */ /* 0x000ea80000300800 */
[----:B------:R1:W-:Y:S04]  /*444e0*/  STL.64 [R1+0xdd8], R34 ;  /* 0x000dd82201007387 */ /* 0x0003e80000100a00 */
[----:B------:R-:W2:Y:S04]  /*444f0*/  LDL.LU R214, [R1+0x400] ;  /* 0x0004000001d67983 */ /* 0x000ea80000300800 */
[----:B0-----:R-:W2:Y:S04]  /*44500*/  LDL.LU.64 R244, [R1+0x9f8] ;  /* 0x0009f80001f47983 */ /* 0x001ea80000300a00 */
[----:B------:R-:W2:Y:S04]  /*44510*/  LDL.LU.64 R68, [R1+0x9e8] ;  /* 0x0009e80001447983 */ /* 0x000ea80000300a00 */
[----:B------:R-:W2:Y:S04]  /*44520*/  LDL.LU R77, [R1+0x42c] ;  /* 0x00042c00014d7983 */ /* 0x000ea80000300800 */
[----:B-1----:R-:W2:Y:S04]  /*44530*/  LDL.LU.64 R34, [R1+0xa28] ;  /* 0x000a280001227983 */ /* 0x002ea80000300a00 */
[----:B------:R-:W2:Y:S04]  /*44540*/  LDL.LU.64 R192, [R1+0xa08] ;  /* 0x000a080001c07983 */ /* 0x000ea80000300a00 */
[----:B------:R-:W2:Y:S04]  /*44550*/  LDL.LU.64 R202, [R1+0x9e0] ;  /* 0x0009e00001ca7983 */ /* 0x000ea80000300a00 */
[----:B------:R-:W2:Y:S04]  /*44560*/  LDL.LU.64 R178, [R1+0x9d8] ;  /* 0x0009d80001b27983 */ /* 0x000ea80000300a00 */
[----:B------:R-:W2:Y:S04]  /*44570*/  LDL.LU.64 R206, [R1+0x9d0] ;  /* 0x0009d00001ce7983 */ /* 0x000ea80000300a00 */
[----:B------:R-:W2:Y:S01]  /*44580*/  LDL.LU.64 R166, [R1+0x998] ;  /* 0x0009980001a67983 */ /* 0x000ea20000300a00 */
[----:B------:R-:W-:-:S02]  /*44590*/  LOP3.LUT R119, R119, 0x1, RZ, 0xc0, !PT ;  /* 0x0000000177777812 */ /* 0x000fc400078ec0ff */
[----:B------:R-:W-:Y:S02]  /*445a0*/  IADD3 R232, P4, PT, R17, R30, RZ ;  /* 0x0000001e11e87210 */ /* 0x000fe40007f9e0ff */
[--C-:B----4-:R-:W-:Y:S01]  /*445b0*/  SHF.L.U64.HI R175, R30, 0x1, R4.reuse ;  /* 0x000000011eaf7819 */ /* 0x110fe20000010204 */
[----:B------:R-:W-:Y:S01]  /*445c0*/  IMAD R119, R153, R119, R237 ;  /* 0x0000007799777224 */ /* 0x000fe200078e02ed */
[----:B------:R-:W-:Y:S01]  /*445d0*/  IADD3 R162, P2, PT, R18, R2, RZ ;  /* 0x0000000212a27210 */ /* 0x000fe20007f5e0ff */
[----:B------:R-:W-:Y:S01]  /*445e0*/  IMAD.X R233, R37, 0x1, R4, P4 ;  /* 0x0000000125e97824 */ /* 0x000fe200020e0604 */
[----:B------:R-:W-:Y:S02]  /*445f0*/  IADD3 R230, P6, PT, R247, R48, RZ ;  /* 0x00000030f7e67210 */ /* 0x000fe40007fde0ff */
[----:B------:R-:W-:Y:S01]  /*44600*/  LOP3.LUT R9, R38, R90, R9, 0x96, !PT ;  /* 0x0000005a26097212 */ /* 0x000fe200078e9609 */
[----:B------:R-:W-:Y:S01]  /*44610*/  IMAD.IADD R204, R149, 0x1, R125 ;  /* 0x0000000195cc7824 */ /* 0x000fe200078e027d */
[----:B---3--:R-:W-:Y:S01]  /*44620*/  LOP3.LUT R237, R119, R251, R55, 0x96, !PT ;  /* 0x000000fb77ed7212 */ /* 0x008fe200078e9637 */
[----:B------:R-:W-:Y:S01]  /*44630*/  IMAD.IADD R55, R147, 0x1, R127 ;  /* 0x0000000193377824 */ /* 0x000fe200078e027f */
[----:B------:R-:W-:Y:S01]  /*44640*/  LOP3.LUT R236, R236, R250, R54, 0x96, !PT ;  /* 0x000000faecec7212 */ /* 0x000fe200078e9636 */
[----:B------:R-:W-:Y:S01]  /*44650*/  IMAD.IADD R4, R157, 0x1, R142 ;  /* 0x000000019d047824 */ /* 0x000fe200078e028e */
[----:B------:R-:W-:Y:S01]  /*44660*/  LOP3.LUT R70, R146, R70, RZ, 0x3c, !PT ;  /* 0x0000004692467212 */ /* 0x000fe200078e3cff */
[----:B------:R-:W-:Y:S01]  /*44670*/  IMAD.X R163, R47, 0x1, R228, P2 ;  /* 0x000000012fa37824 */ /* 0x000fe200010e06e4 */
[----:B------:R-:W-:Y:S01]  /*44680*/  SHF.L.W.U32.HI R47, R120, 0x10, R9 ;  /* 0x00000010782f7819 */ /* 0x000fe20000010e09 */
[----:B------:R-:W-:Y:S01]  /*44690*/  IMAD.IADD R165, R165, 0x1, R154 ;  /* 0x00000001a5a57824 */ /* 0x000fe200078e029a */
[----:B------:R-:W-:Y:S01]  /*446a0*/  IADD3 R222, P3, PT, R20, R66, RZ ;  /* 0x0000004214de7210 */ /* 0x000fe20007f7e0ff */
[----:B------:R0:W-:Y:S01]  /*446b0*/  STL.64 [R1+0xdf8], R236 ;  /* 0x000df8ec01007387 */ /* 0x0001e20000100a00 */
[----:B------:R-:W-:Y:S01]  /*446c0*/  LOP3.LUT R71, R148, R71, RZ, 0x3c, !PT ;  /* 0x0000004794477212 */ /* 0x000fe200078e3cff */
[C---:B------:R-:W-:Y:S01]  /*446d0*/  IMAD.SHL.U32 R107, R66.reuse, 0x2, RZ ;  /* 0x00000002426b7824 */ /* 0x040fe200078e00ff */
[--C-:B------:R-:W-:Y:S01]  /*446e0*/  SHF.L.U64.HI R169, R66, 0x1, R5.reuse ;  /* 0x0000000142a97819 */ /* 0x100fe20000010205 */
[C---:B------:R-:W-:Y:S01]  /*446f0*/  IMAD.SHL.U32 R85, R2.reuse, 0x2, RZ ;  /* 0x0000000202557824 */ /* 0x040fe200078e00ff */
[----:B------:R-:W-:Y:S01]  /*44700*/  SHF.L.U64.HI R143, R2, 0x1, R228 ;  /* 0x00000001028f7819 */ /* 0x000fe200000102e4 */
[----:B------:R-:W-:Y:S01]  /*44710*/  IMAD.X R223, R41, 0x1, R5, P3 ;  /* 0x0000000129df7824 */ /* 0x000fe200018e0605 */
[----:B------:R-:W-:Y:S01]  /*44720*/  LOP3.LUT R61, R164, R61, RZ, 0x3c, !PT ;  /* 0x0000003da43d7212 */ /* 0x000fe200078e3cff */
[----:B------:R-:W3:Y:S01]  /*44730*/  LDL.LU R239, [R1+0x4bc] ;  /* 0x0004bc0001ef7983 */ /* 0x000ee20000300800 */
[----:B------:R-:W-:Y:S01]  /*44740*/  LOP3.LUT R209, R55, R209, RZ, 0x3c, !PT ;  /* 0x000000d137d17212 */ /* 0x000fe200078e3cff */
[----:B0-----:R-:W-:Y:S01]  /*44750*/  IMAD.IADD R236, R151, 0x1, R144 ;  /* 0x0000000197ec7824 */ /* 0x001fe200078e0290 */
[----:B------:R-:W-:Y:S01]  /*44760*/  LOP3.LUT R200, R204, R208, RZ, 0x3c, !PT ;  /* 0x000000d0ccc87212 */ /* 0x000fe200078e3cff */
[----:B------:R-:W4:Y:S01]  /*44770*/  LDL.LU R238, [R1+0x4a4] ;  /* 0x0004a40001ee7983 */ /* 0x000f220000300800 */
[----:B------:R-:W-:Y:S01]  /*44780*/  SHF.L.W.U32.HI R44, R209, 0x8, R70 ;  /* 0x00000008d12c7819 */ /* 0x000fe20000010e46 */
[----:B------:R-:W-:Y:S01]  /*44790*/  IMAD.IADD R151, R177, 0x1, R123 ;  /* 0x00000001b1977824 */ /* 0x000fe200078e027b */
[----:B------:R-:W-:-:S02]  /*447a0*/  IADD3 R66, P1, PT, R221, R6, RZ ;  /* 0x00000006dd427210 */ /* 0x000fc40007f3e0ff */
[----:B------:R-:W-:Y:S02]  /*447b0*/  LOP3.LUT R104, R111, R104, R29, 0x96, !PT ;  /* 0x000000686f687212 */ /* 0x000fe400078e961d */
[----:B------:R-:W-:Y:S02]  /*447c0*/  SHF.L.U64.HI R155, R16, 0x1, R76 ;  /* 0x00000001109b7819 */ /* 0x000fe4000001024c */
[----:B------:R-:W-:Y:S02]  /*447d0*/  LOP3.LUT R49, R109, R92, R49, 0x96, !PT ;  /* 0x0000005c6d317212 */ /* 0x000fe400078e9631 */
[----:B------:R-:W-:Y:S02]  /*447e0*/  LOP3.LUT R62, R156, R62, RZ, 0x3c, !PT ;  /* 0x0000003e9c3e7212 */ /* 0x000fe400078e3cff */
[----:B------:R-:W-:Y:S02]  /*447f0*/  SHF.L.W.U32.HI R215, R215, 0x8, R75 ;  /* 0x00000008d7d77819 */ /* 0x000fe40000010e4b */
[----:B------:R-:W-:Y:S01]  /*44800*/  LOP3.LUT R65, R150, R65, RZ, 0x3c, !PT ;  /* 0x0000004196417212 */ /* 0x000fe200078e3cff */
[----:B------:R-:W-:Y:S01]  /*44810*/  IMAD.X R171, R225, 0x1, R224, P5 ;  /* 0x00000001e1ab7824 */ /* 0x000fe200028e06e0 */
[----:B------:R-:W-:Y:S01]  /*44820*/  LOP3.LUT R2, R165, R246, RZ, 0x3c, !PT ;  /* 0x000000f6a5027212 */ /* 0x000fe200078e3cff */
[----:B------:R-:W-:Y:S01]  /*44830*/  IMAD.SHL.U32 R113, R48, 0x2, RZ ;  /* 0x0000000230717824 */ /* 0x000fe200078e00ff */
[----:B------:R-:W-:Y:S01]  /*44840*/  SHF.L.W.U32.HI R41, R9, 0x10, R120 ;  /* 0x0000001009297819 */ /* 0x000fe20000010e78 */
[----:B------:R-:W4:Y:S01]  /*44850*/  LDL.LU.64 R180, [R1+0x7c8] ;  /* 0x0007c80001b47983 */ /* 0x000f220000300a00 */
[----:B------:R-:W-:-:S02]  /*44860*/  SHF.L.W.U32.HI R205, R200, 0x8, R71 ;  /* 0x00000008c8cd7819 */ /* 0x000fc40000010e47 */
[----:B------:R-:W-:Y:S01]  /*44870*/  LOP3.LUT R213, R236, R211, RZ, 0x3c, !PT ;  /* 0x000000d3ecd57212 */ /* 0x000fe200078e3cff */
[----:B------:R-:W4:Y:S01]  /*44880*/  LDL.LU.64 R188, [R1+0x7c0] ;  /* 0x0007c00001bc7983 */ /* 0x000f220000300a00 */
[----:B------:R-:W-:Y:S02]  /*44890*/  SHF.L.W.U32.HI R200, R71, 0x8, R200 ;  /* 0x0000000847c87819 */ /* 0x000fe40000010ec8 */
[----:B------:R-:W-:Y:S01]  /*448a0*/  LOP3.LUT R93, R93, R116, R67, 0x96, !PT ;  /* 0x000000745d5d7212 */ /* 0x000fe200078e9643 */
[----:B------:R-:W-:Y:S01]  /*448b0*/  IMAD.X R67, R145, 0x1, R229, P1 ;  /* 0x0000000191437824 */ /* 0x000fe200008e06e5 */
[----:B------:R-:W-:Y:S02]  /*448c0*/  SHF.L.W.U32.HI R50, R2, 0x8, R61 ;  /* 0x0000000802327819 */ /* 0x000fe40000010e3d */
[----:B------:R-:W-:Y:S02]  /*448d0*/  SHF.L.U64.HI R168, R6, 0x1, R229 ;  /* 0x0000000106a87819 */ /* 0x000fe400000102e5 */
[----:B------:R-:W-:Y:S01]  /*448e0*/  LOP3.LUT R60, R118, R108, R60, 0x96, !PT ;  /* 0x0000006c763c7212 */ /* 0x000fe200078e963c */
[----:B------:R-:W4:Y:S01]  /*448f0*/  LDL.LU.64 R228, [R1+0x7a8] ;  /* 0x0007a80001e47983 */ /* 0x000f220000300a00 */
[----:B------:R-:W-:-:S02]  /*44900*/  SHF.L.W.U32.HI R211, R61, 0x8, R2 ;  /* 0x000000083dd37819 */ /* 0x000fc40000010e02 */
[----:B------:R-:W-:Y:S01]  /*44910*/  LOP3.LUT R64, R119, R110, R64, 0x96, !PT ;  /* 0x0000006e77407212 */ /* 0x000fe200078e9640 */
[----:B------:R0:W-:Y:S01]  /*44920*/  STL [R1+0x40c], R4 ;  /* 0x00040c0401007387 */ /* 0x0001e20000100800 */
[----:B------:R-:W-:Y:S02]  /*44930*/  SHF.L.W.U32.HI R38, R104, 0x10, R101 ;  /* 0x0000001068267819 */ /* 0x000fe40000010e65 */
[----:B------:R-:W-:Y:S01]  /*44940*/  SHF.L.W.U32.HI R101, R101, 0x10, R104 ;  /* 0x0000001065657819 */ /* 0x000fe20000010e68 */
[----:B------:R-:W-:Y:S01]  /*44950*/  IMAD.SHL.U32 R116, R16, 0x2, RZ ;  /* 0x0000000210747824 */ /* 0x000fe200078e00ff */
[----:B------:R-:W-:Y:S02]  /*44960*/  SHF.L.W.U32.HI R16, R64, 0x10, R105 ;  /* 0x0000001040107819 */ /* 0x000fe40000010e69 */
[----:B------:R-:W-:Y:S02]  /*44970*/  LOP3.LUT R63, R117, R106, R63, 0x96, !PT ;  /* 0x0000006a753f7212 */ /* 0x000fe400078e963f */
[----:B------:R-:W-:-:S02]  /*44980*/  SHF.L.U64.HI R128, R48, 0x1, R220 ;  /* 0x0000000130807819 */ /* 0x000fc400000102dc */
[----:B------:R-:W-:Y:S01]  /*44990*/  LOP3.LUT R83, R83, 0xfffffffe, RZ, 0xc0, !PT ;  /* 0xfffffffe53537812 */ /* 0x000fe200078ec0ff */
[----:B------:R-:W-:Y:S01]  /*449a0*/  IMAD.SHL.U32 R115, R6, 0x2, RZ ;  /* 0x0000000206737824 */ /* 0x000fe200078e00ff */
[----:B------:R-:W-:Y:S02]  /*449b0*/  SHF.L.W.U32.HI R37, R49, 0x10, R103 ;  /* 0x0000001031257819 */ /* 0x000fe40000010e67 */
[----:B------:R-:W-:Y:S01]  /*449c0*/  LOP3.LUT R3, R176, R3, RZ, 0x3c, !PT ;  /* 0x00000003b0037212 */ /* 0x000fe200078e3cff */
[----:B------:R-:W-:Y:S01]  /*449d0*/  IMAD.SHL.U32 R129, R184, 0x2, RZ ;  /* 0x00000002b8817824 */ /* 0x000fe200078e00ff */
[----:B------:R-:W-:Y:S01]  /*449e0*/  SHF.L.W.U32.HI R103, R103, 0x10, R49 ;  /* 0x0000001067677819 */ /* 0x000fe20000010e31 */
[----:B------:R-:W-:Y:S01]  /*449f0*/  STL [R1+0xe74], R218 ;  /* 0x000e74da01007387 */ /* 0x000fe20000100800 */
[----:B------:R-:W-:-:S03]  /*44a00*/  SHF.L.W.U32.HI R33, R60, 0x10, R81 ;  /* 0x000000103c217819 */ /* 0x000fc60000010e51 */
[----:B------:R-:W-:Y:S04]  /*44a10*/  STL [R1+0xe78], R219 ;  /* 0x000e78db01007387 */ /* 0x000fe80000100800 */
[----:B------:R-:W-:Y:S04]  /*44a20*/  STL.64 [R1+0xe98], R196 ;  /* 0x000e98c401007387 */ /* 0x000fe80000100a00 */
[----:B------:R-:W4:Y:S01]  /*44a30*/  LDL.LU.64 R190, [R1+0x7e0] ;  /* 0x0007e00001be7983 */ /* 0x000f220000300a00 */
[----:B--2---:R-:W-:Y:S01]  /*44a40*/  IMAD.X R231, R212, 0x1, R220, P6 ;  /* 0x00000001d4e77824 */ /* 0x004fe200030e06dc */
[----:B------:R-:W-:Y:S01]  /*44a50*/  IADD3 R144, P0, PT, R241, R84, RZ ;  /* 0x00000054f1907210 */ /* 0x000fe20007f1e0ff */
[----:B------:R-:W-:Y:S01]  /*44a60*/  IMAD.SHL.U32 R75, R88, 0x2, RZ ;  /* 0x00000002584b7824 */ /* 0x000fe200078e00ff */
[----:B------:R-:W2:Y:S01]  /*44a70*/  LDL.LU.64 R224, [R1+0x7b8] ;  /* 0x0007b80001e07983 */ /* 0x000ea20000300a00 */
[----:B------:R-:W-:-:S03]  /*44a80*/  IMAD.IADD R157, R159, 0x1, R87 ;  /* 0x000000019f9d7824 */ /* 0x000fc600078e0257 */
[----:B------:R-:W-:Y:S01]  /*44a90*/  STL.64 [R1+0xe80], R164 ;  /* 0x000e80a401007387 */ /* 0x000fe20000100a00 */
[----:B------:R-:W-:Y:S02]  /*44aa0*/  LOP3.LUT R212, R4, R214, RZ, 0x3c, !PT ;  /* 0x000000d604d47212 */ /* 0x000fe400078e3cff */
[----:B------:R-:W-:Y:S01]  /*44ab0*/  SHF.L.W.U32.HI R214, R70, 0x8, R209 ;  /* 0x0000000846d67819 */ /* 0x000fe20000010ed1 */
[----:B------:R-:W2:Y:S01]  /*44ac0*/  LDL.LU R106, [R1+0x444] ;  /* 0x00044400016a7983 */ /* 0x000ea20000300800 */
[----:B------:R-:W-:Y:S01]  /*44ad0*/  IMAD.MOV.U32 R154, RZ, RZ, R247 ;  /* 0x000000ffff9a7224 */ /* 0x000fe200078e00f7 */
[----:B------:R-:W-:Y:S02]  /*44ae0*/  LOP3.LUT R85, R85, 0xfffffffe, RZ, 0xc0, !PT ;  /* 0xfffffffe55557812 */ /* 0x000fe400078ec0ff */
[----:B------:R-:W2:Y:S01]  /*44af0*/  LDL.LU.64 R250, [R1+0x7d8] ;  /* 0x0007d80001fa7983 */ /* 0x000ea20000300a00 */
[----:B------:R-:W-:-:S03]  /*44b00*/  LOP3.LUT R70, R47, R68, R244, 0x96, !PT ;  /* 0x000000442f467212 */ /* 0x000fc600078e96f4 */
[----:B------:R-:W2:Y:S01]  /*44b10*/  LDL.LU R68, [R1+0x4b4] ;  /* 0x0004b40001447983 */ /* 0x000ea20000300800 */
[----:B------:R-:W-:Y:S02]  /*44b20*/  LOP3.LUT R71, R41, R69, R245, 0x96, !PT ;  /* 0x0000004529477212 */ /* 0x000fe400078e96f5 */
[----:B------:R-:W-:Y:S01]  /*44b30*/  LOP3.LUT R2, R151, R77, RZ, 0x3c, !PT ;  /* 0x0000004d97027212 */ /* 0x000fe200078e3cff */
[----:B------:R-:W2:Y:S04]  /*44b40*/  LDL.LU R245, [R1+0x4b0] ;  /* 0x0004b00001f57983 */ /* 0x000ea80000300800 */
[----:B------:R-:W2:Y:S01]  /*44b50*/  LDL.LU.64 R76, [R1+0x7a0] ;  /* 0x0007a000014c7983 */ /* 0x000ea20000300a00 */
[----:B0-----:R-:W-:Y:S01]  /*44b60*/  IMAD.IADD R4, R131, 0x1, R97 ;  /* 0x0000000183047824 */ /* 0x001fe200078e0261 */
[----:B------:R-:W-:-:S02]  /*44b70*/  SHF.L.W.U32.HI R97, R105, 0x10, R64 ;  /* 0x0000001069617819 */ /* 0x000fc40000010e40 */
[----:B------:R-:W2:Y:S01]  /*44b80*/  LDL.LU R69, [R1+0x4ac] ;  /* 0x0004ac0001457983 */ /* 0x000ea20000300800 */
[----:B------:R-:W-:-:S03]  /*44b90*/  LOP3.LUT R64, R101, R192, R34, 0x96, !PT ;  /* 0x000000c065407212 */ /* 0x000fc600078e9622 */
[----:B------:R-:W2:Y:S01]  /*44ba0*/  LDL.LU R192, [R1+0x4b8] ;  /* 0x0004b80001c07983 */ /* 0x000ea20000300800 */
[----:B------:R-:W-:Y:S02]  /*44bb0*/  SHF.L.W.U32.HI R52, R212, 0x8, R62 ;  /* 0x00000008d4347819 */ /* 0x000fe40000010e3e */
[----:B------:R-:W-:Y:S01]  /*44bc0*/  SHF.L.W.U32.HI R212, R62, 0x8, R212 ;  /* 0x000000083ed47819 */ /* 0x000fe20000010ed4 */
[----:B------:R-:W-:Y:S01]  /*44bd0*/  IMAD.MOV.U32 R237, RZ, RZ, R10 ;  /* 0x000000ffffed7224 */ /* 0x000fe200078e000a */
[----:B------:R-:W-:Y:S01]  /*44be0*/  LOP3.LUT R62, R103, R178, R202, 0x96, !PT ;  /* 0x000000b2673e7212 */ /* 0x000fe200078e96ca */
[----:B------:R-:W-:Y:S01]  /*44bf0*/  IMAD.SHL.U32 R132, R174, 0x2, RZ ;  /* 0x00000002ae847824 */ /* 0x000fe200078e00ff */
[----:B------:R-:W2:Y:S01]  /*44c00*/  LDL.LU R178, [R1+0x440] ;  /* 0x0004400001b27983 */ /* 0x000ea20000300800 */
[----:B------:R-:W-:-:S03]  /*44c10*/  LOP3.LUT R61, R33, R167, R207, 0x96, !PT ;  /* 0x000000a7213d7212 */ /* 0x000fc600078e96cf */
[----:B------:R-:W2:Y:S01]  /*44c20*/  LDL.LU R207, [R1+0x43c] ;  /* 0x00043c0001cf7983 */ /* 0x000ea20000300800 */
[----:B------:R-:W-:Y:S02]  /*44c30*/  SHF.L.W.U32.HI R54, R213, 0x8, R65 ;  /* 0x00000008d5367819 */ /* 0x000fe40000010e41 */
[----:B------:R-:W-:Y:S02]  /*44c40*/  SHF.L.W.U32.HI R213, R65, 0x8, R213 ;  /* 0x0000000841d57819 */ /* 0x000fe40000010ed5 */
[----:B------:R-:W-:Y:S02]  /*44c50*/  SHF.L.U64.HI R195, R174, 0x1, R22 ;  /* 0x00000001aec37819 */ /* 0x000fe40000010216 */
[----:B------:R-:W-:Y:S02]  /*44c60*/  LOP3.LUT R7, R158, R7, RZ, 0x3c, !PT ;  /* 0x000000079e077212 */ /* 0x000fe400078e3cff */
[----:B------:R-:W-:Y:S01]  /*44c70*/  LOP3.LUT R8, R130, R8, RZ, 0x3c, !PT ;  /* 0x0000000882087212 */ /* 0x000fe200078e3cff */
[----:B------:R-:W-:Y:S01]  /*44c80*/  IMAD.SHL.U32 R139, R112, 0x2, RZ ;  /* 0x00000002708b7824 */ /* 0x000fe200078e00ff */
[----:B------:R-:W-:Y:S01]  /*44c90*/  LOP3.LUT R65, R38, R193, R35, 0x96, !PT ;  /* 0x000000c126417212 */ /* 0x000fe200078e9623 */
[----:B------:R-:W-:Y:S01]  /*44ca0*/  STL [R1+0xe70], R241 ;  /* 0x000e70f101007387 */ /* 0x000fe20000100800 */
[----:B------:R-:W-:-:S02]  /*44cb0*/  LOP3.LUT R75, R75, 0xfffffffe, RZ, 0xc0, !PT ;  /* 0xfffffffe4b4b7812 */ /* 0x000fc400078ec0ff */
[----:B------:R-:W-:Y:S01]  /*44cc0*/  IADD3 R110, P1, PT, R218, R82, RZ ;  /* 0x00000052da6e7210 */ /* 0x000fe20007f3e0ff */
[----:B------:R-:W2:Y:S01]  /*44cd0*/  LDL.LU R193, [R1+0x4a8] ;  /* 0x0004a80001c17983 */ /* 0x000ea20000300800 */
[----:B------:R-:W-:Y:S01]  /*44ce0*/  IMAD.SHL.U32 R49, R84, 0x2, RZ ;  /* 0x0000000254317824 */ /* 0x000fe200078e00ff */
[----:B------:R-:W-:Y:S01]  /*44cf0*/  LOP3.LUT R208, R4, R201, RZ, 0x3c, !PT ;  /* 0x000000c904d07212 */ /* 0x000fe200078e3cff */
[----:B------:R-:W-:Y:S01]  /*44d00*/  IMAD.WIDE.U32 R172, R43, R75, R172 ;  /* 0x0000004b2bac7225 */ /* 0x000fe200078e00ac */
[----:B------:R0:W-:Y:S01]  /*44d10*/  STL [R1+0x400], R4 ;  /* 0x0004000401007387 */ /* 0x0001e20000100800 */
[----:B------:R-:W-:Y:S02]  /*44d20*/  SHF.L.W.U32.HI R29, R80, 0x10, R99 ;  /* 0x00000010501d7819 */ /* 0x000fe40000010e63 */
[----:B------:R-:W-:Y:S01]  /*44d30*/  IMAD.SHL.U32 R75, R74, 0x2, RZ ;  /* 0x000000024a4b7824 */ /* 0x000fe200078e00ff */
[----:B------:R-:W2:Y:S01]  /*44d40*/  LDL.LU R244, [R1+0x4a0] ;  /* 0x0004a00001f47983 */ /* 0x000ea20000300800 */
[----:B------:R-:W-:-:S02]  /*44d50*/  LOP3.LUT R49, R49, 0xfffffffe, RZ, 0xc0, !PT ;  /* 0xfffffffe31317812 */ /* 0x000fc400078ec0ff */
[----:B------:R-:W-:Y:S02]  /*44d60*/  SHF.L.W.U32.HI R99, R99, 0x10, R80 ;  /* 0x0000001063637819 */ /* 0x000fe40000010e50 */
[----:B------:R-:W-:Y:S01]  /*44d70*/  SHF.L.U64.HI R199, R124, 0x1, R23 ;  /* 0x000000017cc77819 */ /* 0x000fe20000010217 */
[----:B0-----:R-:W2:Y:S01]  /*44d80*/  LDL.LU.64 R4, [R1+0x7b0] ;  /* 0x0007b00001047983 */ /* 0x001ea20000300a00 */
[----:B---3--:R-:W-:Y:S01]  /*44d90*/  IMAD.X R145, R239, 0x1, R78, P0 ;  /* 0x00000001ef917824 */ /* 0x008fe200000e064e */
[----:B------:R-:W-:Y:S02]  /*44da0*/  SHF.L.W.U32.HI R73, R63, 0x10, R91 ;  /* 0x000000103f497819 */ /* 0x000fe40000010e5b */
[----:B------:R-:W-:Y:S01]  /*44db0*/  SHF.L.W.U32.HI R87, R91, 0x10, R63 ;  /* 0x000000105b577819 */ /* 0x000fe20000010e3f */
[----:B------:R-:W-:Y:S01]  /*44dc0*/  IMAD.SHL.U32 R48, R82, 0x2, RZ ;  /* 0x0000000252307824 */ /* 0x000fe200078e00ff */
[----:B------:R-:W-:Y:S01]  /*44dd0*/  LOP3.LUT R75, R75, 0xfffffffe, RZ, 0xc0, !PT ;  /* 0xfffffffe4b4b7812 */ /* 0x000fe200078ec0ff */
[----:B------:R-:W-:Y:S01]  /*44de0*/  IMAD.WIDE.U32 R144, R241, R49, R144 ;  /* 0x00000031f1907225 */ /* 0x000fe200078e0090 */
[----:B------:R-:W-:Y:S01]  /*44df0*/  IADD3 R108, P0, PT, R196, R42, RZ ;  /* 0x0000002ac46c7210 */ /* 0x000fe20007f1e0ff */
[----:B------:R-:W3:Y:S02]  /*44e00*/  LDL.LU R165, [R1+0x448] ;  /* 0x0004480001a57983 */ /* 0x000ee40000300800 */
[----:B------:R-:W-:Y:S01]  /*44e10*/  IMAD.SHL.U32 R49, R72, 0x2, RZ ;  /* 0x0000000248317824 */ /* 0x000fe200078e00ff */
[----:B------:R-:W-:Y:S01]  /*44e20*/  LOP3.LUT R48, R48, 0xfffffffe, RZ, 0xc0, !PT ;  /* 0xfffffffe30307812 */ /* 0x000fe200078ec0ff */
[----:B------:R-:W-:Y:S01]  /*44e30*/  IMAD.SHL.U32 R88, R30, 0x2, RZ ;  /* 0x000000021e587824 */ /* 0x000fe200078e00ff */
[----:B------:R-:W-:Y:S01]  /*44e40*/  SHF.L.W.U32.HI R30, R93, 0x10, R95 ;  /* 0x000000105d1e7819 */ /* 0x000fe20000010e5f */
[----:B----4-:R0:W-:Y:S01]  /*44e50*/  STL.64 [R1+0xe58], R238 ;  /* 0x000e58ee01007387 */ /* 0x0101e20000100a00 */
[----:B------:R-:W-:-:S02]  /*44e60*/  LOP3.LUT R49, R49, 0xfffffffe, RZ, 0xc0, !PT ;  /* 0xfffffffe31317812 */ /* 0x000fc400078ec0ff */
[----:B------:R-:W-:Y:S01]  /*44e70*/  SHF.L.W.U32.HI R95, R95, 0x10, R93 ;  /* 0x000000105f5f7819 */ /* 0x000fe20000010e5d */
[----:B------:R-:W-:Y:S01]  /*44e80*/  IMAD.SHL.U32 R137, R186, 0x2, RZ ;  /* 0x00000002ba897824 */ /* 0x000fe200078e00ff */
[----:B------:R-:W-:Y:S01]  /*44e90*/  SHF.L.W.U32.HI R127, R81, 0x10, R60 ;  /* 0x00000010517f7819 */ /* 0x000fe20000010e3c */
[----:B------:R-:W-:Y:S01]  /*44ea0*/  IMAD.WIDE.U32 R170, R11, R83, R170 ;  /* 0x000000530baa7225 */ /* 0x000fe200078e00aa */
[----:B------:R-:W-:Y:S01]  /*44eb0*/  SHF.L.U64.HI R83, R72, 0x1, R57 ;  /* 0x0000000148537819 */ /* 0x000fe20000010239 */
[----:B------:R-:W4:Y:S01]  /*44ec0*/  LDL.LU.64 R34, [R1+0xa80] ;  /* 0x000a800001227983 */ /* 0x000f220000300a00 */
[----:B------:R-:W-:Y:S02]  /*44ed0*/  LOP3.LUT R63, R37, R179, R203, 0x96, !PT ;  /* 0x000000b3253f7212 */ /* 0x000fe400078e96cb */
[----:B------:R-:W-:Y:S01]  /*44ee0*/  LOP3.LUT R60, R127, R166, R206, 0x96, !PT ;  /* 0x000000a67f3c7212 */ /* 0x000fe200078e96ce */
[----:B------:R-:W4:Y:S01]  /*44ef0*/  LDL.LU.64 R202, [R1+0xa78] ;  /* 0x000a780001ca7983 */ /* 0x000f220000300a00 */
[----:B------:R-:W-:Y:S01]  /*44f00*/  SHF.L.W.U32.HI R51, R2, 0x8, R3 ;  /* 0x0000000802337819 */ /* 0x000fe20000010e03 */
[----:B------:R-:W-:-:S02]  /*44f10*/  IMAD.MOV.U32 R117, RZ, RZ, R221 ;  /* 0x000000ffff757224 */ /* 0x000fc400078e00dd */
[----:B------:R-:W-:Y:S01]  /*44f20*/  IMAD.WIDE.U32 R162, R18, R85, R162 ;  /* 0x0000005512a27225 */ /* 0x000fe200078e00a2 */
[----:B------:R-:W4:Y:S01]  /*44f30*/  LDL.LU R220, [R1+0x438] ;  /* 0x0004380001dc7983 */ /* 0x000f220000300800 */
[----:B------:R-:W-:Y:S02]  /*44f40*/  LOP3.LUT R113, R113, 0xfffffffe, RZ, 0xc0, !PT ;  /* 0xfffffffe71717812 */ /* 0x000fe400078ec0ff */
[----:B------:R-:W-:Y:S01]  /*44f50*/  LOP3.LUT R107, R107, 0xfffffffe, RZ, 0xc0, !PT ;  /* 0xfffffffe6b6b7812 */ /* 0x000fe200078ec0ff */
[----:B------:R-:W-:Y:S01]  /*44f60*/  IMAD.SHL.U32 R135, R122, 0x2, RZ ;  /* 0x000000027a877824 */ /* 0x000fe200078e00ff */
[----:B------:R-:W-:Y:S01]  /*44f70*/  LOP3.LUT R116, R116, 0xfffffffe, RZ, 0xc0, !PT ;  /* 0xfffffffe74747812 */ /* 0x000fe200078ec0ff */
[C---:B------:R-:W-:Y:S01]  /*44f80*/  IMAD.SHL.U32 R118, R114.reuse, 0x2, RZ ;  /* 0x0000000272767824 */ /* 0x040fe200078e00ff */
[----:B------:R-:W-:Y:S01]  /*44f90*/  SHF.L.U64.HI R147, R114, 0x1, R19 ;  /* 0x0000000172937819 */ /* 0x000fe20000010213 */
[C---:B------:R-:W-:Y:S01]  /*44fa0*/  IMAD.SHL.U32 R119, R182.reuse, 0x2, RZ ;  /* 0x00000002b6777824 */ /* 0x040fe200078e00ff */
[----:B------:R-:W-:Y:S01]  /*44fb0*/  SHF.L.U64.HI R149, R182, 0x1, R24 ;  /* 0x00000001b6957819 */ /* 0x000fe20000010218 */
[----:B------:R-:W-:Y:S04]  /*44fc0*/  STL.64 [R1+0xe88], R150 ;  /* 0x000e889601007387 */ /* 0x000fe80000100a00 */
[----:B------:R-:W-:Y:S01]  /*44fd0*/  STL.64 [R1+0xe90], R156 ;  /* 0x000e909c01007387 */ /* 0x000fe20000100a00 */
[----:B------:R-:W-:-:S03]  /*44fe0*/  IMAD.MOV.U32 R123, RZ, RZ, R154 ;  /* 0x000000ffff7b7224 */ /* 0x000fc600078e009a */
[----:B------:R-:W4:Y:S04]  /*44ff0*/  LDL.LU R159, [R1+0x4d8] ;  /* 0x0004d800019f7983 */ /* 0x000f280000300800 */
[----:B------:R-:W4:Y:S04]  /*45000*/  LDL.LU R131, [R1+0x70c] ;  /* 0x00070c0001837983 */ /* 0x000f280000300800 */
[----:B------:R-:W4:Y:S01]  /*45010*/  LDL.LU R177, [R1+0x708] ;  /* 0x0007080001b17983 */ /* 0x000f220000300800 */
[----:B--2---:R-:W-:Y:S01]  /*45020*/  IMAD.X R111, R68, 0x1, R59, P1 ;  /* 0x00000001446f7824 */ /* 0x004fe200008e063b */
[----:B------:R-:W-:-:S02]  /*45030*/  IADD3 R90, P1, PT, R219, R74, RZ ;  /* 0x0000004adb5a7210 */ /* 0x000fc40007f3e0ff */
[----:B------:R-:W-:-:S03]  /*45040*/  LOP3.LUT R104, R99, R76, R228, 0x96, !PT ;  /* 0x0000004c63687212 */ /* 0x000fc600078e96e4 */
[----:B------:R-:W-:Y:S01]  /*45050*/  IMAD.X R91, R245, 0x1, R39, P1 ;  /* 0x00000001f55b7824 */ /* 0x000fe200008e0627 */
[----:B------:R-:W-:Y:S01]  /*45060*/  LOP3.LUT R105, R29, R77, R229, 0x96, !PT ;  /* 0x0000004d1d697212 */ /* 0x000fe200078e96e5 */
[----:B------:R-:W-:Y:S01]  /*45070*/  IMAD.MOV.U32 R228, RZ, RZ, R242 ;  /* 0x000000ffffe47224 */ /* 0x000fe200078e00f2 */
[----:B------:R-:W-:Y:S01]  /*45080*/  IADD3 R242, P2, PT, R249, R72, RZ ;  /* 0x00000048f9f27210 */ /* 0x000fe20007f5e0ff */
[----:B------:R-:W-:-:S04]  /*45090*/  IMAD.WIDE.U32 R90, R219, R75, R90 ;  /* 0x0000004bdb5a7225 */ /* 0x000fc800078e005a */
[----:B------:R-:W-:Y:S01]  /*450a0*/  IMAD.X R109, R69, 0x1, R58, P0 ;  /* 0x00000001456d7824 */ /* 0x000fe200000e063a */
[----:B------:R-:W-:Y:S01]  /*450b0*/  IADD3 R92, P0, PT, R197, R40, RZ ;  /* 0x00000028c55c7210 */ /* 0x000fe20007f1e0ff */
[----:B------:R-:W-:Y:S01]  /*450c0*/  IMAD.SHL.U32 R75, R40, 0x2, RZ ;  /* 0x00000002284b7824 */ /* 0x000fe200078e00ff */
[----:B------:R-:W-:Y:S01]  /*450d0*/  SHF.L.W.U32.HI R201, R3, 0x8, R2 ;  /* 0x0000000803c97819 */ /* 0x000fe20000010e02 */
[----:B------:R-:W-:Y:S01]  /*450e0*/  IMAD.MOV.U32 R229, RZ, RZ, R243 ;  /* 0x000000ffffe57224 */ /* 0x000fe200078e00f3 */
[----:B------:R-:W-:Y:S01]  /*450f0*/  LOP3.LUT R88, R88, 0xfffffffe, RZ, 0xc0, !PT ;  /* 0xfffffffe58587812 */ /* 0x000fe200078ec0ff */
[----:B------:R-:W-:Y:S01]  /*45100*/  IMAD.X R243, R192, 0x1, R57, P2 ;  /* 0x00000001c0f37824 */ /* 0x000fe200010e0639 */
[----:B------:R-:W-:Y:S01]  /*45110*/  LOP3.LUT R75, R75, 0xfffffffe, RZ, 0xc0, !PT ;  /* 0xfffffffe4b4b7812 */ /* 0x000fe200078ec0ff */
[----:B------:R-:W-:Y:S01]  /*45120*/  IMAD.X R93, R238, 0x1, R28, P0 ;  /* 0x00000001ee5d7824 */ /* 0x000fe200000e061c */
[----:B------:R-:W-:Y:S01]  /*45130*/  SHF.L.U64.HI R85, R42, 0x1, R58 ;  /* 0x000000012a557819 */ /* 0x000fe2000001023a */
[----:B------:R-:W-:Y:S01]  /*45140*/  IMAD.WIDE.U32 R110, R218, R48, R110 ;  /* 0x00000030da6e7225 */ /* 0x000fe200078e006e */
[----:B------:R-:W-:Y:S01]  /*45150*/  IADD3 R80, P1, PT, R210, R36, RZ ;  /* 0x00000024d2507210 */ /* 0x000fe20007f3e0ff */
[----:B------:R1:W-:Y:S02]  /*45160*/  STL.64 [R1+0xe48], R68 ;  /* 0x000e484401007387 */ /* 0x0003e40000100a00 */
[----:B------:R-:W-:Y:S01]  /*45170*/  IMAD.WIDE.U32 R242, R249, R49, R242 ;  /* 0x00000031f9f27225 */ /* 0x000fe200078e00f2 */
[----:B------:R-:W-:Y:S01]  /*45180*/  LOP3.LUT R9, R73, R189, R181, 0x96, !PT ;  /* 0x000000bd49097212 */ /* 0x000fe200078e96b5 */
[----:B0-----:R-:W2:Y:S02]  /*45190*/  LDL.LU.64 R238, [R1+0xb78] ;  /* 0x000b780001ee7983 */ /* 0x001ea40000300a00 */
[----:B------:R-:W-:Y:S01]  /*451a0*/  IMAD.WIDE.U32 R92, R197, R75, R92 ;  /* 0x0000004bc55c7225 */ /* 0x000fe200078e005c */
[----:B------:R-:W-:Y:S01]  /*451b0*/  SHF.L.U64.HI R75, R82, 0x1, R59 ;  /* 0x00000001524b7819 */ /* 0x000fe2000001023b */
[----:B------:R-:W2:Y:S01]  /*451c0*/  LDL.LU.64 R76, [R1+0xa50] ;  /* 0x000a5000014c7983 */ /* 0x000ea20000300a00 */
[----:B------:R-:W-:-:S02]  /*451d0*/  LOP3.LUT R59, R110, R59, R207, 0x96, !PT ;  /* 0x0000003b6e3b7212 */ /* 0x000fc400078e96cf */
[----:B------:R-:W-:Y:S01]  /*451e0*/  LOP3.LUT R57, R242, R57, R178, 0x96, !PT ;  /* 0x00000039f2397212 */ /* 0x000fe200078e96b2 */
[----:B------:R-:W2:Y:S04]  /*451f0*/  LDL.LU.64 R206, [R1+0xa20] ;  /* 0x000a200001ce7983 */ /* 0x000ea80000300a00 */
[----:B------:R-:W2:Y:S01]  /*45200*/  LDL.LU.64 R178, [R1+0xa30] ;  /* 0x000a300001b27983 */ /* 0x000ea20000300a00 */
[----:B------:R-:W-:Y:S01]  /*45210*/  IMAD.SHL.U32 R48, R42, 0x2, RZ ;  /* 0x000000022a307824 */ /* 0x000fe200078e00ff */
[----:B------:R-:W-:Y:S01]  /*45220*/  IADD3 R246, P0, PT, R215, R32, RZ ;  /* 0x00000020d7f67210 */ /* 0x000fe20007f1e0ff */
[----:B------:R-:W-:Y:S02]  /*45230*/  IMAD.X R81, R193, 0x1, R56, P1 ;  /* 0x00000001c1517824 */ /* 0x000fe400008e0638 */
[----:B------:R-:W-:Y:S01]  /*45240*/  IMAD.MOV.U32 R166, RZ, RZ, R12 ;  /* 0x000000ffffa67224 */ /* 0x000fe200078e000c */
[----:B------:R-:W-:Y:S01]  /*45250*/  LOP3.LUT R48, R48, 0xfffffffe, RZ, 0xc0, !PT ;  /* 0xfffffffe30307812 */ /* 0x000fe200078ec0ff */
[----:B------:R-:W-:-:S02]  /*45260*/  IMAD.MOV.U32 R167, RZ, RZ, R13 ;  /* 0x000000ffffa77224 */ /* 0x000fc400078e000d */
[----:B------:R-:W-:-:S04]  /*45270*/  IMAD.WIDE.U32 R230, R154, R113, R230 ;  /* 0x000000719ae67225 */ /* 0x000fc800078e00e6 */
[----:B------:R-:W-:Y:S01]  /*45280*/  IMAD.WIDE.U32 R222, R20, R107, R222 ;  /* 0x0000006b14de7225 */ /* 0x000fe200078e00de */
[C---:B------:R-:W-:Y:S01]  /*45290*/  LOP3.LUT R2, R97.reuse, R4, R224, 0x96, !PT ;  /* 0x0000000461027212 */ /* 0x040fe200078e96e0 */
[----:B-1----:R-:W2:Y:S02]  /*452a0*/  LDL.LU.64 R68, [R1+0xb70] ;  /* 0x000b700001447983 */ /* 0x002ea40000300a00 */
[----:B------:R-:W-:Y:S01]  /*452b0*/  IMAD.WIDE.U32 R108, R196, R48, R108 ;  /* 0x00000030c46c7225 */ /* 0x000fe200078e006c */
[----:B------:R-:W-:Y:S01]  /*452c0*/  IADD3 R174, P4, PT, R97, R174, RZ ;  /* 0x000000ae61ae7210 */ /* 0x000fe20007f9e0ff */
[----:B------:R-:W2:Y:S02]  /*452d0*/  LDL.LU.64 R12, [R1+0xb30] ;  /* 0x000b3000010c7983 */ /* 0x000ea40000300a00 */
[----:B------:R-:W-:Y:S02]  /*452e0*/  IMAD.SHL.U32 R48, R36, 0x2, RZ ;  /* 0x0000000224307824 */ /* 0x000fe400078e00ff */
[----:B------:R-:W-:Y:S01]  /*452f0*/  IMAD.SHL.U32 R49, R32, 0x2, RZ ;  /* 0x0000000220317824 */ /* 0x000fe200078e00ff */
[----:B------:R-:W-:Y:S01]  /*45300*/  LOP3.LUT R3, R16, R5, R225, 0x96, !PT ;  /* 0x0000000510037212 */ /* 0x000fe200078e96e1 */
[----:B------:R-:W-:Y:S01]  /*45310*/  IMAD.X R247, R244, 0x1, R27, P0 ;  /* 0x00000001f4f77824 */ /* 0x000fe200000e061b */
[----:B------:R-:W-:Y:S01]  /*45320*/  LOP3.LUT R48, R48, 0xfffffffe, RZ, 0xc0, !PT ;  /* 0xfffffffe30307812 */ /* 0x000fe200078ec0ff */
[----:B------:R-:W-:Y:S01]  /*45330*/  IMAD.WIDE.U32 R232, R17, R88, R232 ;  /* 0x0000005811e87225 */ /* 0x000fe200078e00e8 */
[----:B------:R-:W-:Y:S01]  /*45340*/  LOP3.LUT R49, R49, 0xfffffffe, RZ, 0xc0, !PT ;  /* 0xfffffffe31317812 */ /* 0x000fe200078ec0ff */
[----:B------:R-:W2:Y:S02]  /*45350*/  LDL.LU.64 R4, [R1+0xb08] ;  /* 0x000b080001047983 */ /* 0x000ea40000300a00 */
[----:B------:R-:W-:Y:S01]  /*45360*/  IMAD.WIDE.U32 R80, R210, R48, R80 ;  /* 0x00000030d2507225 */ /* 0x000fe200078e0050 */
[----:B------:R-:W-:Y:S01]  /*45370*/  LOP3.LUT R48, R115, 0xfffffffe, RZ, 0xc0, !PT ;  /* 0xfffffffe73307812 */ /* 0x000fe200078ec0ff */
[----:B------:R0:W-:Y:S02]  /*45380*/  STL.64 [R1+0xe38], R2 ;  /* 0x000e380201007387 */ /* 0x0001e40000100a00 */
[----:B------:R-:W-:Y:S01]  /*45390*/  IMAD.WIDE.U32 R246, R215, R49, R246 ;  /* 0x00000031d7f67225 */ /* 0x000fe200078e00f6 */
[----:B------:R-:W-:Y:S01]  /*453a0*/  LOP3.LUT R58, R108, R58, R106, 0x96, !PT ;  /* 0x0000003a6c3a7212 */ /* 0x000fe200078e966a */
[----:B------:R-:W2:Y:S02]  /*453b0*/  LDL.LU.64 R224, [R1+0xb00] ;  /* 0x000b000001e07983 */ /* 0x000ea40000300a00 */
[----:B------:R-:W-:Y:S01]  /*453c0*/  IMAD.WIDE.U32 R48, R117, R48, R66 ;  /* 0x0000003075307225 */ /* 0x000fe200078e0042 */
[----:B------:R-:W-:-:S03]  /*453d0*/  LOP3.LUT R67, R141, 0x1, RZ, 0xc0, !PT ;  /* 0x000000018d437812 */ /* 0x000fc600078ec0ff */
[----:B------:R-:W-:Y:S01]  /*453e0*/  IMAD.MOV.U32 R187, RZ, RZ, R237 ;  /* 0x000000ffffbb7224 */ /* 0x000fe200078e00ed */
[----:B------:R-:W-:Y:S01]  /*453f0*/  LOP3.LUT R66, R140, 0x1, RZ, 0xc0, !PT ;  /* 0x000000018c427812 */ /* 0x000fe200078ec0ff */
[----:B------:R-:W-:Y:S01]  /*45400*/  IMAD.WIDE.U32 R160, R237, R116, R160 ;  /* 0x00000074eda07225 */ /* 0x000fe200078e00a0 */
[----:B0-----:R-:W-:Y:S01]  /*45410*/  SHF.L.U64.HI R2, R184, 0x1, R79 ;  /* 0x00000001b8027819 */ /* 0x001fe2000001024f */
[----:B------:R-:W2:Y:S01]  /*45420*/  LDL.LU.64 R140, [R1+0xb50] ;  /* 0x000b5000018c7983 */ /* 0x000ea20000300a00 */
[----:B------:R-:W-:Y:S02]  /*45430*/  IADD3 R184, P6, PT, R87, R184, RZ ;  /* 0x000000b857b87210 */ /* 0x000fe40007fde0ff */
[----:B------:R-:W-:Y:S01]  /*45440*/  SHF.L.U64.HI R106, R36, 0x1, R56 ;  /* 0x00000001246a7819 */ /* 0x000fe20000010238 */
[----:B------:R-:W-:Y:S01]  /*45450*/  IMAD R67, R43, R67, R173 ;  /* 0x000000432b437224 */ /* 0x000fe200078e02ad */
[----:B------:R-:W-:Y:S01]  /*45460*/  SHF.L.U64.HI R88, R40, 0x1, R28 ;  /* 0x0000000128587819 */ /* 0x000fe2000001021c */
[----:B------:R-:W-:Y:S01]  /*45470*/  IMAD.X R185, R73, 0x1, R79, P6 ;  /* 0x0000000149b97824 */ /* 0x000fe200030e064f */
[----:B------:R-:W-:Y:S01]  /*45480*/  LOP3.LUT R106, R106, 0x1, RZ, 0xc0, !PT ;  /* 0x000000016a6a7812 */ /* 0x000fe200078ec0ff */
[----:B------:R-:W-:Y:S01]  /*45490*/  IMAD R43, R11, R66, R171 ;  /* 0x000000420b2b7224 */ /* 0x000fe200078e02ab */
[----:B------:R-:W-:Y:S01]  /*454a0*/  SHF.L.U64.HI R79, R74, 0x1, R39 ;  /* 0x000000014a4f7819 */ /* 0x000fe20000010227 */
[----:B------:R-:W2:Y:S01]  /*454b0*/  LDL.LU.64 R10, [R1+0xa48] ;  /* 0x000a4800010a7983 */ /* 0x000ea20000300a00 */
[----:B------:R-:W-:-:S02]  /*454c0*/  LOP3.LUT R66, R90, R39, R227, 0x96, !PT ;  /* 0x000000275a427212 */ /* 0x000fc400078e96e3 */
[----:B------:R-:W-:Y:S02]  /*454d0*/  SHF.L.U64.HI R39, R32, 0x1, R27 ;  /* 0x0000000120277819 */ /* 0x000fe4000001021b */
[----:B------:R-:W-:Y:S01]  /*454e0*/  LOP3.LUT R6, R95, R250, R190, 0x96, !PT ;  /* 0x000000fa5f067212 */ /* 0x000fe200078e96be */
[----:B------:R-:W-:Y:S01]  /*454f0*/  STL.64 [R1+0xe18], R62 ;  /* 0x000e183e01007387 */ /* 0x000fe20000100a00 */
[----:B------:R-:W-:Y:S01]  /*45500*/  LOP3.LUT R88, R88, 0x1, RZ, 0xc0, !PT ;  /* 0x0000000158587812 */ /* 0x000fe200078ec0ff */
[----:B------:R-:W-:Y:S01]  /*45510*/  IMAD R106, R210, R106, R81 ;  /* 0x0000006ad26a7224 */ /* 0x000fe200078e0251 */
[----:B------:R-:W-:Y:S01]  /*45520*/  LOP3.LUT R75, R75, 0x1, RZ, 0xc0, !PT ;  /* 0x000000014b4b7812 */ /* 0x000fe200078ec0ff */
[----:B------:R0:W-:Y:S01]  /*45530*/  STL.64 [R1+0xe20], R60 ;  /* 0x000e203c01007387 */ /* 0x0001e20000100a00 */
[----:B------:R-:W-:Y:S02]  /*45540*/  LOP3.LUT R79, R79, 0x1, RZ, 0xc0, !PT ;  /* 0x000000014f4f7812 */ /* 0x000fe400078ec0ff */
[----:B------:R-:W-:Y:S01]  /*45550*/  LOP3.LUT R85, R85, 0x1, RZ, 0xc0, !PT ;  /* 0x0000000155557812 */ /* 0x000fe200078ec0ff */
[----:B------:R-:W-:Y:S01]  /*45560*/  IMAD.MOV.U32 R113, RZ, RZ, R117 ;  /* 0x000000ffff717224 */ /* 0x000fe200078e0075 */
[----:B------:R-:W-:Y:S01]  /*45570*/  LOP3.LUT R81, R39, 0x1, RZ, 0xc0, !PT ;  /* 0x0000000127517812 */ /* 0x000fe200078ec0ff */
[----:B------:R-:W-:Y:S01]  /*45580*/  IMAD R88, R197, R88, R93 ;  /* 0x00000058c5587224 */ /* 0x000fe200078e025d */
[----:B------:R-:W-:Y:S01]  /*45590*/  LOP3.LUT R39, R246, R27, R235, 0x96, !PT ;  /* 0x0000001bf6277212 */ /* 0x000fe200078e96eb */
[----:B------:R-:W-:Y:S01]  /*455a0*/  IMAD R75, R218, R75, R111 ;  /* 0x0000004bda4b7224 */ /* 0x000fe200078e026f */
[----:B------:R-:W-:Y:S01]  /*455b0*/  SHF.L.U64.HI R73, R84, 0x1, R78 ;  /* 0x0000000154497819 */ /* 0x000fe2000001024e */
[----:B------:R-:W-:Y:S01]  /*455c0*/  IMAD R79, R219, R79, R91 ;  /* 0x0000004fdb4f7224 */ /* 0x000fe200078e025b */
[----:B---3--:R-:W-:Y:S01]  /*455d0*/  LOP3.LUT R56, R80, R56, R165, 0x96, !PT ;  /* 0x0000003850387212 */ /* 0x008fe200078e96a5 */
[----:B------:R-:W-:Y:S01]  /*455e0*/  IMAD R85, R196, R85, R109 ;  /* 0x00000055c4557224 */ /* 0x000fe200078e026d */
[----:B------:R-:W-:Y:S01]  /*455f0*/  LOP3.LUT R78, R144, R78, R226, 0x96, !PT ;  /* 0x0000004e904e7212 */ /* 0x000fe200078e96e2 */
[----:B------:R-:W-:Y:S01]  /*45600*/  IMAD R27, R215, R81, R247 ;  /* 0x00000051d71b7224 */ /* 0x000fe200078e02f7 */
[C---:B------:R-:W-:Y:S01]  /*45610*/  LOP3.LUT R28, R92.reuse, R28, R234, 0x96, !PT ;  /* 0x0000001c5c1c7212 */ /* 0x040fe200078e96ea */
[----:B------:R-:W3:Y:S01]  /*45620*/  LDL.LU.64 R196, [R1+0xb48] ;  /* 0x000b480001c47983 */ /* 0x000ee20000300a00 */
[----:B----4-:R-:W-:-:S02]  /*45630*/  LOP3.LUT R92, R92, R202, R34, 0x96, !PT ;  /* 0x000000ca5c5c7212 */ /* 0x010fc400078e9622 */
[----:B------:R-:W-:Y:S01]  /*45640*/  LOP3.LUT R93, R88, R203, R35, 0x96, !PT ;  /* 0x000000cb585d7212 */ /* 0x000fe200078e9623 */
[----:B------:R-:W3:Y:S04]  /*45650*/  LDL.LU.64 R218, [R1+0xb40] ;  /* 0x000b400001da7983 */ /* 0x000ee80000300a00 */
[----:B------:R-:W4:Y:S04]  /*45660*/  LDL.LU.64 R226, [R1+0xb58] ;  /* 0x000b580001e27983 */ /* 0x000f280000300a00 */
[----:B------:R-:W4:Y:S04]  /*45670*/  LDL.LU R202, [R1+0xd2c] ;  /* 0x000d2c0001ca7983 */ /* 0x000f280000300800 */
[----:B------:R-:W4:Y:S01]  /*45680*/  LDL.LU R203, [R1+0xc90] ;  /* 0x000c900001cb7983 */ /* 0x000f220000300800 */
[----:B------:R-:W-:-:S02]  /*45690*/  LOP3.LUT R117, R143, 0x1, RZ, 0xc0, !PT ;  /* 0x000000018f757812 */ /* 0x000fc400078ec0ff */
[----:B------:R-:W-:Y:S01]  /*456a0*/  LOP3.LUT R107, R175, 0x1, RZ, 0xc0, !PT ;  /* 0x00000001af6b7812 */ /* 0x000fe200078ec0ff */
[----:B------:R-:W4:Y:S01]  /*456b0*/  LDL.LU R3, [R1+0x520] ;  /* 0x0005200001037983 */ /* 0x000f220000300800 */
[----:B------:R-:W-:Y:S02]  /*456c0*/  IADD3 R114, P3, PT, R99, R114, RZ ;  /* 0x0000007263727210 */ /* 0x000fe40007f7e0ff */
[----:B------:R-:W-:Y:S01]  /*456d0*/  LOP3.LUT R116, R169, 0x1, RZ, 0xc0, !PT ;  /* 0x00000001a9747812 */ /* 0x000fe200078ec0ff */
[----:B------:R-:W4:Y:S01]  /*456e0*/  LDL.LU R237, [R1+0x524] ;  /* 0x0005240001ed7983 */ /* 0x000f220000300800 */
[----:B------:R-:W-:Y:S02]  /*456f0*/  LOP3.LUT R209, R157, R220, RZ, 0x3c, !PT ;  /* 0x000000dc9dd17212 */ /* 0x000fe400078e3cff */
[----:B------:R-:W-:Y:S01]  /*45700*/  IADD3 R182, P6, PT, R127, R182, RZ ;  /* 0x000000b67fb67210 */ /* 0x000fe20007fde0ff */
[----:B0-----:R-:W4:Y:S04]  /*45710*/  LDL.LU.64 R60, [R1+0x890] ;  /* 0x00089000013c7983 */ /* 0x001f280000300a00 */
[----:B------:R-:W4:Y:S04]  /*45720*/  LDL.LU.64 R62, [R1+0x888] ;  /* 0x00088800013e7983 */ /* 0x000f280000300a00 */
[----:B------:R-:W4:Y:S04]  /*45730*/  LDL.LU.64 R150, [R1+0x858] ;  /* 0x0008580001967983 */ /* 0x000f280000300a00 */
[----:B------:R-:W4:Y:S01]  /*45740*/  LDL.LU.64 R164, [R1+0x850] ;  /* 0x0008500001a47983 */ /* 0x000f220000300a00 */
[----:B------:R-:W-:-:S03]  /*45750*/  LOP3.LUT R83, R83, 0x1, RZ, 0xc0, !PT ;  /* 0x0000000153537812 */ /* 0x000fc600078ec0ff */
[----:B------:R-:W-:Y:S04]  /*45760*/  STL.64 [R1+0xe50], R192 ;  /* 0x000e50c001007387 */ /* 0x000fe80000100a00 */
[----:B------:R0:W-:Y:S04]  /*45770*/  STL.64 [R1+0xe60], R244 ;  /* 0x000e60f401007387 */ /* 0x0001e80000100a00 */
[----:B------:R1:W-:Y:S01]  /*45780*/  STL.64 [R1+0xe08], R64 ;  /* 0x000e084001007387 */ /* 0x0003e20000100a00 */
[----:B------:R-:W-:-:S03]  /*45790*/  SHF.L.W.U32.HI R45, R208, 0x8, R8 ;  /* 0x00000008d02d7819 */ /* 0x000fc60000010e08 */
[----:B------:R-:W4:Y:S01]  /*457a0*/  LDL.LU R154, [R1+0x568] ;  /* 0x00056800019a7983 */ /* 0x000f220000300800 */
[----:B--2---:R-:W-:Y:S02]  /*457b0*/  LOP3.LUT R80, R80, R206, R178, 0x96, !PT ;  /* 0x000000ce50507212 */ /* 0x004fe400078e96b2 */
[----:B------:R-:W-:Y:S01]  /*457c0*/  LOP3.LUT R81, R106, R207, R179, 0x96, !PT ;  /* 0x000000cf6a517212 */ /* 0x000fe200078e96b3 */
[----:B------:R-:W2:Y:S04]  /*457d0*/  LDL.LU R206, [R1+0xd5c] ;  /* 0x000d5c0001ce7983 */ /* 0x000ea80000300800 */
[----:B------:R-:W2:Y:S01]  /*457e0*/  LDL.LU R207, [R1+0xd34] ;  /* 0x000d340001cf7983 */ /* 0x000ea20000300800 */
[----:B------:R-:W-:Y:S01]  /*457f0*/  IMAD R117, R18, R117, R163 ;  /* 0x0000007512757224 */ /* 0x000fe200078e02a3 */
[----:B------:R-:W-:Y:S01]  /*45800*/  LOP3.LUT R18, R168, 0x1, RZ, 0xc0, !PT ;  /* 0x00000001a8127812 */ /* 0x000fe200078ec0ff */
[----:B------:R-:W-:Y:S01]  /*45810*/  IMAD R107, R17, R107, R233 ;  /* 0x0000006b116b7224 */ /* 0x000fe200078e02e9 */
[----:B------:R-:W-:Y:S01]  /*45820*/  LOP3.LUT R17, R155, 0x1, RZ, 0xc0, !PT ;  /* 0x000000019b117812 */ /* 0x000fe200078ec0ff */
[----:B------:R-:W2:Y:S01]  /*45830*/  LDL.LU.64 R220, [R1+0xaf8] ;  /* 0x000af80001dc7983 */ /* 0x000ea20000300a00 */
[----:B------:R-:W-:-:S02]  /*45840*/  IMAD.X R175, R16, 0x1, R22, P4 ;  /* 0x0000000110af7824 */ /* 0x000fc400020e0616 */
[----:B------:R-:W-:Y:S01]  /*45850*/  IMAD.X R115, R29, 0x1, R19, P3 ;  /* 0x000000011d737824 */ /* 0x000fe200018e0613 */
[----:B------:R-:W2:Y:S01]  /*45860*/  LDL.LU.64 R234, [R1+0x9f0] ;  /* 0x0009f00001ea7983 */ /* 0x000ea20000300a00 */
[----:B------:R-:W-:Y:S02]  /*45870*/  IMAD R22, R113, R18, R49 ;  /* 0x0000001271167224 */ /* 0x000fe400078e0231 */
[----:B------:R-:W-:Y:S01]  /*45880*/  IMAD R116, R20, R116, R223 ;  /* 0x0000007414747224 */ /* 0x000fe200078e02df */
[----:B------:R-:W-:Y:S01]  /*45890*/  SHF.L.W.U32.HI R53, R209, 0x8, R7 ;  /* 0x00000008d1357819 */ /* 0x000fe20000010e07 */
[----:B------:R-:W-:Y:S01]  /*458a0*/  IMAD R29, R187, R17, R161 ;  /* 0x00000011bb1d7224 */ /* 0x000fe200078e02a1 */
[----:B------:R-:W2:Y:S01]  /*458b0*/  LDL.LU.64 R142, [R1+0xa00] ;  /* 0x000a0000018e7983 */ /* 0x000ea20000300a00 */
[----:B------:R-:W-:Y:S01]  /*458c0*/  SHF.L.W.U32.HI R209, R7, 0x8, R209 ;  /* 0x0000000807d17819 */ /* 0x000fe20000010ed1 */
[----:B------:R-:W-:Y:S01]  /*458d0*/  IMAD.X R183, R33, 0x1, R24, P6 ;  /* 0x0000000121b77824 */ /* 0x000fe200030e0618 */
[----:B------:R-:W-:Y:S01]  /*458e0*/  LOP3.LUT R7, R30, R251, R191, 0x96, !PT ;  /* 0x000000fb1e077212 */ /* 0x000fe200078e96bf */
[----:B------:R-:W2:Y:S01]  /*458f0*/  LDL.LU R34, [R1+0xd68] ;  /* 0x000d680001227983 */ /* 0x000ea20000300800 */
[----:B------:R-:W-:-:S03]  /*45900*/  LOP3.LUT R223, R116, R69, R239, 0x96, !PT ;  /* 0x0000004574df7212 */ /* 0x000fc600078e96ef */
[----:B------:R-:W2:Y:S04]  /*45910*/  LDL.LU.64 R190, [R1+0xaf0] ;  /* 0x000af00001be7983 */ /* 0x000ea80000300a00 */
[----:B------:R-:W2:Y:S04]  /*45920*/  LDL.LU.64 R250, [R1+0xae0] ;  /* 0x000ae00001fa7983 */ /* 0x000ea80000300a00 */
[----:B------:R-:W2:Y:S01]  /*45930*/  LDL.LU R35, [R1+0xd60] ;  /* 0x000d600001237983 */ /* 0x000ea20000300800 */
[----:B------:R-:W-:-:S03]  /*45940*/  IMAD R83, R249, R83, R243 ;  /* 0x00000053f9537224 */ /* 0x000fc600078e02f3 */
[----:B0-----:R-:W2:Y:S01]  /*45950*/  LDL.LU.64 R244, [R1+0xb68] ;  /* 0x000b680001f47983 */ /* 0x001ea20000300a00 */
[----:B------:R-:W-:-:S03]  /*45960*/  LOP3.LUT R242, R242, R4, R12, 0x96, !PT ;  /* 0x00000004f2f27212 */ /* 0x000fc600078e960c */
[----:B------:R-:W2:Y:S04]  /*45970*/  LDL.LU.64 R192, [R1+0xb60] ;  /* 0x000b600001c07983 */ /* 0x000ea80000300a00 */
[----:B------:R-:W2:Y:S04]  /*45980*/  LDL.LU R178, [R1+0xd20] ;  /* 0x000d200001b27983 */ /* 0x000ea80000300800 */
[----:B-1----:R-:W2:Y:S01]  /*45990*/  LDL.LU.64 R64, [R1+0x868] ;  /* 0x0008680001407983 */ /* 0x002ea20000300a00 */
[----:B------:R-:W-:-:S03]  /*459a0*/  LOP3.LUT R108, R108, R10, R76, 0x96, !PT ;  /* 0x0000000a6c6c7212 */ /* 0x000fc600078e964c */
[----:B------:R-:W2:Y:S01]  /*459b0*/  LDL.LU.64 R156, [R1+0x860] ;  /* 0x00086000019c7983 */ /* 0x000ea20000300a00 */
[----:B------:R-:W-:-:S03]  /*459c0*/  LOP3.LUT R109, R85, R11, R77, 0x96, !PT ;  /* 0x0000000b556d7212 */ /* 0x000fc600078e964d */
[----:B------:R-:W2:Y:S01]  /*459d0*/  LDL.LU R179, [R1+0xd40] ;  /* 0x000d400001b37983 */ /* 0x000ea20000300800 */
[----:B---3--:R-:W-:-:S03]  /*459e0*/  LOP3.LUT R49, R22, R219, R197, 0x96, !PT ;  /* 0x000000db16317212 */ /* 0x008fc600078e96c5 */
[----:B------:R-:W3:Y:S01]  /*459f0*/  LDL.LU.64 R10, [R1+0xf38] ;  /* 0x000f3800010a7983 */ /* 0x000ee20000300a00 */
[----:B----4-:R-:W-:-:S03]  /*45a00*/  LOP3.LUT R233, R107, R141, R227, 0x96, !PT ;  /* 0x0000008d6be97212 */ /* 0x010fc600078e96e3 */
[----:B------:R-:W4:Y:S01]  /*45a10*/  LDL.LU.64 R76, [R1+0xf40] ;  /* 0x000f4000014c7983 */ /* 0x000f220000300a00 */
[----:B------:R-:W-:Y:S02]  /*45a20*/  LOP3.LUT R107, R107, R202, RZ, 0x3c, !PT ;  /* 0x000000ca6b6b7212 */ /* 0x000fe400078e3cff */
[----:B------:R-:W-:Y:S02]  /*45a30*/  LOP3.LUT R116, R116, R203, RZ, 0x3c, !PT ;  /* 0x000000cb74747212 */ /* 0x000fe400078e3cff */
[----:B------:R-:W3:Y:S01]  /*45a40*/  LDL.LU.64 R202, [R1+0xbb0] ;  /* 0x000bb00001ca7983 */ /* 0x000ee20000300a00 */
[----:B--2---:R-:W-:Y:S01]  /*45a50*/  LOP3.LUT R22, R22, R206, RZ, 0x3c, !PT ;  /* 0x000000ce16167212 */ /* 0x004fe200078e3cff */
[----:B------:R-:W-:Y:S01]  /*45a60*/  IMAD.MOV.U32 R206, RZ, RZ, R228 ;  /* 0x000000ffffce7224 */ /* 0x000fe200078e00e4 */
[----:B------:R-:W-:Y:S01]  /*45a70*/  LOP3.LUT R24, R29, R207, RZ, 0x3c, !PT ;  /* 0x000000cf1d187212 */ /* 0x000fe200078e3cff */
[----:B------:R-:W-:Y:S02]  /*45a80*/  IMAD.MOV.U32 R207, RZ, RZ, R229 ;  /* 0x000000ffffcf7224 */ /* 0x000fe400078e00e5 */
[----:B------:R-:W3:Y:S01]  /*45a90*/  LDL.LU.64 R228, [R1+0xba8] ;  /* 0x000ba80001e47983 */ /* 0x000ee20000300a00 */
[----:B------:R-:W-:-:S03]  /*45aa0*/  LOP3.LUT R243, R83, R5, R13, 0x96, !PT ;  /* 0x0000000553f37212 */ /* 0x000fc600078e960d */
[----:B------:R-:W2:Y:S04]  /*45ab0*/  LDL.LU.64 R12, [R1+0xf50] ;  /* 0x000f5000010c7983 */ /* 0x000ea80000300a00 */
[----:B------:R-:W4:Y:S01]  /*45ac0*/  LDL.LU.64 R4, [R1+0xf48] ;  /* 0x000f480001047983 */ /* 0x000f220000300a00 */
[----:B------:R-:W-:Y:S02]  /*45ad0*/  SHF.L.W.U32.HI R208, R8, 0x8, R208 ;  /* 0x0000000808d07819 */ /* 0x000fe40000010ed0 */
[----:B------:R-:W-:Y:S02]  /*45ae0*/  LOP3.LUT R8, R87, R188, R180, 0x96, !PT ;  /* 0x000000bc57087212 */ /* 0x000fe400078e96b4 */
[----:B------:R-:W-:Y:S02]  /*45af0*/  LOP3.LUT R73, R73, 0x1, RZ, 0xc0, !PT ;  /* 0x0000000149497812 */ /* 0x000fe400078ec0ff */
[----:B------:R-:W-:Y:S01]  /*45b00*/  LOP3.LUT R90, R90, R220, R224, 0x96, !PT ;  /* 0x000000dc5a5a7212 */ /* 0x000fe200078e96e0 */
[----:B------:R0:W-:Y:S02]  /*45b10*/  STL.64 [R1+0xe28], R8 ;  /* 0x000e280801007387 */ /* 0x0001e40000100a00 */
[----:B------:R-:W-:Y:S01]  /*45b20*/  IMAD R73, R241, R73, R145 ;  /* 0x00000049f1497224 */ /* 0x000fe200078e0291 */
[----:B------:R-:W-:Y:S01]  /*45b30*/  LOP3.LUT R91, R79, R221, R225, 0x96, !PT ;  /* 0x000000dd4f5b7212 */ /* 0x000fe200078e96e1 */
[----:B------:R-:W4:Y:S01]  /*45b40*/  LDL.LU R241, [R1+0x56c] ;  /* 0x00056c0001f17983 */ /* 0x000f220000300800 */
[----:B------:R-:W-:-:S03]  /*45b50*/  LOP3.LUT R19, R232, R3, RZ, 0x3c, !PT ;  /* 0x00000003e8137212 */ /* 0x000fc600078e3cff */
[----:B------:R-:W4:Y:S01]  /*45b60*/  LDL.LU.64 R220, [R1+0xf58] ;  /* 0x000f580001dc7983 */ /* 0x000f220000300a00 */
[----:B0-----:R-:W-:Y:S02]  /*45b70*/  SHF.L.U64.HI R8, R112, 0x1, R25 ;  /* 0x0000000170087819 */ /* 0x001fe40000010219 */
[----:B------:R-:W-:Y:S01]  /*45b80*/  LOP3.LUT R246, R246, R234, R142, 0x96, !PT ;  /* 0x000000eaf6f67212 */ /* 0x000fe200078e968e */
[----:B------:R-:W-:Y:S01]  /*45b90*/  STL.64 [R1+0xe30], R6 ;  /* 0x000e300601007387 */ /* 0x000fe20000100a00 */
[----:B------:R-:W-:Y:S02]  /*45ba0*/  IADD3 R112, P0, PT, R103, R112, RZ ;  /* 0x0000007067707210 */ /* 0x000fe40007f1e0ff */
[----:B------:R-:W-:Y:S01]  /*45bb0*/  SHF.L.W.U32.HI R234, R107, 0x1, R19 ;  /* 0x000000016bea7819 */ /* 0x000fe20000010e13 */
[----:B------:R0:W-:Y:S02]  /*45bc0*/  STL.64 [R1+0xe40], R104 ;  /* 0x000e406801007387 */ /* 0x0001e40000100a00 */
[----:B------:R-:W-:Y:S01]  /*45bd0*/  IMAD.X R113, R37, 0x1, R25, P0 ;  /* 0x0000000125717824 */ /* 0x000fe200000e0619 */
[----:B------:R-:W-:Y:S01]  /*45be0*/  SHF.L.W.U32.HI R37, R19, 0x1, R107 ;  /* 0x0000000113257819 */ /* 0x000fe20000010e6b */
[----:B------:R-:W4:Y:S01]  /*45bf0*/  LDL.LU R9, [R1+0x4dc] ;  /* 0x0004dc0001097983 */ /* 0x000f220000300800 */
[----:B------:R-:W-:-:S02]  /*45c00*/  LOP3.LUT R111, R75, R251, R191, 0x96, !PT ;  /* 0x000000fb4b6f7212 */ /* 0x000fc400078e96bf */
[----:B------:R-:W-:Y:S01]  /*45c10*/  LOP3.LUT R75, R75, R82, R216, 0x96, !PT ;  /* 0x000000524b4b7212 */ /* 0x000fe200078e96d8 */
[----:B------:R1:W-:Y:S01]  /*45c20*/  STL.64 [R1+0xeb0], R242 ;  /* 0x000eb0f201007387 */ /* 0x0003e20000100a00 */
[----:B------:R-:W-:Y:S02]  /*45c30*/  LOP3.LUT R72, R83, R72, R217, 0x96, !PT ;  /* 0x0000004853487212 */ /* 0x000fe400078e96d9 */
[----:B------:R-:W-:Y:S01]  /*45c40*/  LOP3.LUT R247, R27, R235, R143, 0x96, !PT ;  /* 0x000000eb1bf77212 */ /* 0x000fe200078e968f */
[----:B0-----:R-:W4:Y:S04]  /*45c50*/  LDL.LU.64 R104, [R1+0x880] ;  /* 0x0008800001687983 */ /* 0x001f280000300a00 */
[----:B------:R-:W4:Y:S04]  /*45c60*/  LDL.LU.64 R6, [R1+0x878] ;  /* 0x0008780001067983 */ /* 0x000f280000300a00 */
[----:B------:R-:W4:Y:S04]  /*45c70*/  LDL.LU.64 R82, [R1+0xbd0] ;  /* 0x000bd00001527983 */ /* 0x000f280000300a00 */
[----:B-1----:R-:W4:Y:S04]  /*45c80*/  LDL.LU.64 R242, [R1+0xbc8] ;  /* 0x000bc80001f27983 */ /* 0x002f280000300a00 */
[----:B------:R-:W4:Y:S04]  /*45c90*/  LDL.LU.64 R180, [R1+0xac8] ;  /* 0x000ac80001b47983 */ /* 0x000f280000300a00 */
[----:B------:R-:W4:Y:S01]  /*45ca0*/  LDL.LU.64 R188, [R1+0xab0] ;  /* 0x000ab00001bc7983 */ /* 0x000f220000300a00 */
[----:B------:R-:W-:-:S02]  /*45cb0*/  LOP3.LUT R18, R160, R237, RZ, 0x3c, !PT ;  /* 0x000000eda0127212 */ /* 0x000fc400078e3cff */
[----:B------:R-:W-:Y:S01]  /*45cc0*/  LOP3.LUT R74, R79, R74, R14, 0x96, !PT ;  /* 0x0000004a4f4a7212 */ /* 0x000fe200078e960e */
[----:B------:R-:W4:Y:S01]  /*45cd0*/  LDL.LU.64 R224, [R1+0xf60] ;  /* 0x000f600001e07983 */ /* 0x000f220000300a00 */
[----:B------:R-:W-:Y:S02]  /*45ce0*/  LOP3.LUT R171, R43, R63, R61, 0x96, !PT ;  /* 0x0000003f2bab7212 */ /* 0x000fe400078e963d */
[----:B------:R-:W-:Y:S01]  /*45cf0*/  LOP3.LUT R160, R160, R164, R150, 0x96, !PT ;  /* 0x000000a4a0a07212 */ /* 0x000fe200078e9696 */
[----:B------:R-:W-:Y:S01]  /*45d00*/  IMAD.SHL.U32 R120, R124, 0x2, RZ ;  /* 0x000000027c787824 */ /* 0x000fe200078e00ff */
[----:B------:R-:W-:Y:S01]  /*45d10*/  LOP3.LUT R161, R29, R165, R151, 0x96, !PT ;  /* 0x000000a51da17212 */ /* 0x000fe200078e9697 */
[----:B------:R0:W-:Y:S01]  /*45d20*/  STL.64 [R1+0xe00], R70 ;  /* 0x000e004601007387 */ /* 0x0001e20000100a00 */
[----:B------:R-:W-:Y:S02]  /*45d30*/  LOP3.LUT R14, R67, R34, RZ, 0x3c, !PT ;  /* 0x00000022430e7212 */ /* 0x000fe400078e3cff */
[----:B------:R-:W-:Y:S01]  /*45d40*/  LOP3.LUT R43, R43, R35, RZ, 0x3c, !PT ;  /* 0x000000232b2b7212 */ /* 0x000fe200078e3cff */
[----:B------:R-:W4:Y:S04]  /*45d50*/  LDL.LU.64 R164, [R1+0x970] ;  /* 0x0009700001a47983 */ /* 0x000f280000300a00 */
[----:B------:R-:W4:Y:S01]  /*45d60*/  LDL.LU.64 R34, [R1+0x968] ;  /* 0x0009680001227983 */ /* 0x000f220000300a00 */
[----:B---3--:R-:W-:-:S03]  /*45d70*/  LOP3.LUT R234, R234, R228, R202, 0x96, !PT ;  /* 0x000000e4eaea7212 */ /* 0x008fc600078e96ca */
[----:B------:R-:W3:Y:S01]  /*45d80*/  LDL.LU R237, [R1+0x450] ;  /* 0x0004500001ed7983 */ /* 0x000ee20000300800 */
[----:B------:R-:W-:-:S03]  /*45d90*/  LOP3.LUT R235, R37, R229, R203, 0x96, !PT ;  /* 0x000000e525eb7212 */ /* 0x000fc600078e96cb */
[----:B------:R-:W3:Y:S04]  /*45da0*/  LDL.LU.64 R202, [R1+0xbf0] ;  /* 0x000bf00001ca7983 */ /* 0x000ee80000300a00 */
[----:B------:R-:W3:Y:S01]  /*45db0*/  LDL.LU.64 R228, [R1+0xbe8] ;  /* 0x000be80001e47983 */ /* 0x000ee20000300a00 */
[----:B------:R-:W-:Y:S02]  /*45dc0*/  IADD3 R124, P5, PT, R95, R124, RZ ;  /* 0x0000007c5f7c7210 */ /* 0x000fe40007fbe0ff */
[----:B--2---:R-:W-:Y:S02]  /*45dd0*/  LOP3.LUT R25, R27, R32, R12, 0x96, !PT ;  /* 0x000000201b197212 */ /* 0x004fe400078e960c */
[----:B------:R-:W-:Y:S01]  /*45de0*/  LOP3.LUT R232, R232, R140, R226, 0x96, !PT ;  /* 0x0000008ce8e87212 */ /* 0x000fe200078e96e2 */
[----:B------:R-:W-:Y:S01]  /*45df0*/  IMAD.X R125, R30, 0x1, R23, P5 ;  /* 0x000000011e7d7824 */ /* 0x000fe200028e0617 */
[----:B------:R-:W-:-:S02]  /*45e00*/  LOP3.LUT R23, R128, 0x1, RZ, 0xc0, !PT ;  /* 0x0000000180177812 */ /* 0x000fc400078ec0ff */
[----:B------:R-:W-:Y:S01]  /*45e10*/  LOP3.LUT R163, R117, R157, R65, 0x96, !PT ;  /* 0x0000009d75a37212 */ /* 0x000fe200078e9641 */
[----:B------:R-:W-:Y:S01]  /*45e20*/  IMAD.SHL.U32 R29, R102, 0x2, RZ ;  /* 0x00000002661d7824 */ /* 0x000fe200078e00ff */
[--C-:B0-----:R-:W-:Y:S01]  /*45e30*/  SHF.L.U64.HI R70, R186, 0x1, R26.reuse ;  /* 0x00000001ba467819 */ /* 0x101fe2000001021a */
[----:B------:R-:W-:Y:S01]  /*45e40*/  IMAD R23, R123, R23, R231 ;  /* 0x000000177b177224 */ /* 0x000fe200078e02e7 */
[----:B------:R-:W-:Y:S02]  /*45e50*/  IADD3 R186, P1, PT, R101, R186, RZ ;  /* 0x000000ba65ba7210 */ /* 0x000fe40007f3e0ff */
[----:B------:R-:W-:Y:S02]  /*45e60*/  LOP3.LUT R118, R118, 0xfffffffe, RZ, 0xc0, !PT ;  /* 0xfffffffe76767812 */ /* 0x000fe400078ec0ff */
[----:B------:R-:W-:Y:S01]  /*45e70*/  LOP3.LUT R119, R119, 0xfffffffe, RZ, 0xc0, !PT ;  /* 0xfffffffe77777812 */ /* 0x000fe200078ec0ff */
[----:B------:R-:W-:Y:S01]  /*45e80*/  IMAD.X R187, R38, 0x1, R26, P1 ;  /* 0x0000000126bb7824 */ /* 0x000fe200008e061a */
[C---:B------:R-:W-:Y:S01]  /*45e90*/  LOP3.LUT R231, R23.reuse, R193, R245, 0x96, !PT ;  /* 0x000000c117e77212 */ /* 0x040fe200078e96f5 */
[----:B------:R-:W-:Y:S01]  /*45ea0*/  STL.64 [R1+0xec0], R92 ;  /* 0x000ec05c01007387 */ /* 0x000fe20000100a00 */
[----:B------:R-:W-:-:S02]  /*45eb0*/  LOP3.LUT R23, R23, R178, RZ, 0x3c, !PT ;  /* 0x000000b217177212 */ /* 0x000fc400078e3cff */
[----:B------:R-:W-:Y:S01]  /*45ec0*/  IADD3 R178, P1, PT, R213, R126, RZ ;  /* 0x0000007ed5b27210 */ /* 0x000fe20007f3e0ff */
[----:B------:R-:W-:Y:S01]  /*45ed0*/  IMAD.SHL.U32 R27, R46, 0x2, RZ ;  /* 0x000000022e1b7824 */ /* 0x000fe200078e00ff */
[----:B------:R-:W-:Y:S01]  /*45ee0*/  LOP3.LUT R117, R117, R179, RZ, 0x3c, !PT ;  /* 0x000000b375757212 */ /* 0x000fe200078e3cff */
[----:B------:R0:W-:Y:S01]  /*45ef0*/  STL.64 [R1+0xec8], R80 ;  /* 0x000ec85001007387 */ /* 0x0001e20000100a00 */
[----:B------:R-:W-:Y:S01]  /*45f00*/  IADD3 R226, P0, PT, R211, R46, RZ ;  /* 0x0000002ed3e27210 */ /* 0x000fe20007f1e0ff */
[----:B------:R-:W-:Y:S01]  /*45f10*/  IMAD.X R179, R54, 0x1, R11, P1 ;  /* 0x0000000136b37824 */ /* 0x000fe200008e060b */
[----:B------:R-:W-:Y:S01]  /*45f20*/  IADD3 R216, P1, PT, R212, R102, RZ ;  /* 0x00000066d4d87210 */ /* 0x000fe20007f3e0ff */
[----:B------:R-:W2:Y:S01]  /*45f30*/  LDL.LU.64 R150, [R1+0xbd8] ;  /* 0x000bd80001967983 */ /* 0x000ea20000300a00 */
[----:B------:R-:W-:Y:S01]  /*45f40*/  SHF.L.U64.HI R71, R122, 0x1, R21 ;  /* 0x000000017a477819 */ /* 0x000fe20000010215 */
[----:B----4-:R-:W-:Y:S01]  /*45f50*/  IMAD.X R227, R50, 0x1, R4, P0 ;  /* 0x0000000132e37824 */ /* 0x010fe200000e0604 */
[----:B------:R-:W-:-:S02]  /*45f60*/  LOP3.LUT R27, R27, 0xfffffffe, RZ, 0xc0, !PT ;  /* 0xfffffffe1b1b7812 */ /* 0x000fc400078ec0ff */
[----:B------:R-:W-:Y:S02]  /*45f70*/  LOP3.LUT R29, R29, 0xfffffffe, RZ, 0xc0, !PT ;  /* 0xfffffffe1d1d7812 */ /* 0x000fe400078ec0ff */
[----:B------:R-:W-:Y:S02]  /*45f80*/  LOP3.LUT R20, R222, R159, RZ, 0x3c, !PT ;  /* 0x0000009fde147212 */ /* 0x000fe400078e3cff */
[----:B------:R-:W-:Y:S02]  /*45f90*/  LOP3.LUT R40, R88, R40, R13, 0x96, !PT ;  /* 0x0000002858287212 */ /* 0x000fe400078e960d */
[----:B------:R-:W-:Y:S02]  /*45fa0*/  LOP3.LUT R16, R48, R241, RZ, 0x3c, !PT ;  /* 0x000000f130107212 */ /* 0x000fe400078e3cff */
[----:B------:R-:W-:Y:S01]  /*45fb0*/  LOP3.LUT R42, R85, R42, R220, 0x96, !PT ;  /* 0x0000002a552a7212 */ /* 0x000fe200078e96dc */
[----:B------:R-:W-:Y:S01]  /*45fc0*/  IMAD.WIDE.U32 R114, R99, R118, R114 ;  /* 0x0000007663727225 */ /* 0x000fe200078e0072 */
[----:B------:R-:W-:Y:S01]  /*45fd0*/  IADD3 R122, P2, PT, R47, R122, RZ ;  /* 0x0000007a2f7a7210 */ /* 0x000fe20007f5e0ff */
[----:B0-----:R-:W4:Y:S01]  /*45fe0*/  LDL.LU.64 R80, [R1+0x5f0] ;  /* 0x0005f00001507983 */ /* 0x001f220000300a00 */
[----:B------:R-:W-:Y:S01]  /*45ff0*/  IADD3 R168, P0, PT, R200, R98, RZ ;  /* 0x00000062c8a87210 */ /* 0x000fe20007f1e0ff */
[----:B------:R-:W-:-:S02]  /*46000*/  IMAD.X R217, R52, 0x1, R10, P1 ;  /* 0x0000000134d97824 */ /* 0x000fc400008e060a */
[----:B------:R-:W-:Y:S01]  /*46010*/  IMAD.WIDE.U32 R226, R211, R27, R226 ;  /* 0x0000001bd3e27225 */ /* 0x000fe200078e00e2 */
[----:B------:R-:W-:Y:S01]  /*46020*/  LOP3.LUT R26, R172, R131, RZ, 0x3c, !PT ;  /* 0x00000083ac1a7212 */ /* 0x000fe200078e3cff */
[----:B------:R-:W4:Y:S02]  /*46030*/  LDL.LU.64 R92, [R1+0x5e8] ;  /* 0x0005e800015c7983 */ /* 0x000f240000300a00 */
[----:B------:R-:W-:Y:S01]  /*46040*/  IMAD.X R123, R41, 0x1, R21, P2 ;  /* 0x00000001297b7824 */ /* 0x000fe200010e0615 */
[----:B------:R-:W-:Y:S01]  /*46050*/  IADD3 R32, P2, PT, R214, R100, RZ ;  /* 0x00000064d6207210 */ /* 0x000fe20007f5e0ff */
[----:B------:R-:W-:Y:S01]  /*46060*/  IMAD.SHL.U32 R27, R100, 0x2, RZ ;  /* 0x00000002641b7824 */ /* 0x000fe200078e00ff */
[----:B------:R-:W-:Y:S01]  /*46070*/  LOP3.LUT R21, R162, R154, RZ, 0x3c, !PT ;  /* 0x0000009aa2157212 */ /* 0x000fe200078e3cff */
[----:B------:R-:W-:-:S04]  /*46080*/  IMAD.WIDE.U32 R216, R212, R29, R216 ;  /* 0x0000001dd4d87225 */ /* 0x000fc800078e00d8 */
[----:B------:R-:W-:Y:S01]  /*46090*/  IMAD.X R169, R205, 0x1, R76, P0 ;  /* 0x00000001cda97824 */ /* 0x000fe200000e064c */
[----:B------:R-:W-:Y:S01]  /*460a0*/  IADD3 R154, P0, PT, R201, R96, RZ ;  /* 0x00000060c99a7210 */ /* 0x000fe20007f1e0ff */
[----:B------:R-:W-:Y:S01]  /*460b0*/  IMAD.SHL.U32 R29, R96, 0x2, RZ ;  /* 0x00000002601d7824 */ /* 0x000fe200078e00ff */
[----:B------:R-:W-:Y:S01]  /*460c0*/  LOP3.LUT R27, R27, 0xfffffffe, RZ, 0xc0, !PT ;  /* 0xfffffffe1b1b7812 */ /* 0x000fe200078ec0ff */
[----:B------:R-:W-:Y:S02]  /*460d0*/  IMAD.X R33, R44, 0x1, R77, P2 ;  /* 0x000000012c217824 */ /* 0x000fe400010e064d */
[----:B------:R-:W-:Y:S01]  /*460e0*/  IMAD.X R155, R51, 0x1, R0, P0 ;  /* 0x00000001339b7824 */ /* 0x000fe200000e0600 */
[----:B------:R-:W-:Y:S01]  /*460f0*/  LOP3.LUT R29, R29, 0xfffffffe, RZ, 0xc0, !PT ;  /* 0xfffffffe1d1d7812 */ /* 0x000fe200078ec0ff */
[----:B------:R-:W-:Y:S01]  /*46100*/  IMAD.WIDE.U32 R32, R214, R27, R32 ;  /* 0x0000001bd6207225 */ /* 0x000fe200078e0020 */
[----:B------:R-:W-:-:S03]  /*46110*/  IADD3 R142, P1, PT, R208, R94, RZ ;  /* 0x0000005ed08e7210 */ /* 0x000fc60007f3e0ff */
[----:B------:R-:W-:Y:S02]  /*46120*/  IMAD.SHL.U32 R27, R94, 0x2, RZ ;  /* 0x000000025e1b7824 */ /* 0x000fe400078e00ff */
[----:B------:R-:W-:Y:S01]  /*46130*/  IMAD.WIDE.U32 R154, R201, R29, R154 ;  /* 0x0000001dc99a7225 */ /* 0x000fe200078e009a */
[----:B------:R-:W-:Y:S02]  /*46140*/  SHF.L.W.U32.HI R29, R20, 0x1, R116 ;  /* 0x00000001141d7819 */ /* 0x000fe40000010e74 */
[----:B------:R-:W-:Y:S02]  /*46150*/  SHF.L.W.U32.HI R20, R116, 0x1, R20 ;  /* 0x0000000174147819 */ /* 0x000fe40000010e14 */
[----:B------:R-:W-:Y:S02]  /*46160*/  SHF.L.W.U32.HI R131, R40, 0x10, R28 ;  /* 0x0000001028837819 */ /* 0x000fe40000010e1c */
[----:B------:R-:W-:Y:S02]  /*46170*/  SHF.L.W.U32.HI R79, R28, 0x10, R40 ;  /* 0x000000101c4f7819 */ /* 0x000fe40000010e28 */
[----:B------:R-:W-:-:S02]  /*46180*/  SHF.L.W.U32.HI R28, R16, 0x1, R22 ;  /* 0x00000001101c7819 */ /* 0x000fc40000010e16 */
[----:B------:R-:W-:Y:S01]  /*46190*/  SHF.L.W.U32.HI R116, R22, 0x1, R16 ;  /* 0x0000000116747819 */ /* 0x000fe20000010e10 */
[----:B------:R-:W-:Y:S01]  /*461a0*/  IMAD.X R143, R45, 0x1, R31, P1 ;  /* 0x000000012d8f7824 */ /* 0x000fe200008e061f */
[----:B------:R-:W-:Y:S02]  /*461b0*/  LOP3.LUT R27, R27, 0xfffffffe, RZ, 0xc0, !PT ;  /* 0xfffffffe1b1b7812 */ /* 0x000fe400078ec0ff */
[----:B------:R-:W-:Y:S02]  /*461c0*/  SHF.L.W.U32.HI R16, R18, 0x1, R24 ;  /* 0x0000000112107819 */ /* 0x000fe40000010e18 */
[----:B------:R-:W-:Y:S02]  /*461d0*/  SHF.L.W.U32.HI R118, R24, 0x1, R18 ;  /* 0x0000000118767819 */ /* 0x000fe40000010e12 */
[----:B------:R-:W-:Y:S02]  /*461e0*/  SHF.L.W.U32.HI R24, R42, 0x10, R58 ;  /* 0x000000102a187819 */ /* 0x000fe40000010e3a */
[----:B------:R-:W-:Y:S01]  /*461f0*/  SHF.L.W.U32.HI R58, R58, 0x10, R42 ;  /* 0x000000103a3a7819 */ /* 0x000fe20000010e2a */
[----:B------:R-:W-:Y:S01]  /*46200*/  IMAD.WIDE.U32 R142, R208, R27, R142 ;  /* 0x0000001bd08e7225 */ /* 0x000fe200078e008e */
[----:B------:R-:W-:-:S02]  /*46210*/  LOP3.LUT R17, R230, R9, RZ, 0x3c, !PT ;  /* 0x00000009e6117212 */ /* 0x000fc400078e3cff */
[----:B------:R-:W-:Y:S02]  /*46220*/  LOP3.LUT R173, R67, R7, R105, 0x96, !PT ;  /* 0x0000000743ad7212 */ /* 0x000fe400078e9669 */
[----:B------:R-:W-:Y:S02]  /*46230*/  LOP3.LUT R38, R20, R242, R82, 0x96, !PT ;  /* 0x000000f214267212 */ /* 0x000fe400078e9652 */
[----:B------:R-:W-:Y:S02]  /*46240*/  SHF.L.W.U32.HI R27, R25, 0x10, R39 ;  /* 0x00000010191b7819 */ /* 0x000fe40000010e27 */
[----:B------:R-:W-:Y:S02]  /*46250*/  SHF.L.W.U32.HI R67, R39, 0x10, R25 ;  /* 0x0000001027437819 */ /* 0x000fe40000010e19 */
[----:B------:R-:W-:Y:S02]  /*46260*/  LOP3.LUT R144, R144, R188, R180, 0x96, !PT ;  /* 0x000000bc90907212 */ /* 0x000fe400078e96b4 */
[----:B------:R-:W-:-:S02]  /*46270*/  LOP3.LUT R145, R73, R189, R181, 0x96, !PT ;  /* 0x000000bd49917212 */ /* 0x000fc400078e96b5 */
[----:B------:R-:W-:Y:S02]  /*46280*/  LOP3.LUT R39, R29, R243, R83, 0x96, !PT ;  /* 0x000000f31d277212 */ /* 0x000fe400078e9653 */
[----:B------:R-:W-:Y:S02]  /*46290*/  LOP3.LUT R36, R106, R36, R225, 0x96, !PT ;  /* 0x000000246a247212 */ /* 0x000fe400078e96e1 */
[----:B------:R-:W-:Y:S01]  /*462a0*/  SHF.L.W.U32.HI R18, R17, 0x1, R23 ;  /* 0x0000000111127819 */ /* 0x000fe20000010e17 */
[----:B------:R0:W-:Y:S01]  /*462b0*/  STL.64 [R1+0xe68], R144 ;  /* 0x000e689001007387 */ /* 0x0001e20000100a00 */
[----:B------:R-:W-:Y:S02]  /*462c0*/  SHF.L.W.U32.HI R17, R23, 0x1, R17 ;  /* 0x0000000117117819 */ /* 0x000fe40000010e11 */
[----:B------:R-:W-:Y:S02]  /*462d0*/  LOP3.LUT R48, R48, R218, R196, 0x96, !PT ;  /* 0x000000da30307212 */ /* 0x000fe400078e96c4 */
[----:B------:R-:W-:Y:S01]  /*462e0*/  LOP3.LUT R128, R170, R177, RZ, 0x3c, !PT ;  /* 0x000000b1aa807212 */ /* 0x000fe200078e3cff */
[----:B------:R-:W2:Y:S01]  /*462f0*/  LDL.LU.64 R196, [R1+0x988] ;  /* 0x0009880001c47983 */ /* 0x000ea20000300a00 */
[----:B------:R-:W-:-:S02]  /*46300*/  LOP3.LUT R106, R17, R34, R164, 0x96, !PT ;  /* 0x00000022116a7212 */ /* 0x000fc400078e96a4 */
[----:B------:R-:W-:Y:S01]  /*46310*/  LOP3.LUT R107, R18, R35, R165, 0x96, !PT ;  /* 0x00000023126b7212 */ /* 0x000fe200078e96a5 */
[----:B------:R-:W-:Y:S01]  /*46320*/  IMAD.WIDE.U32 R182, R127, R119, R182 ;  /* 0x000000777fb67225 */ /* 0x000fe200078e00b6 */
[----:B------:R-:W4:Y:S04]  /*46330*/  LDL.LU.64 R164, [R1+0x810] ;  /* 0x0008100001a47983 */ /* 0x000f280000300a00 */
[----:B0-----:R-:W2:Y:S04]  /*46340*/  LDL.LU.64 R144, [R1+0x990] ;  /* 0x0009900001907983 */ /* 0x001ea80000300a00 */
[----:B------:R-:W4:Y:S01]  /*46350*/  LDL.LU.64 R34, [R1+0x808] ;  /* 0x0008080001227983 */ /* 0x000f220000300a00 */
[----:B---3--:R-:W-:-:S02]  /*46360*/  LOP3.LUT R82, R58, R228, R202, 0x96, !PT ;  /* 0x000000e43a527212 */ /* 0x008fc400078e96ca */
[----:B------:R-:W-:Y:S01]  /*46370*/  LOP3.LUT R110, R110, R250, R190, 0x96, !PT ;  /* 0x000000fa6e6e7212 */ /* 0x000fe200078e96be */
[----:B------:R-:W3:Y:S01]  /*46380*/  LDL.LU R202, [R1+0x420] ;  /* 0x0004200001ca7983 */ /* 0x000ee20000300800 */
[----:B------:R-:W-:-:S03]  /*46390*/  LOP3.LUT R83, R24, R229, R203, 0x96, !PT ;  /* 0x000000e518537212 */ /* 0x000fc600078e96cb */
[----:B------:R-:W3:Y:S01]  /*463a0*/  LDL.LU R203, [R1+0x4cc] ;  /* 0x0004cc0001cb7983 */ /* 0x000ee20000300800 */
[----:B------:R-:W-:Y:S02]  /*463b0*/  SHF.L.W.U32.HI R13, R26, 0x1, R14 ;  /* 0x000000011a0d7819 */ /* 0x000fe40000010e0e */
[----:B------:R-:W-:Y:S01]  /*463c0*/  SHF.L.W.U32.HI R14, R14, 0x1, R26 ;  /* 0x000000010e0e7819 */ /* 0x000fe20000010e1a */
[----:B------:R-:W-:Y:S01]  /*463d0*/  IMAD.SHL.U32 R26, R126, 0x2, RZ ;  /* 0x000000027e1a7824 */ /* 0x000fe200078e00ff */
[----:B------:R-:W-:Y:S02]  /*463e0*/  IADD3 R140, P2, PT, R209, R86, RZ ;  /* 0x00000056d18c7210 */ /* 0x000fe40007f5e0ff */
[----:B------:R-:W-:Y:S02]  /*463f0*/  LOP3.LUT R172, R172, R6, R104, 0x96, !PT ;  /* 0x00000006acac7212 */ /* 0x000fe400078e9668 */
[----:B------:R-:W-:Y:S02]  /*46400*/  LOP3.LUT R162, R162, R156, R64, 0x96, !PT ;  /* 0x0000009ca2a27212 */ /* 0x000fe400078e9640 */
[----:B------:R-:W-:Y:S01]  /*46410*/  SHF.L.U64.HI R42, R126, 0x1, R11 ;  /* 0x000000017e2a7819 */ /* 0x000fe2000001020b */
[----:B------:R-:W-:Y:S01]  /*46420*/  STL.64 [R1+0xea8], R90 ;  /* 0x000ea85a01007387 */ /* 0x000fe20000100a00 */
[----:B------:R-:W-:-:S02]  /*46430*/  LOP3.LUT R26, R26, 0xfffffffe, RZ, 0xc0, !PT ;  /* 0xfffffffe1a1a7812 */ /* 0x000fc400078ec0ff */
[----:B------:R-:W-:Y:S01]  /*46440*/  LOP3.LUT R170, R170, R62, R60, 0x96, !PT ;  /* 0x0000003eaaaa7212 */ /* 0x000fe200078e963c */
[----:B------:R-:W-:Y:S01]  /*46450*/  IMAD.X R141, R53, 0x1, R5, P2 ;  /* 0x00000001358d7824 */ /* 0x000fe200010e0605 */
[----:B------:R-:W-:Y:S01]  /*46460*/  SHF.L.W.U32.HI R12, R128, 0x1, R43 ;  /* 0x00000001800c7819 */ /* 0x000fe20000010e2b */
[----:B------:R-:W-:Y:S01]  /*46470*/  IMAD.WIDE.U32 R178, R213, R26, R178 ;  /* 0x0000001ad5b27225 */ /* 0x000fe200078e00b2 */
[----:B------:R0:W-:Y:S03]  /*46480*/  STL.64 [R1+0xef8], R172 ;  /* 0x000ef8ac01007387 */ /* 0x0001e60000100a00 */
[----:B------:R-:W-:Y:S01]  /*46490*/  IMAD.SHL.U32 R26, R98, 0x2, RZ ;  /* 0x00000002621a7824 */ /* 0x000fe200078e00ff */
[----:B------:R-:W3:Y:S04]  /*464a0*/  LDL.LU.64 R62, [R1+0x9b8] ;  /* 0x0009b800013e7983 */ /* 0x000ee80000300a00 */
[----:B------:R-:W-:Y:S01]  /*464b0*/  LOP3.LUT R26, R26, 0xfffffffe, RZ, 0xc0, !PT ;  /* 0xfffffffe1a1a7812 */ /* 0x000fe200078ec0ff */
[----:B------:R1:W-:Y:S04]  /*464c0*/  STL.64 [R1+0xf00], R170 ;  /* 0x000f00aa01007387 */ /* 0x0003e80000100a00 */
[----:B------:R-:W-:Y:S01]  /*464d0*/  IMAD.WIDE.U32 R168, R200, R26, R168 ;  /* 0x0000001ac8a87225 */ /* 0x000fe200078e00a8 */
[----:B------:R-:W-:Y:S01]  /*464e0*/  SHF.L.W.U32.HI R128, R43, 0x1, R128 ;  /* 0x000000012b807819 */ /* 0x000fe20000010e80 */
[----:B------:R-:W3:Y:S02]  /*464f0*/  LDL.LU.64 R64, [R1+0x9b0] ;  /* 0x0009b00001407983 */ /* 0x000ee40000300a00 */
[----:B------:R-:W-:Y:S01]  /*46500*/  IMAD.SHL.U32 R26, R86, 0x2, RZ ;  /* 0x00000002561a7824 */ /* 0x000fe200078e00ff */
[----:B------:R-:W-:Y:S01]  /*46510*/  SHF.L.U64.HI R43, R46, 0x1, R4 ;  /* 0x000000012e2b7819 */ /* 0x000fe20000010204 */
[----:B0-----:R-:W3:Y:S03]  /*46520*/  LDL.LU.64 R172, [R1+0x5a8] ;  /* 0x0005a80001ac7983 */ /* 0x001ee60000300a00 */
[----:B------:R-:W-:Y:S01]  /*46530*/  LOP3.LUT R26, R26, 0xfffffffe, RZ, 0xc0, !PT ;  /* 0xfffffffe1a1a7812 */ /* 0x000fe200078ec0ff */
[----:B-1----:R-:W3:Y:S04]  /*46540*/  LDL.LU.64 R170, [R1+0x5b0] ;  /* 0x0005b00001aa7983 */ /* 0x002ee80000300a00 */
[----:B------:R-:W3:Y:S01]  /*46550*/  LDL.LU.64 R6, [R1+0xbc0] ;  /* 0x000bc00001067983 */ /* 0x000ee20000300a00 */
[----:B------:R-:W-:Y:S01]  /*46560*/  IMAD.WIDE.U32 R140, R209, R26, R140 ;  /* 0x0000001ad18c7225 */ /* 0x000fe200078e008c */
[----:B------:R-:W-:-:S02]  /*46570*/  SHF.L.W.U32.HI R26, R74, 0x10, R66 ;  /* 0x000000104a1a7819 */ /* 0x000fc40000010e42 */
[----:B------:R-:W3:Y:S01]  /*46580*/  LDL.LU.64 R60, [R1+0xbb8] ;  /* 0x000bb800013c7983 */ /* 0x000ee20000300a00 */
[----:B------:R-:W-:-:S03]  /*46590*/  SHF.L.W.U32.HI R66, R66, 0x10, R74 ;  /* 0x0000001042427819 */ /* 0x000fc60000010e4a */
[----:B------:R-:W3:Y:S04]  /*465a0*/  LDL.LU.64 R156, [R1+0xbe0] ;  /* 0x000be000019c7983 */ /* 0x000ee80000300a00 */
[----:B------:R0:W-:Y:S04]  /*465b0*/  STL.64 [R1+0xea0], R110 ;  /* 0x000ea06e01007387 */ /* 0x0001e80000100a00 */
[----:B------:R-:W3:Y:S01]  /*465c0*/  LDL.LU.64 R90, [R1+0x9c8] ;  /* 0x0009c800015a7983 */ /* 0x000ee20000300a00 */
[----:B------:R-:W-:Y:S02]  /*465d0*/  LOP3.LUT R120, R120, 0xfffffffe, RZ, 0xc0, !PT ;  /* 0xfffffffe78787812 */ /* 0x000fe400078ec0ff */
[----:B------:R-:W-:-:S02]  /*465e0*/  SHF.L.U64.HI R41, R100, 0x1, R77 ;  /* 0x0000000164297819 */ /* 0x000fc4000001024d */
[----:B------:R-:W-:Y:S02]  /*465f0*/  LOP3.LUT R129, R129, 0xfffffffe, RZ, 0xc0, !PT ;  /* 0xfffffffe81817812 */ /* 0x000fe400078ec0ff */
[----:B------:R-:W-:Y:S01]  /*46600*/  LOP3.LUT R15, R73, R84, R15, 0x96, !PT ;  /* 0x00000054490f7212 */ /* 0x000fe200078e960f */
[----:B0-----:R-:W3:Y:S01]  /*46610*/  LDL.LU.64 R110, [R1+0x9c0] ;  /* 0x0009c000016e7983 */ /* 0x001ee20000300a00 */
[----:B------:R-:W-:-:S03]  /*46620*/  SHF.L.U64.HI R88, R96, 0x1, R0 ;  /* 0x0000000160587819 */ /* 0x000fc60000010200 */
[----:B------:R-:W-:Y:S01]  /*46630*/  STL.64 [R1+0xed0], R246 ;  /* 0x000ed0f601007387 */ /* 0x000fe20000100a00 */
[----:B------:R-:W-:-:S03]  /*46640*/  SHF.L.W.U32.HI R19, R21, 0x1, R117 ;  /* 0x0000000115137819 */ /* 0x000fc60000010e75 */
[----:B------:R0:W-:Y:S01]  /*46650*/  STL.64 [R1+0xed8], R48 ;  /* 0x000ed83001007387 */ /* 0x0001e20000100a00 */
[----:B------:R-:W-:Y:S02]  /*46660*/  SHF.L.W.U32.HI R22, R36, 0x10, R56 ;  /* 0x0000001024167819 */ /* 0x000fe40000010e38 */
[----:B------:R-:W-:Y:S01]  /*46670*/  SHF.L.U64.HI R40, R98, 0x1, R76 ;  /* 0x0000000162287819 */ /* 0x000fe2000001024c */
[----:B------:R-:W3:Y:S01]  /*46680*/  LDL.LU.64 R218, [R1+0xc00] ;  /* 0x000c000001da7983 */ /* 0x000ee20000300a00 */
[----:B------:R-:W-:Y:S02]  /*46690*/  LOP3.LUT R230, R230, R192, R244, 0x96, !PT ;  /* 0x000000c0e6e67212 */ /* 0x000fe400078e96f4 */
[----:B------:R-:W-:Y:S01]  /*466a0*/  LOP3.LUT R222, R222, R68, R238, 0x96, !PT ;  /* 0x00000044dede7212 */ /* 0x000fe200078e96ee */
[----:B------:R-:W3:Y:S04]  /*466b0*/  LDL.LU.64 R104, [R1+0xb80] ;  /* 0x000b800001687983 */ /* 0x000ee80000300a00 */
[----:B------:R1:W-:Y:S04]  /*466c0*/  STL.64 [R1+0xf20], R54 ;  /* 0x000f203601007387 */ /* 0x0003e80000100a00 */
[----:B------:R-:W3:Y:S01]  /*466d0*/  LDL.LU.64 R228, [R1+0x570] ;  /* 0x0005700001e47983 */ /* 0x000ee20000300a00 */
[----:B------:R-:W-:-:S02]  /*466e0*/  LOP3.LUT R132, R132, 0xfffffffe, RZ, 0xc0, !PT ;  /* 0xfffffffe84847812 */ /* 0x000fc400078ec0ff */
[----:B------:R-:W-:Y:S01]  /*466f0*/  LOP3.LUT R139, R139, 0xfffffffe, RZ, 0xc0, !PT ;  /* 0xfffffffe8b8b7812 */ /* 0x000fe200078ec0ff */
[----:B------:R-:W-:Y:S01]  /*46700*/  IMAD.SHL.U32 R159, R198, 0x2, RZ ;  /* 0x00000002c69f7824 */ /* 0x000fe200078e00ff */
[----:B------:R-:W-:Y:S01]  /*46710*/  SHF.L.W.U32.HI R25, R75, 0x10, R59 ;  /* 0x000000104b197819 */ /* 0x000fe20000010e3b */
[----:B------:R-:W-:Y:S01]  /*46720*/  STL.64 [R1+0xeb8], R108 ;  /* 0x000eb86c01007387 */ /* 0x000fe20000100a00 */
[----:B------:R-:W-:-:S03]  /*46730*/  SHF.L.W.U32.HI R23, R72, 0x10, R57 ;  /* 0x0000001048177819 */ /* 0x000fc60000010e39 */
[----:B------:R-:W-:Y:S04]  /*46740*/  STL.64 [R1+0xee0], R232 ;  /* 0x000ee0e801007387 */ /* 0x000fe80000100a00 */
[----:B------:R1:W-:Y:S04]  /*46750*/  STL.64 [R1+0xf10], R160 ;  /* 0x000f10a001007387 */ /* 0x0003e80000100a00 */
[----:B------:R-:W-:Y:S04]  /*46760*/  STL [R1+0xe7c], R249 ;  /* 0x000e7cf901007387 */ /* 0x000fe80000100800 */
[----:B------:R-:W3:Y:S04]  /*46770*/  LDL.LU.64 R180, [R1+0xf80] ;  /* 0x000f800001b47983 */ /* 0x000ee80000300a00 */
[----:B------:R-:W3:Y:S04]  /*46780*/  LDL.LU.64 R188, [R1+0xf78] ;  /* 0x000f780001bc7983 */ /* 0x000ee80000300a00 */
[----:B------:R-:W3:Y:S01]  /*46790*/  LDL.LU.64 R190, [R1+0xf70] ;  /* 0x000f700001be7983 */ /* 0x000ee20000300a00 */
[----:B--2---:R-:W-:-:S02]  /*467a0*/  LOP3.LUT R119, R16, R197, R145, 0x96, !PT ;  /* 0x000000c510777212 */ /* 0x004fc400078e9691 */
[----:B------:R-:W-:Y:S01]  /*467b0*/  LOP3.LUT R118, R118, R196, R144, 0x96, !PT ;  /* 0x000000c476767212 */ /* 0x000fe200078e9690 */
[----:B------:R-:W2:Y:S01]  /*467c0*/  LDL.LU.64 R250, [R1+0xf68] ;  /* 0x000f680001fa7983 */ /* 0x000ea20000300a00 */
[----:B----4-:R-:W-:Y:S02]  /*467d0*/  LOP3.LUT R16, R66, R34, R164, 0x96, !PT ;  /* 0x0000002242107212 */ /* 0x010fe400078e96a4 */
[----:B------:R-:W-:Y:S01]  /*467e0*/  LOP3.LUT R17, R26, R35, R165, 0x96, !PT ;  /* 0x000000231a117212 */ /* 0x000fe200078e96a5 */
[----:B------:R-:W4:Y:S04]  /*467f0*/  LDL.LU R34, [R1+0x4d0] ;  /* 0x0004d00001227983 */ /* 0x000f280000300800 */
[----:B------:R-:W2:Y:S04]  /*46800*/  LDL.LU R35, [R1+0x430] ;  /* 0x0004300001237983 */ /* 0x000ea80000300800 */
[----:B------:R-:W2:Y:S04]  /*46810*/  LDL.LU R177, [R1+0x424] ;  /* 0x0004240001b17983 */ /* 0x000ea80000300800 */
[----:B------:R-:W2:Y:S01]  /*46820*/  LDL.LU.64 R242, [R1+0xc18] ;  /* 0x000c180001f27983 */ /* 0x000ea20000300a00 */
[----:B---3--:R-:W-:-:S02]  /*46830*/  LOP3.LUT R4, R226, R4, R202, 0x96, !PT ;  /* 0x00000004e2047212 */ /* 0x008fc400078e96ca */
[----:B------:R-:W-:Y:S01]  /*46840*/  LOP3.LUT R11, R178, R11, R203, 0x96, !PT ;  /* 0x0000000bb20b7212 */ /* 0x000fe200078e96cb */
[----:B------:R-:W3:Y:S04]  /*46850*/  LDL.LU R202, [R1+0x4d4] ;  /* 0x0004d40001ca7983 */ /* 0x000ee80000300800 */
[----:B------:R-:W3:Y:S01]  /*46860*/  LDL.LU R203, [R1+0x434] ;  /* 0x0004340001cb7983 */ /* 0x000ee20000300800 */
[----:B------:R-:W-:Y:S01]  /*46870*/  IMAD.WIDE.U32 R124, R95, R120, R124 ;  /* 0x000000785f7c7225 */ /* 0x000fe200078e007c */
[----:B------:R-:W-:Y:S02]  /*46880*/  SHF.L.U64.HI R120, R86, 0x1, R5 ;  /* 0x0000000156787819 */ /* 0x000fe40000010205 */
[----:B------:R-:W-:Y:S01]  /*46890*/  LOP3.LUT R41, R41, 0x1, RZ, 0xc0, !PT ;  /* 0x0000000129297812 */ /* 0x000fe200078ec0ff */
[----:B------:R-:W-:Y:S01]  /*468a0*/  IMAD.WIDE.U32 R184, R87, R129, R184 ;  /* 0x0000008157b87225 */ /* 0x000fe200078e00b8 */
[----:B------:R-:W-:Y:S01]  /*468b0*/  LOP3.LUT R120, R120, 0x1, RZ, 0xc0, !PT ;  /* 0x0000000178787812 */ /* 0x000fe200078ec0ff */
[----:B0-----:R-:W3:Y:S01]  /*468c0*/  LDL.LU.64 R48, [R1+0x5e0] ;  /* 0x0005e00001307983 */ /* 0x001ee20000300a00 */
[----:B------:R-:W-:Y:S01]  /*468d0*/  SHF.L.W.U32.HI R30, R15, 0x10, R78 ;  /* 0x000000100f1e7819 */ /* 0x000fe20000010e4e */
[----:B------:R-:W-:Y:S01]  /*468e0*/  IMAD R41, R214, R41, R33 ;  /* 0x00000029d6297224 */ /* 0x000fe200078e0221 */
[----:B------:R-:W-:Y:S01]  /*468f0*/  SHF.L.W.U32.HI R78, R78, 0x10, R15 ;  /* 0x000000104e4e7819 */ /* 0x000fe20000010e0f */
[----:B------:R-:W3:Y:S01]  /*46900*/  LDL.LU.64 R246, [R1+0x5d8] ;  /* 0x0005d80001f67983 */ /* 0x000ee20000300a00 */
[----:B------:R-:W-:-:S02]  /*46910*/  LOP3.LUT R77, R32, R77, R237, 0x96, !PT ;  /* 0x0000004d204d7212 */ /* 0x000fc400078e96ed */
[----:B------:R-:W-:Y:S01]  /*46920*/  LOP3.LUT R33, R88, 0x1, RZ, 0xc0, !PT ;  /* 0x0000000158217812 */ /* 0x000fe200078ec0ff */
[----:B------:R-:W3:Y:S01]  /*46930*/  LDL.LU.64 R244, [R1+0xbf8] ;  /* 0x000bf80001f47983 */ /* 0x000ee20000300a00 */
[----:B------:R-:W-:Y:S02]  /*46940*/  SHF.L.W.U32.HI R21, R117, 0x1, R21 ;  /* 0x0000000175157819 */ /* 0x000fe40000010e15 */
[----:B------:R-:W-:Y:S01]  /*46950*/  SHF.L.W.U32.HI R56, R56, 0x10, R36 ;  /* 0x0000001038387819 */ /* 0x000fe20000010e24 */
[----:B------:R-:W3:Y:S04]  /*46960*/  LDL.LU.64 R192, [R1+0xb98] ;  /* 0x000b980001c07983 */ /* 0x000ee80000300a00 */
[----:B------:R-:W3:Y:S04]  /*46970*/  LDL.LU.64 R238, [R1+0xb90] ;  /* 0x000b900001ee7983 */ /* 0x000ee80000300a00 */
[----:B------:R-:W3:Y:S01]  /*46980*/  LDL.LU.64 R68, [R1+0xb88] ;  /* 0x000b880001447983 */ /* 0x000ee20000300a00 */
[----:B------:R-:W-:-:S02]  /*46990*/  LOP3.LUT R129, R12, R65, R63, 0x96, !PT ;  /* 0x000000410c817212 */ /* 0x000fc400078e963f */
[----:B------:R-:W-:Y:S01]  /*469a0*/  LOP3.LUT R128, R128, R64, R62, 0x96, !PT ;  /* 0x0000004080807212 */ /* 0x000fe200078e963e */
[----:B-1----:R-:W3:Y:S04]  /*469b0*/  LDL.LU.64 R54, [R1+0x578] ;  /* 0x0005780001367983 */ /* 0x002ee80000300a00 */
[----:B------:R-:W3:Y:S01]  /*469c0*/  LDL.LU.64 R62, [R1+0x820] ;  /* 0x00082000013e7983 */ /* 0x000ee20000300a00 */
[----:B------:R-:W-:Y:S02]  /*469d0*/  LOP3.LUT R12, R32, R172, R170, 0x96, !PT ;  /* 0x000000ac200c7212 */ /* 0x000fe400078e96aa */
[----:B------:R-:W-:Y:S01]  /*469e0*/  SHF.L.U64.HI R32, R94, 0x1, R31 ;  /* 0x000000015e207819 */ /* 0x000fe2000001021f */
[----:B------:R-:W3:Y:S01]  /*469f0*/  LDL.LU.64 R64, [R1+0x818] ;  /* 0x0008180001407983 */ /* 0x000ee20000300a00 */
[----:B------:R-:W-:-:S02]  /*46a00*/  LOP3.LUT R14, R14, R60, R6, 0x96, !PT ;  /* 0x0000003c0e0e7212 */ /* 0x000fc400078e9606 */
[----:B------:R-:W-:Y:S02]  /*46a10*/  LOP3.LUT R37, R19, R151, R157, 0x96, !PT ;  /* 0x0000009713257212 */ /* 0x000fe400078e969d */
[----:B------:R-:W-:Y:S01]  /*46a20*/  LOP3.LUT R116, R116, R110, R90, 0x96, !PT ;  /* 0x0000006e74747212 */ /* 0x000fe200078e965a */
[----:B------:R-:W-:Y:S01]  /*46a30*/  IMAD.WIDE.U32 R174, R97, R132, R174 ;  /* 0x0000008461ae7225 */ /* 0x000fe200078e00ae */
[----:B------:R-:W-:Y:S02]  /*46a40*/  LOP3.LUT R15, R13, R61, R7, 0x96, !PT ;  /* 0x0000003d0d0f7212 */ /* 0x000fe400078e9607 */
[----:B------:R-:W-:Y:S01]  /*46a50*/  LOP3.LUT R43, R43, 0x1, RZ, 0xc0, !PT ;  /* 0x000000012b2b7812 */ /* 0x000fe200078ec0ff */
[----:B------:R-:W3:Y:S04]  /*46a60*/  LDL.LU.64 R6, [R1+0x838] ;  /* 0x0008380001067983 */ /* 0x000ee80000300a00 */
[----:B------:R-:W3:Y:S01]  /*46a70*/  LDL.LU.64 R60, [R1+0x830] ;  /* 0x00083000013c7983 */ /* 0x000ee20000300a00 */
[----:B------:R-:W-:-:S03]  /*46a80*/  LOP3.LUT R36, R21, R150, R156, 0x96, !PT ;  /* 0x0000009615247212 */ /* 0x000fc600078e969c */
[----:B------:R-:W3:Y:S01]  /*46a90*/  LDL.LU.64 R156, [R1+0x848] ;  /* 0x00084800019c7983 */ /* 0x000ee20000300a00 */
[----:B------:R-:W-:-:S03]  /*46aa0*/  LOP3.LUT R117, R28, R111, R91, 0x96, !PT ;  /* 0x0000006f1c757212 */ /* 0x000fc600078e965b */
[----:B------:R-:W3:Y:S04]  /*46ab0*/  LDL.LU.64 R150, [R1+0x840] ;  /* 0x0008400001967983 */ /* 0x000ee80000300a00 */
[----:B------:R-:W3:Y:S01]  /*46ac0*/  LDL.LU.64 R90, [R1+0xc38] ;  /* 0x000c3800015a7983 */ /* 0x000ee20000300a00 */
[----:B------:R-:W-:Y:S01]  /*46ad0*/  IMAD.WIDE.U32 R112, R103, R139, R112 ;  /* 0x0000008b67707225 */ /* 0x000fe200078e0070 */
[----:B------:R-:W-:Y:S02]  /*46ae0*/  SHF.L.W.U32.HI R59, R59, 0x10, R75 ;  /* 0x000000103b3b7819 */ /* 0x000fe40000010e4b */
[----:B------:R-:W-:Y:S01]  /*46af0*/  SHF.L.W.U32.HI R57, R57, 0x10, R72 ;  /* 0x0000001039397819 */ /* 0x000fe20000010e48 */
[----:B------:R0:W-:Y:S04]  /*46b00*/  STL.64 [R1+0xef0], R222 ;  /* 0x000ef0de01007387 */ /* 0x0001e80000100a00 */
[----:B------:R-:W3:Y:S04]  /*46b10*/  LDL.LU.64 R164, [R1+0x5b8] ;  /* 0x0005b80001a47983 */ /* 0x000ee80000300a00 */
[----:B------:R-:W-:Y:S04]  /*46b20*/  STL.64 [R1+0xee8], R230 ;  /* 0x000ee8e601007387 */ /* 0x000fe80000100a00 */
[----:B------:R1:W-:Y:S04]  /*46b30*/  STL.64 [R1+0xf08], R162 ;  /* 0x000f08a201007387 */ /* 0x0003e80000100a00 */
[----:B------:R-:W3:Y:S04]  /*46b40*/  LDL.LU.64 R160, [R1+0x588] ;  /* 0x0005880001a07983 */ /* 0x000ee80000300a00 */
[----:B------:R-:W3:Y:S04]  /*46b50*/  LDL.LU.64 R232, [R1+0x5c8] ;  /* 0x0005c80001e87983 */ /* 0x000ee80000300a00 */
[----:B------:R-:W3:Y:S04]  /*46b60*/  LDL.LU.64 R108, [R1+0xc20] ;  /* 0x000c2000016c7983 */ /* 0x000ee80000300a00 */
[----:B------:R-:W3:Y:S04]  /*46b70*/  LDL.LU.64 R144, [R1+0xc48] ;  /* 0x000c480001907983 */ /* 0x000ee80000300a00 */
[----:B------:R-:W3:Y:S01]  /*46b80*/  LDL.LU.64 R196, [R1+0x928] ;  /* 0x0009280001c47983 */ /* 0x000ee20000300a00 */
[----:B----4-:R-:W-:Y:S01]  /*46b90*/  LOP3.LUT R76, R168, R76, R34, 0x96, !PT ;  /* 0x0000004ca84c7212 */ /* 0x010fe200078e9622 */
[----:B------:R-:W-:Y:S01]  /*46ba0*/  IMAD.MOV.U32 R34, RZ, RZ, R206 ;  /* 0x000000ffff227224 */ /* 0x000fe200078e00ce */
[----:B--2---:R-:W-:Y:S01]  /*46bb0*/  LOP3.LUT R0, R154, R0, R35, 0x96, !PT ;  /* 0x000000009a007212 */ /* 0x004fe200078e9623 */
[----:B------:R-:W-:Y:S01]  /*46bc0*/  IMAD.MOV.U32 R35, RZ, RZ, R207 ;  /* 0x000000ffff237224 */ /* 0x000fe200078e00cf */
[----:B---3--:R-:W-:Y:S01]  /*46bd0*/  LOP3.LUT R88, R142, R31, R202, 0x96, !PT ;  /* 0x0000001f8e587212 */ /* 0x008fe200078e96ca */
[----:B------:R-:W-:Y:S01]  /*46be0*/  IMAD R31, R209, R120, R141 ;  /* 0x00000078d11f7224 */ /* 0x000fe200078e028d */
[C---:B------:R-:W-:Y:S01]  /*46bf0*/  LOP3.LUT R120, R140.reuse, R92, R80, 0x96, !PT ;  /* 0x0000005c8c787212 */ /* 0x040fe200078e9650 */
[----:B------:R-:W2:Y:S01]  /*46c00*/  LDL.64 R206, [R1+0xc30] ;  /* 0x000c300001ce7983 */ /* 0x000ea20000100a00 */
[----:B------:R-:W-:-:S02]  /*46c10*/  LOP3.LUT R5, R140, R5, R203, 0x96, !PT ;  /* 0x000000058c057212 */ /* 0x000fc400078e96cb */
[----:B------:R-:W-:Y:S01]  /*46c20*/  LOP3.LUT R140, R2, 0x1, RZ, 0xc0, !PT ;  /* 0x00000001028c7812 */ /* 0x000fe200078ec0ff */
[----:B------:R-:W-:Y:S01]  /*46c30*/  IMAD.MOV.U32 R202, RZ, RZ, R166 ;  /* 0x000000ffffca7224 */ /* 0x000fe200078e00a6 */
[----:B------:R-:W-:Y:S01]  /*46c40*/  LOP3.LUT R139, R199, 0x1, RZ, 0xc0, !PT ;  /* 0x00000001c78b7812 */ /* 0x000fe200078ec0ff */
[----:B------:R-:W-:Y:S01]  /*46c50*/  IMAD R43, R211, R43, R227 ;  /* 0x0000002bd32b7224 */ /* 0x000fe200078e02e3 */
[----:B0-----:R-:W3:Y:S01]  /*46c60*/  LDL.LU.64 R222, [R1+0x5c0] ;  /* 0x0005c00001de7983 */ /* 0x001ee20000300a00 */
[----:B------:R-:W-:-:S03]  /*46c70*/  IMAD R87, R87, R140, R185 ;  /* 0x0000008c57577224 */ /* 0x000fc600078e02b9 */
[----:B------:R-:W2:Y:S01]  /*46c80*/  LDL.64 R140, [R1+0xc28] ;  /* 0x000c2800018c7983 */ /* 0x000ea20000100a00 */
[----:B------:R-:W-:-:S03]  /*46c90*/  IMAD.MOV.U32 R203, RZ, RZ, R167 ;  /* 0x000000ffffcb7224 */ /* 0x000fc600078e00a7 */
[----:B------:R-:W4:Y:S01]  /*46ca0*/  LDL.64 R166, [R1+0xc40] ;  /* 0x000c400001a67983 */ /* 0x000f220000100a00 */
[----:B------:R-:W-:Y:S02]  /*46cb0*/  LOP3.LUT R132, R142, R246, R48, 0x96, !PT ;  /* 0x000000f68e847212 */ /* 0x000fe400078e9630 */
[----:B------:R-:W-:Y:S01]  /*46cc0*/  LOP3.LUT R142, R8, 0x1, RZ, 0xc0, !PT ;  /* 0x00000001088e7812 */ /* 0x000fe200078ec0ff */
[----:B-1----:R-:W3:Y:S01]  /*46cd0*/  LDL.LU.64 R162, [R1+0x580] ;  /* 0x0005800001a27983 */ /* 0x002ee20000300a00 */
[----:B------:R-:W-:-:S03]  /*46ce0*/  LOP3.LUT R84, R59, R244, R218, 0x96, !PT ;  /* 0x000000f43b547212 */ /* 0x000fc600078e96da */
[----:B------:R-:W-:Y:S01]  /*46cf0*/  IMAD R142, R103, R142, R113 ;  /* 0x0000008e678e7224 */ /* 0x000fe200078e0271 */
[----:B------:R-:W-:Y:S01]  /*46d00*/  LOP3.LUT R103, R184, R121, RZ, 0x3c, !PT ;  /* 0x00000079b8677212 */ /* 0x000fe200078e3cff */
[----:B------:R-:W3:Y:S01]  /*46d10*/  LDL.LU.64 R230, [R1+0x5d0] ;  /* 0x0005d00001e67983 */ /* 0x000ee20000300a00 */
[----:B------:R-:W-:Y:S02]  /*46d20*/  LOP3.LUT R85, R25, R245, R219, 0x96, !PT ;  /* 0x000000f519557212 */ /* 0x000fe400078e96db */
[----:B------:R-:W-:Y:S01]  /*46d30*/  LOP3.LUT R74, R57, R238, R192, 0x96, !PT ;  /* 0x000000ee394a7212 */ /* 0x000fe200078e96c0 */
[----:B------:R-:W3:Y:S01]  /*46d40*/  LDL.LU.64 R110, [R1+0xc50] ;  /* 0x000c5000016e7983 */ /* 0x000ee20000300a00 */
[----:B------:R-:W-:Y:S02]  /*46d50*/  LOP3.LUT R75, R23, R239, R193, 0x96, !PT ;  /* 0x000000ef174b7212 */ /* 0x000fe400078e96c1 */
[----:B------:R-:W-:Y:S01]  /*46d60*/  LOP3.LUT R72, R56, R104, R68, 0x96, !PT ;  /* 0x0000006838487212 */ /* 0x000fe200078e9644 */
[----:B------:R-:W3:Y:S01]  /*46d70*/  LDL.LU.64 R244, [R1+0x920] ;  /* 0x0009200001f47983 */ /* 0x000ee20000300a00 */
[----:B------:R-:W-:-:S02]  /*46d80*/  LOP3.LUT R73, R22, R105, R69, 0x96, !PT ;  /* 0x0000006916497212 */ /* 0x000fc400078e9645 */
[----:B------:R-:W-:Y:S01]  /*46d90*/  LOP3.LUT R226, R226, R228, R54, 0x96, !PT ;  /* 0x000000e4e2e27212 */ /* 0x000fe200078e9636 */
[----:B------:R-:W3:Y:S01]  /*46da0*/  LDL.LU.64 R192, [R1+0x960] ;  /* 0x0009600001c07983 */ /* 0x000ee20000300a00 */
[----:B------:R-:W-:Y:S02]  /*46db0*/  LOP3.LUT R227, R43, R229, R55, 0x96, !PT ;  /* 0x000000e52be37212 */ /* 0x000fe400078e9637 */
[----:B------:R-:W-:Y:S01]  /*46dc0*/  LOP3.LUT R18, R67, R64, R62, 0x96, !PT ;  /* 0x0000004043127212 */ /* 0x000fe200078e963e */
[----:B------:R-:W3:Y:S01]  /*46dd0*/  LDL.LU.64 R238, [R1+0x958] ;  /* 0x0009580001ee7983 */ /* 0x000ee20000300a00 */
[----:B------:R-:W-:-:S03]  /*46de0*/  LOP3.LUT R19, R27, R65, R63, 0x96, !PT ;  /* 0x000000411b137212 */ /* 0x000fc600078e963f */
[----:B------:R-:W3:Y:S04]  /*46df0*/  LDL.LU.64 R68, [R1+0x900] ;  /* 0x0009000001447983 */ /* 0x000ee80000300a00 */
[----:B------:R-:W3:Y:S04]  /*46e00*/  LDL.LU.64 R104, [R1+0x8f8] ;  /* 0x0008f80001687983 */ /* 0x000ee80000300a00 */
[----:B------:R-:W3:Y:S04]  /*46e10*/  LDL.LU.64 R62, [R1+0x8d0] ;  /* 0x0008d000013e7983 */ /* 0x000ee80000300a00 */
[----:B------:R-:W3:Y:S01]  /*46e20*/  LDL.LU.64 R64, [R1+0x8c8] ;  /* 0x0008c80001407983 */ /* 0x000ee20000300a00 */
[----:B------:R-:W-:-:S02]  /*46e30*/  LOP3.LUT R29, R131, R61, R7, 0x96, !PT ;  /* 0x0000003d831d7212 */ /* 0x000fc400078e9607 */
[----:B------:R-:W-:Y:S02]  /*46e40*/  SHF.L.U64.HI R7, R198, 0x1, R152 ;  /* 0x00000001c6077819 */ /* 0x000fe40000010298 */
[----:B------:R-:W-:Y:S02]  /*46e50*/  IADD3 R198, P6, PT, R79, R198, RZ ;  /* 0x000000c64fc67210 */ /* 0x000fe40007fde0ff */
[----:B------:R-:W-:-:S03]  /*46e60*/  LOP3.LUT R20, R78, R150, R156, 0x96, !PT ;  /* 0x000000964e147212 */ /* 0x000fc600078e969c */
[----:B------:R-:W-:Y:S01]  /*46e70*/  IMAD.X R199, R131, 0x1, R152, P6 ;  /* 0x0000000183c77824 */ /* 0x000fe200030e0698 */
[----:B------:R-:W-:Y:S02]  /*46e80*/  LOP3.LUT R21, R30, R151, R157, 0x96, !PT ;  /* 0x000000971e157212 */ /* 0x000fe400078e969d */
[----:B------:R-:W-:Y:S01]  /*46e90*/  LOP3.LUT R131, R71, 0x1, RZ, 0xc0, !PT ;  /* 0x0000000147837812 */ /* 0x000fe200078ec0ff */
[----:B------:R-:W3:Y:S04]  /*46ea0*/  LDL.LU.64 R156, [R1+0x5a0] ;  /* 0x0005a000019c7983 */ /* 0x000ee80000300a00 */
[----:B------:R-:W3:Y:S04]  /*46eb0*/  LDL.LU.64 R150, [R1+0x598] ;  /* 0x0005980001967983 */ /* 0x000ee80000300a00 */
[----:B------:R-:W3:Y:S01]  /*46ec0*/  LDL.LU R71, [R1+0x414] ;  /* 0x0004140001477983 */ /* 0x000ee20000300800 */
[----:B--2---:R-:W-:-:S03]  /*46ed0*/  LOP3.LUT R184, R184, R140, R206, 0x96, !PT ;  /* 0x0000008cb8b87212 */ /* 0x004fc600078e96ce */
[----:B------:R-:W2:Y:S01]  /*46ee0*/  LDL.LU.64 R206, [R1+0xf30] ;  /* 0x000f300001ce7983 */ /* 0x000ea20000300a00 */
[C---:B------:R-:W-:Y:S02]  /*46ef0*/  LOP3.LUT R140, R182.reuse, R89, RZ, 0x3c, !PT ;  /* 0x00000059b68c7212 */ /* 0x040fe400078e3cff */
[----:B----4-:R-:W-:Y:S01]  /*46f00*/  LOP3.LUT R182, R182, R90, R166, 0x96, !PT ;  /* 0x0000005ab6b67212 */ /* 0x010fe200078e96a6 */
[----:B------:R-:W4:Y:S04]  /*46f10*/  LDL.LU R237, [R1+0x41c] ;  /* 0x00041c0001ed7983 */ /* 0x000f280000300800 */
[----:B------:R-:W4:Y:S04]  /*46f20*/  LDL.LU.64 R228, [R1+0xf18] ;  /* 0x000f180001e47983 */ /* 0x000f280000300a00 */
[----:B------:R-:W4:Y:S01]  /*46f30*/  LDL.LU.64 R166, [R1+0xf28] ;  /* 0x000f280001a67983 */ /* 0x000f220000300a00 */
[----:B------:R-:W-:-:S02]  /*46f40*/  SHF.L.U64.HI R13, R102, 0x1, R10 ;  /* 0x00000001660d7819 */ /* 0x000fc4000001020a */
[----:B------:R-:W-:Y:S02]  /*46f50*/  LOP3.LUT R40, R40, 0x1, RZ, 0xc0, !PT ;  /* 0x0000000128287812 */ /* 0x000fe400078ec0ff */
[----:B------:R-:W-:Y:S02]  /*46f60*/  LOP3.LUT R135, R135, 0xfffffffe, RZ, 0xc0, !PT ;  /* 0xfffffffe87877812 */ /* 0x000fe400078ec0ff */
[----:B------:R-:W-:Y:S01]  /*46f70*/  LOP3.LUT R42, R42, 0x1, RZ, 0xc0, !PT ;  /* 0x000000012a2a7812 */ /* 0x000fe200078ec0ff */
[----:B------:R-:W-:Y:S01]  /*46f80*/  IMAD R33, R201, R33, R155 ;  /* 0x00000021c9217224 */ /* 0x000fe200078e029b */
[----:B------:R-:W-:Y:S01]  /*46f90*/  LOP3.LUT R13, R13, 0x1, RZ, 0xc0, !PT ;  /* 0x000000010d0d7812 */ /* 0x000fe200078ec0ff */
[----:B------:R-:W-:Y:S01]  /*46fa0*/  IMAD R40, R200, R40, R169 ;  /* 0x00000028c8287224 */ /* 0x000fe200078e02a9 */
[----:B------:R-:W-:Y:S01]  /*46fb0*/  LOP3.LUT R32, R32, 0x1, RZ, 0xc0, !PT ;  /* 0x0000000120207812 */ /* 0x000fe200078ec0ff */
[----:B------:R-:W-:Y:S01]  /*46fc0*/  IMAD.WIDE.U32 R122, R47, R135, R122 ;  /* 0x000000872f7a7225 */ /* 0x000fe200078e007a */
[----:B------:R-:W-:Y:S01]  /*46fd0*/  LOP3.LUT R135, R147, 0x1, RZ, 0xc0, !PT ;  /* 0x0000000193877812 */ /* 0x000fe200078ec0ff */
[----:B------:R-:W4:Y:S02]  /*46fe0*/  LDL.LU.64 R54, [R1+0xf20] ;  /* 0x000f200001367983 */ /* 0x000f240000300a00 */
[----:B------:R-:W-:Y:S01]  /*46ff0*/  IMAD R13, R212, R13, R217 ;  /* 0x0000000dd40d7224 */ /* 0x000fe200078e02d9 */
[----:B---3--:R-:W-:Y:S01]  /*47000*/  LOP3.LUT R169, R40, R165, R223, 0x96, !PT ;  /* 0x000000a528a97212 */ /* 0x008fe200078e96df */
[----:B------:R-:W-:Y:S01]  /*47010*/  IMAD R42, R213, R42, R179 ;  /* 0x0000002ad52a7224 */ /* 0x000fe200078e02b3 */
[----:B------:R-:W3:Y:S01]  /*47020*/  LDL.LU R165, [R1+0x494] ;  /* 0x0004940001a57983 */ /* 0x000ee20000300800 */
[----:B------:R-:W-:Y:S01]  /*47030*/  LOP3.LUT R10, R216, R10, R177, 0x96, !PT ;  /* 0x0000000ad80a7212 */ /* 0x000fe200078e96b1 */
[----:B------:R-:W-:Y:S01]  /*47040*/  IMAD R32, R208, R32, R143 ;  /* 0x00000020d0207224 */ /* 0x000fe200078e028f */
[----:B------:R-:W-:Y:S01]  /*47050*/  LOP3.LUT R168, R168, R164, R222, 0x96, !PT ;  /* 0x000000a4a8a87212 */ /* 0x000fe200078e96de */
[----:B------:R-:W-:Y:S01]  /*47060*/  IMAD R99, R99, R135, R115 ;  /* 0x0000008763637224 */ /* 0x000fe200078e0273 */
[----:B------:R-:W-:Y:S01]  /*47070*/  LOP3.LUT R155, R33, R233, R231, 0x96, !PT ;  /* 0x000000e9219b7212 */ /* 0x000fe200078e96e7 */
[----:B------:R-:W-:Y:S01]  /*47080*/  IMAD R95, R95, R139, R125 ;  /* 0x0000008b5f5f7224 */ /* 0x000fe200078e027d */
[----:B------:R-:W-:Y:S01]  /*47090*/  LOP3.LUT R115, R149, 0x1, RZ, 0xc0, !PT ;  /* 0x0000000195737812 */ /* 0x000fe200078ec0ff */
[----:B------:R-:W3:Y:S01]  /*470a0*/  LDL.LU R164, [R1+0x48c] ;  /* 0x00048c0001a47983 */ /* 0x000ee20000300800 */
[----:B------:R-:W-:-:S02]  /*470b0*/  LOP3.LUT R179, R42, R163, R161, 0x96, !PT ;  /* 0x000000a32ab37212 */ /* 0x000fc400078e96a1 */
[----:B------:R-:W-:Y:S02]  /*470c0*/  LOP3.LUT R125, R70, 0x1, RZ, 0xc0, !PT ;  /* 0x00000001467d7812 */ /* 0x000fe400078ec0ff */
[----:B------:R-:W-:Y:S01]  /*470d0*/  LOP3.LUT R217, R13, R151, R157, 0x96, !PT ;  /* 0x000000970dd97212 */ /* 0x000fe200078e969d */
[----:B------:R-:W3:Y:S01]  /*470e0*/  LDL.LU R70, [R1+0x404] ;  /* 0x0004040001467983 */ /* 0x000ee20000300800 */
[----:B------:R-:W-:-:S03]  /*470f0*/  LOP3.LUT R216, R216, R150, R156, 0x96, !PT ;  /* 0x00000096d8d87212 */ /* 0x000fc600078e969c */
[----:B------:R-:W3:Y:S01]  /*47100*/  LDL.LU R151, [R1+0x498] ;  /* 0x0004980001977983 */ /* 0x000ee20000300800 */
[----:B------:R-:W-:-:S03]  /*47110*/  LOP3.LUT R42, R42, R126, R71, 0x96, !PT ;  /* 0x0000007e2a2a7212 */ /* 0x000fc600078e9647 */
[----:B------:R-:W3:Y:S04]  /*47120*/  LDL.LU R150, [R1+0x490] ;  /* 0x0004900001967983 */ /* 0x000ee80000300800 */
[----:B------:R-:W3:Y:S01]  /*47130*/  LDL.LU R71, [R1+0x484] ;  /* 0x0004840001477983 */ /* 0x000ee20000300800 */
[----:B--2---:R-:W-:Y:S02]  /*47140*/  LOP3.LUT R147, R124, R206, RZ, 0x3c, !PT ;  /* 0x000000ce7c937212 */ /* 0x004fe400078e3cff */
[----:B----4-:R-:W-:Y:S02]  /*47150*/  LOP3.LUT R43, R43, R46, R228, 0x96, !PT ;  /* 0x0000002e2b2b7212 */ /* 0x010fe400078e96e4 */
[----:B------:R-:W-:Y:S02]  /*47160*/  LOP3.LUT R141, R122, R166, RZ, 0x3c, !PT ;  /* 0x000000a67a8d7212 */ /* 0x000fe400078e3cff */
[----:B------:R-:W-:Y:S01]  /*47170*/  LOP3.LUT R137, R137, 0xfffffffe, RZ, 0xc0, !PT ;  /* 0xfffffffe89897812 */ /* 0x000fe200078ec0ff */
[----:B------:R-:W-:Y:S01]  /*47180*/  IMAD.SHL.U32 R225, R194, 0x2, RZ ;  /* 0x00000002c2e17824 */ /* 0x000fe200078e00ff */
[----:B------:R-:W-:Y:S01]  /*47190*/  LOP3.LUT R143, R112, R207, RZ, 0x3c, !PT ;  /* 0x000000cf708f7212 */ /* 0x000fe200078e3cff */
[----:B------:R-:W-:Y:S01]  /*471a0*/  IMAD.SHL.U32 R8, R188, 0x2, RZ ;  /* 0x00000002bc087824 */ /* 0x000fe200078e00ff */
[----:B------:R-:W-:Y:S01]  /*471b0*/  LOP3.LUT R33, R33, R96, R229, 0x96, !PT ;  /* 0x0000006021217212 */ /* 0x000fe200078e96e5 */
[----:B------:R-:W2:Y:S01]  /*471c0*/  LDL.LU.64 R206, [R1+0xc28] ;  /* 0x000c280001ce7983 */ /* 0x000ea20000300a00 */
[----:B------:R-:W-:-:S03]  /*471d0*/  LOP3.LUT R149, R114, R167, RZ, 0x3c, !PT ;  /* 0x000000a772957212 */ /* 0x000fc600078e3cff */
[----:B------:R-:W2:Y:S04]  /*471e0*/  LDL.LU.64 R228, [R1+0xc30] ;  /* 0x000c300001e47983 */ /* 0x000ea80000300a00 */
[----:B------:R-:W4:Y:S01]  /*471f0*/  LDL.LU.64 R166, [R1+0xc40] ;  /* 0x000c400001a67983 */ /* 0x000f220000300a00 */
[----:B------:R-:W-:Y:S01]  /*47200*/  IMAD.WIDE.U32 R186, R101, R137, R186 ;  /* 0x0000008965ba7225 */ /* 0x000fe200078e00ba */
[----:B------:R-:W-:Y:S02]  /*47210*/  LOP3.LUT R28, R79, R60, R6, 0x96, !PT ;  /* 0x0000003c4f1c7212 */ /* 0x000fe400078e9606 */
[----:B------:R-:W-:Y:S01]  /*47220*/  SHF.L.U64.HI R3, R194, 0x1, R181 ;  /* 0x00000001c2037819 */ /* 0x000fe200000102b5 */
[----:B------:R-:W-:Y:S01]  /*47230*/  IMAD.SHL.U32 R60, R180, 0x2, RZ ;  /* 0x00000002b43c7824 */ /* 0x000fe200078e00ff */
[----:B------:R-:W-:Y:S01]  /*47240*/  IADD3 R194, P4, PT, R67, R194, RZ ;  /* 0x000000c243c27210 */ /* 0x000fe20007f9e0ff */
[----:B------:R-:W-:Y:S01]  /*47250*/  IMAD.SHL.U32 R9, R190, 0x2, RZ ;  /* 0x00000002be097824 */ /* 0x000fe200078e00ff */
[----:B------:R-:W-:-:S02]  /*47260*/  SHF.L.U64.HI R219, R180, 0x1, R191 ;  /* 0x00000001b4db7819 */ /* 0x000fc400000102bf */
[----:B------:R-:W-:Y:S01]  /*47270*/  SHF.L.U64.HI R241, R188, 0x1, R189 ;  /* 0x00000001bcf17819 */ /* 0x000fe200000102bd */
[----:B------:R-:W-:Y:S01]  /*47280*/  IMAD R131, R47, R131, R123 ;  /* 0x000000832f837224 */ /* 0x000fe200078e027b */
[----:B------:R-:W-:Y:S01]  /*47290*/  IADD3 R180, P1, PT, R58, R180, RZ ;  /* 0x000000b43ab47210 */ /* 0x000fe20007f3e0ff */
[----:B------:R-:W4:Y:S01]  /*472a0*/  LDL.LU R156, [R1+0x49c] ;  /* 0x00049c00019c7983 */ /* 0x000f220000300800 */
[----:B------:R-:W-:Y:S02]  /*472b0*/  SHF.L.U64.HI R218, R190, 0x1, R240 ;  /* 0x00000001beda7819 */ /* 0x000fe400000102f0 */
[----:B------:R-:W-:Y:S01]  /*472c0*/  IADD3 R188, P6, PT, R56, R188, RZ ;  /* 0x000000bc38bc7210 */ /* 0x000fe20007fde0ff */
[----:B------:R-:W4:Y:S01]  /*472d0*/  LDL.LU R157, [R1+0x480] ;  /* 0x00048000019d7983 */ /* 0x000f220000300800 */
[----:B------:R-:W-:Y:S01]  /*472e0*/  IADD3 R190, P0, PT, R57, R190, RZ ;  /* 0x000000be39be7210 */ /* 0x000fe20007f1e0ff */
[----:B------:R-:W-:Y:S01]  /*472f0*/  IMAD R101, R101, R125, R187 ;  /* 0x0000007d65657224 */ /* 0x000fe200078e02bb */
[----:B------:R-:W-:-:S02]  /*47300*/  LOP3.LUT R102, R13, R102, R221, 0x96, !PT ;  /* 0x000000660d667212 */ /* 0x000fc400078e96dd */
[----:B------:R-:W-:Y:S02]  /*47310*/  LOP3.LUT R40, R40, R98, R237, 0x96, !PT ;  /* 0x0000006228287212 */ /* 0x000fe400078e96ed */
[----:B------:R-:W-:Y:S01]  /*47320*/  LOP3.LUT R113, R142, R65, R63, 0x96, !PT ;  /* 0x000000418e717212 */ /* 0x000fe200078e963f */
[----:B------:R-:W4:Y:S01]  /*47330*/  LDL.LU R237, [R1+0x488] ;  /* 0x0004880001ed7983 */ /* 0x000f220000300800 */
[----:B------:R-:W-:Y:S01]  /*47340*/  LOP3.LUT R13, R41, R173, R171, 0x96, !PT ;  /* 0x000000ad290d7212 */ /* 0x000fe200078e96ab */
[----:B------:R-:W-:Y:S01]  /*47350*/  IMAD R127, R127, R115, R183 ;  /* 0x000000737f7f7224 */ /* 0x000fe200078e02b7 */
[----:B------:R-:W-:Y:S01]  /*47360*/  LOP3.LUT R137, R195, 0x1, RZ, 0xc0, !PT ;  /* 0x00000001c3897812 */ /* 0x000fe200078ec0ff */
[----:B------:R-:W-:Y:S01]  /*47370*/  IMAD.X R195, R27, 0x1, R181, P4 ;  /* 0x000000011bc37824 */ /* 0x000fe200020e06b5 */
[----:B------:R-:W-:Y:S01]  /*47380*/  LOP3.LUT R41, R41, R100, R252, 0x96, !PT ;  /* 0x0000006429297212 */ /* 0x000fe200078e96fc */
[----:B------:R-:W-:Y:S01]  /*47390*/  IMAD.X R181, R24, 0x1, R191, P1 ;  /* 0x0000000118b57824 */ /* 0x000fe200008e06bf */
[----:B---3--:R-:W-:Y:S01]  /*473a0*/  LOP3.LUT R142, R142, R165, RZ, 0x3c, !PT ;  /* 0x000000a58e8e7212 */ /* 0x008fe200078e3cff */
[----:B------:R-:W-:Y:S01]  /*473b0*/  IMAD.X R189, R22, 0x1, R189, P6 ;  /* 0x0000000116bd7824 */ /* 0x000fe200030e06bd */
[----:B------:R-:W-:Y:S01]  /*473c0*/  LOP3.LUT R123, R131, R239, R193, 0x96, !PT ;  /* 0x000000ef837b7212 */ /* 0x000fe200078e96c1 */
[----:B------:R-:W-:Y:S01]  /*473d0*/  IMAD.X R191, R23, 0x1, R240, P0 ;  /* 0x0000000117bf7824 */ /* 0x000fe200000e06f0 */
[----:B------:R-:W-:Y:S01]  /*473e0*/  LOP3.LUT R115, R99, R105, R69, 0x96, !PT ;  /* 0x0000006963737212 */ /* 0x000fe200078e9645 */
[----:B------:R-:W-:Y:S01]  /*473f0*/  IMAD.SHL.U32 R61, R136, 0x2, RZ ;  /* 0x00000002883d7824 */ /* 0x000fe200078e00ff */
[----:B------:R-:W-:-:S02]  /*47400*/  LOP3.LUT R47, R186, R133, RZ, 0x3c, !PT ;  /* 0x00000085ba2f7212 */ /* 0x000fc400078e3cff */
[----:B------:R-:W-:Y:S01]  /*47410*/  SHF.L.U64.HI R249, R136, 0x1, R250 ;  /* 0x0000000188f97819 */ /* 0x000fe200000102fa */
[C---:B------:R-:W-:Y:S01]  /*47420*/  IMAD.SHL.U32 R220, R134.reuse, 0x2, RZ ;  /* 0x0000000286dc7824 */ /* 0x040fe200078e00ff */
[----:B------:R-:W-:Y:S02]  /*47430*/  LOP3.LUT R23, R101, R164, RZ, 0x3c, !PT ;  /* 0x000000a465177212 */ /* 0x000fe400078e3cff */
[----:B------:R-:W-:Y:S01]  /*47440*/  SHF.L.U64.HI R2, R134, 0x1, R248 ;  /* 0x0000000186027819 */ /* 0x000fe200000102f8 */
[----:B------:R-:W3:Y:S01]  /*47450*/  LDL.LU.64 R164, [R1+0xc58] ;  /* 0x000c580001a47983 */ /* 0x000ee20000300a00 */
[----:B------:R-:W-:Y:S02]  /*47460*/  SHF.L.W.U32.HI R126, R41, 0x10, R77 ;  /* 0x00000010297e7819 */ /* 0x000fe40000010e4d */
[----:B------:R-:W-:Y:S02]  /*47470*/  LOP3.LUT R133, R32, R247, R49, 0x96, !PT ;  /* 0x000000f720857212 */ /* 0x000fe400078e9631 */
[----:B------:R-:W-:-:S02]  /*47480*/  LOP3.LUT R153, R174, R153, RZ, 0x3c, !PT ;  /* 0x00000099ae997212 */ /* 0x000fc400078e3cff */
[----:B------:R-:W-:Y:S01]  /*47490*/  LOP3.LUT R121, R31, R93, R81, 0x96, !PT ;  /* 0x0000005d1f797212 */ /* 0x000fe200078e9651 */
[----:B------:R-:W-:Y:S01]  /*474a0*/  IMAD.SHL.U32 R177, R138, 0x2, RZ ;  /* 0x000000028ab17824 */ /* 0x000fe200078e00ff */
[----:B------:R-:W-:Y:S01]  /*474b0*/  SHF.L.W.U32.HI R77, R77, 0x10, R41 ;  /* 0x000000104d4d7819 */ /* 0x000fe20000010e29 */
[----:B------:R0:W5:Y:S01]  /*474c0*/  LDL.LU.64 R222, [R1+0xef0] ;  /* 0x000ef00001de7983 */ /* 0x0001620000300a00 */
[----:B------:R-:W-:Y:S02]  /*474d0*/  LOP3.LUT R22, R131, R151, RZ, 0x3c, !PT ;  /* 0x0000009783167212 */ /* 0x000fe400078e3cff */
[----:B------:R-:W-:Y:S02]  /*474e0*/  SHF.L.W.U32.HI R131, R33, 0x10, R0 ;  /* 0x0000001021837819 */ /* 0x000fe40000010e00 */
[----:B------:R-:W-:Y:S02]  /*474f0*/  LOP3.LUT R112, R112, R64, R62, 0x96, !PT ;  /* 0x0000004070707212 */ /* 0x000fe400078e963e */
[----:B--2---:R-:W-:Y:S01]  /*47500*/  LOP3.LUT R185, R87, R207, R229, 0x96, !PT ;  /* 0x000000cf57b97212 */ /* 0x004fe200078e96e5 */
[----:B------:R-:W2:Y:S01]  /*47510*/  LDL.LU.64 R64, [R1+0xc70] ;  /* 0x000c700001407983 */ /* 0x000ea20000300a00 */
[----:B------:R-:W-:-:S02]  /*47520*/  LOP3.LUT R99, R99, R150, RZ, 0x3c, !PT ;  /* 0x0000009663637212 */ /* 0x000fc400078e3cff */
[----:B------:R-:W-:Y:S01]  /*47530*/  SHF.L.W.U32.HI R0, R0, 0x10, R33 ;  /* 0x0000001000007819 */ /* 0x000fe20000010e21 */
[----:B------:R-:W3:Y:S01]  /*47540*/  LDL.LU.64 R150, [R1+0xc60] ;  /* 0x000c600001967983 */ /* 0x000ee20000300a00 */
[----:B------:R-:W-:Y:S02]  /*47550*/  LOP3.LUT R32, R32, R94, R70, 0x96, !PT ;  /* 0x0000005e20207212 */ /* 0x000fe400078e9646 */
[----:B----4-:R-:W-:Y:S01]  /*47560*/  LOP3.LUT R183, R127, R91, R167, 0x96, !PT ;  /* 0x0000005b7fb77212 */ /* 0x010fe200078e96a7 */
[----:B------:R-:W-:Y:S01]  /*47570*/  IMAD R97, R97, R137, R175 ;  /* 0x0000008961617224 */ /* 0x000fe200078e02af */
[----:B------:R-:W-:Y:S01]  /*47580*/  LOP3.LUT R87, R87, R71, RZ, 0x3c, !PT ;  /* 0x0000004757577212 */ /* 0x000fe200078e3cff */
[----:B------:R-:W4:Y:S01]  /*47590*/  LDL.LU.64 R90, [R1+0xc80] ;  /* 0x000c8000015a7983 */ /* 0x000f220000300a00 */
[----:B------:R-:W-:Y:S02]  /*475a0*/  SHF.L.W.U32.HI R33, R143, 0x1, R142 ;  /* 0x000000018f217819 */ /* 0x000fe40000010e8e */
[----:B------:R-:W-:Y:S01]  /*475b0*/  SHF.L.W.U32.HI R41, R142, 0x1, R143 ;  /* 0x000000018e297819 */ /* 0x000fe20000010e8f */
[----:B------:R-:W2:Y:S04]  /*475c0*/  LDL.LU.64 R70, [R1+0xc68] ;  /* 0x000c680001467983 */ /* 0x000ea80000300a00 */
[----:B------:R-:W4:Y:S01]  /*475d0*/  LDL.LU.64 R142, [R1+0xc78] ;  /* 0x000c7800018e7983 */ /* 0x000f220000300a00 */
[----:B------:R-:W-:-:S02]  /*475e0*/  IADD3 R136, P2, PT, R59, R136, RZ ;  /* 0x000000883b887210 */ /* 0x000fc40007f5e0ff */
[----:B------:R-:W-:Y:S01]  /*475f0*/  IADD3 R134, P3, PT, R66, R134, RZ ;  /* 0x0000008642867210 */ /* 0x000fe20007f7e0ff */
[----:B------:R-:W4:Y:S01]  /*47600*/  LDL.LU.64 R62, [R1+0x548] ;  /* 0x00054800013e7983 */ /* 0x000f220000300a00 */
[----:B------:R-:W-:Y:S02]  /*47610*/  LOP3.LUT R175, R97, R145, R111, 0x96, !PT ;  /* 0x0000009161af7212 */ /* 0x000fe400078e966f */
[----:B------:R-:W-:Y:S01]  /*47620*/  LOP3.LUT R125, R95, R245, R197, 0x96, !PT ;  /* 0x000000f55f7d7212 */ /* 0x000fe200078e96c5 */
[----:B------:R-:W-:Y:S01]  /*47630*/  IMAD.X R137, R25, 0x1, R250, P2 ;  /* 0x0000000119897824 */ /* 0x000fe200010e06fa */
[----:B------:R-:W-:Y:S01]  /*47640*/  LOP3.LUT R95, R95, R156, RZ, 0x3c, !PT ;  /* 0x0000009c5f5f7212 */ /* 0x000fe200078e3cff */
[----:B------:R-:W4:Y:S01]  /*47650*/  LDL.LU.64 R228, [R1+0x658] ;  /* 0x0006580001e47983 */ /* 0x000f220000300a00 */
[----:B------:R-:W-:Y:S02]  /*47660*/  LOP3.LUT R97, R97, R157, RZ, 0x3c, !PT ;  /* 0x0000009d61617212 */ /* 0x000fe400078e3cff */
[----:B------:R-:W-:-:S02]  /*47670*/  LOP3.LUT R31, R31, R86, R224, 0x96, !PT ;  /* 0x000000561f1f7212 */ /* 0x000fc400078e96e0 */
[----:B------:R-:W-:Y:S02]  /*47680*/  LOP3.LUT R187, R101, R243, R109, 0x96, !PT ;  /* 0x000000f365bb7212 */ /* 0x000fe400078e966d */
[----:B------:R-:W-:Y:S02]  /*47690*/  LOP3.LUT R124, R124, R244, R196, 0x96, !PT ;  /* 0x000000f47c7c7212 */ /* 0x000fe400078e96c4 */
[----:B------:R-:W-:Y:S02]  /*476a0*/  SHF.L.U64.HI R6, R138, 0x1, R251 ;  /* 0x000000018a067819 */ /* 0x000fe400000102fb */
[----:B------:R-:W-:Y:S02]  /*476b0*/  LOP3.LUT R122, R122, R238, R192, 0x96, !PT ;  /* 0x000000ee7a7a7212 */ /* 0x000fe400078e96c0 */
[----:B------:R-:W-:Y:S02]  /*476c0*/  LOP3.LUT R114, R114, R104, R68, 0x96, !PT ;  /* 0x0000006872727212 */ /* 0x000fe400078e9644 */
[----:B------:R-:W-:Y:S01]  /*476d0*/  SHF.L.W.U32.HI R89, R43, 0x10, R4 ;  /* 0x000000102b597819 */ /* 0x000fe20000010e04 */
[----:B------:R-:W-:Y:S01]  /*476e0*/  IMAD.SHL.U32 R221, R146, 0x2, RZ ;  /* 0x0000000292dd7824 */ /* 0x000fe200078e00ff */
[----:B------:R-:W-:Y:S01]  /*476f0*/  LOP3.LUT R24, R127, R237, RZ, 0x3c, !PT ;  /* 0x000000ed7f187212 */ /* 0x000fe200078e3cff */
[----:B------:R-:W-:Y:S01]  /*47700*/  IMAD.X R135, R26, 0x1, R248, P3 ;  /* 0x000000011a877824 */ /* 0x000fe200018e06f8 */
[----:B------:R-:W-:Y:S01]  /*47710*/  SHF.L.W.U32.HI R25, R103, 0x1, R87 ;  /* 0x0000000167197819 */ /* 0x000fe20000010e57 */
[----:B------:R-:W4:Y:S01]  /*47720*/  LDL.LU.64 R196, [R1+0xa98] ;  /* 0x000a980001c47983 */ /* 0x000f220000300a00 */
[----:B------:R-:W-:-:S02]  /*47730*/  SHF.L.W.U32.HI R127, R32, 0x10, R88 ;  /* 0x00000010207f7819 */ /* 0x000fc40000010e58 */
[----:B------:R-:W-:Y:S01]  /*47740*/  SHF.L.W.U32.HI R101, R102, 0x10, R10 ;  /* 0x0000001066657819 */ /* 0x000fe20000010e0a */
[----:B------:R-:W4:Y:S01]  /*47750*/  LDL.LU.64 R156, [R1+0xa90] ;  /* 0x000a9000019c7983 */ /* 0x000f220000300a00 */
[----:B------:R-:W-:Y:S02]  /*47760*/  SHF.L.W.U32.HI R87, R87, 0x1, R103 ;  /* 0x0000000157577819 */ /* 0x000fe40000010e67 */
[----:B------:R-:W-:Y:S01]  /*47770*/  SHF.L.W.U32.HI R88, R88, 0x10, R32 ;  /* 0x0000001058587819 */ /* 0x000fe20000010e20 */
[----:B------:R-:W4:Y:S01]  /*47780*/  LDL.LU.64 R244, [R1+0x550] ;  /* 0x0005500001f47983 */ /* 0x000f220000300a00 */
[----:B------:R-:W-:Y:S02]  /*47790*/  SHF.L.W.U32.HI R10, R10, 0x10, R102 ;  /* 0x000000100a0a7819 */ /* 0x000fe40000010e66 */
[----:B------:R-:W-:Y:S01]  /*477a0*/  SHF.L.W.U32.HI R26, R147, 0x1, R95 ;  /* 0x00000001931a7819 */ /* 0x000fe20000010e5f */
[----:B------:R-:W4:Y:S01]  /*477b0*/  LDL.LU.64 R206, [R1+0x670] ;  /* 0x0006700001ce7983 */ /* 0x000f220000300a00 */
[----:B------:R-:W-:-:S02]  /*477c0*/  SHF.L.W.U32.HI R27, R153, 0x1, R97 ;  /* 0x00000001991b7819 */ /* 0x000fc40000010e61 */
[----:B------:R-:W-:Y:S01]  /*477d0*/  SHF.L.W.U32.HI R32, R47, 0x1, R23 ;  /* 0x000000012f207819 */ /* 0x000fe20000010e17 */
[----:B------:R-:W4:Y:S01]  /*477e0*/  LDL.LU.64 R192, [R1+0x560] ;  /* 0x0005600001c07983 */ /* 0x000f220000300a00 */
[----:B------:R-:W-:Y:S02]  /*477f0*/  LOP3.LUT R174, R174, R144, R110, 0x96, !PT ;  /* 0x00000090aeae7212 */ /* 0x000fe400078e966e */
        /* <DEDUP_REMOVED lines=17> */
[----:B------:R-:W-:Y:S01]  /*47910*/  SHF.L.W.U32.HI R22, R22, 0x1, R141 ;  /* 0x0000000116167819 */ /* 0x000fe20000010e8d */
[----:B------:R-:W-:Y:S01]  /*47920*/  IMAD.SHL.U32 R240, R158, 0x2, RZ ;  /* 0x000000029ef07824 */ /* 0x000fe200078e00ff */
[----:B------:R-:W-:Y:S01]  /*47930*/  LOP3.LUT R178, R178, R162, R160, 0x96, !PT ;  /* 0x000000a2b2b27212 */ /* 0x000fe200078e96a0 */
[----:B------:R0:W5:Y:S01]  /*47940*/  LDL.LU.64 R170, [R1+0xf00] ;  /* 0x000f000001aa7983 */ /* 0x0001620000300a00 */
[----:B------:R-:W-:Y:S02]  /*47950*/  LOP3.LUT R154, R154, R232, R230, 0x96, !PT ;  /* 0x000000e89a9a7212 */ /* 0x000fe400078e96e6 */
[----:B------:R-:W-:Y:S01]  /*47960*/  LOP3.LUT R186, R186, R242, R108, 0x96, !PT ;  /* 0x000000f2baba7212 */ /* 0x000fe200078e966c */
[----:B------:R0:W5:Y:S04]  /*47970*/  LDL.LU.64 R172, [R1+0xef8] ;  /* 0x000ef80001ac7983 */ /* 0x0001680000300a00 */
[----:B------:R0:W5:Y:S04]  /*47980*/  LDL.LU.64 R48, [R1+0xed8] ;  /* 0x000ed80001307983 */ /* 0x0001680000300a00 */
[----:B------:R0:W5:Y:S04]  /*47990*/  LDL.LU.64 R246, [R1+0xed0] ;  /* 0x000ed00001f67983 */ /* 0x0001680000300a00 */
[----:B------:R0:W5:Y:S04]  /*479a0*/  LDL.LU.64 R80, [R1+0xec8] ;  /* 0x000ec80001507983 */ /* 0x0001680000300a00 */
[----:B------:R0:W5:Y:S01]  /*479b0*/  LDL.LU.64 R92, [R1+0xec0] ;  /* 0x000ec000015c7983 */ /* 0x0001620000300a00 */
[----:B---3--:R-:W-:-:S02]  /*479c0*/  LOP3.LUT R166, R87, R164, R150, 0x96, !PT ;  /* 0x000000a457a67212 */ /* 0x008fc400078e9696 */
[----:B------:R-:W-:Y:S01]  /*479d0*/  IADD3 R138, P5, PT, R78, R138, RZ ;  /* 0x0000008a4e8a7210 */ /* 0x000fe20007fbe0ff */
[----:B------:R-:W3:Y:S01]  /*479e0*/  LDL.LU.64 R86, [R1+0x638] ;  /* 0x0006380001567983 */ /* 0x000ee20000300a00 */
[----:B------:R-:W-:-:S03]  /*479f0*/  LOP3.LUT R167, R25, R165, R151, 0x96, !PT ;  /* 0x000000a519a77212 */ /* 0x000fc600078e9697 */
[----:B------:R-:W3:Y:S01]  /*47a00*/  LDL.LU.64 R150, [R1+0xaa8] ;  /* 0x000aa80001967983 */ /* 0x000ee20000300a00 */
[----:B--2---:R-:W-:-:S03]  /*47a10*/  LOP3.LUT R153, R26, R71, R65, 0x96, !PT ;  /* 0x000000471a997212 */ /* 0x004fc600078e9641 */
[----:B------:R-:W3:Y:S01]  /*47a20*/  LDL.LU.64 R24, [R1+0xaa0] ;  /* 0x000aa00001187983 */ /* 0x000ee20000300a00 */
[----:B----4-:R-:W-:-:S03]  /*47a30*/  LOP3.LUT R141, R27, R143, R91, 0x96, !PT ;  /* 0x0000008f1b8d7212 */ /* 0x010fc600078e965b */
[----:B------:R-:W2:Y:S04]  /*47a40*/  LDL.LU.64 R164, [R1+0xa70] ;  /* 0x000a700001a47983 */ /* 0x000ea80000300a00 */
[----:B------:R-:W2:Y:S01]  /*47a50*/  LDL.LU.64 R26, [R1+0xa68] ;  /* 0x000a6800011a7983 */ /* 0x000ea20000300a00 */
[----:B------:R-:W-:Y:S01]  /*47a60*/  IMAD.X R139, R30, 0x1, R251, P5 ;  /* 0x000000011e8b7824 */ /* 0x000fe200028e06fb */
[----:B------:R-:W-:Y:S02]  /*47a70*/  SHF.L.W.U32.HI R30, R149, 0x1, R99 ;  /* 0x00000001951e7819 */ /* 0x000fe40000010e63 */
[----:B------:R-:W-:Y:S02]  /*47a80*/  SHF.L.W.U32.HI R99, R99, 0x1, R149 ;  /* 0x0000000163637819 */ /* 0x000fe40000010e95 */
[----:B------:R-:W-:-:S02]  /*47a90*/  LOP3.LUT R140, R97, R142, R90, 0x96, !PT ;  /* 0x0000008e618c7212 */ /* 0x000fc400078e965a */
[----:B------:R-:W-:Y:S01]  /*47aa0*/  SHF.L.W.U32.HI R95, R95, 0x1, R147 ;  /* 0x000000015f5f7819 */ /* 0x000fe20000010e93 */
[----:B------:R-:W-:Y:S01]  /*47ab0*/  IMAD.MOV.U32 R71, RZ, RZ, R236 ;  /* 0x000000ffff477224 */ /* 0x000fe200078e00ec */
[----:B------:R-:W4:Y:S02]  /*47ac0*/  LDL.LU.64 R96, [R1+0x618] ;  /* 0x0006180001607983 */ /* 0x000f240000300a00 */
[----:B------:R-:W-:Y:S02]  /*47ad0*/  LOP3.LUT R152, R95, R70, R64, 0x96, !PT ;  /* 0x000000465f987212 */ /* 0x000fe400078e9640 */
[----:B------:R-:W4:Y:S04]  /*47ae0*/  LDL.LU.64 R64, [R1+0x530] ;  /* 0x0005300001407983 */ /* 0x000f280000300a00 */
[----:B------:R-:W4:Y:S04]  /*47af0*/  LDL.LU.64 R236, [R1+0x528] ;  /* 0x0005280001ec7983 */ /* 0x000f280000300a00 */
[----:B------:R-:W4:Y:S04]  /*47b00*/  LDL.LU.64 R94, [R1+0x640] ;  /* 0x00064000015e7983 */ /* 0x000f280000300a00 */
[----:B------:R-:W4:Y:S04]  /*47b10*/  LDL.LU.64 R250, [R1+0x660] ;  /* 0x0006600001fa7983 */ /* 0x000f280000300a00 */
[----:B------:R-:W4:Y:S01]  /*47b20*/  LDL.LU R70, [R1+0x40c] ;  /* 0x00040c0001467983 */ /* 0x000f220000300800 */
[----:B------:R-:W-:Y:S01]  /*47b30*/  IMAD.SHL.U32 R248, R176, 0x2, RZ ;  /* 0x00000002b0f87824 */ /* 0x000fe200078e00ff */
[----:B------:R-:W-:Y:S01]  /*47b40*/  SHF.L.W.U32.HI R4, R4, 0x10, R43 ;  /* 0x0000001004047819 */ /* 0x000fe20000010e2b */
[----:B------:R-:W-:Y:S01]  /*47b50*/  IMAD.SHL.U32 R224, R148, 0x2, RZ ;  /* 0x0000000294e07824 */ /* 0x000fe200078e00ff */
[----:B------:R-:W-:Y:S01]  /*47b60*/  LOP3.LUT R221, R221, 0xfffffffe, RZ, 0xc0, !PT ;  /* 0xfffffffedddd7812 */ /* 0x000fe200078ec0ff */
[----:B------:R0:W5:Y:S01]  /*47b70*/  LDL.LU.64 R160, [R1+0xf10] ;  /* 0x000f100001a07983 */ /* 0x0001620000300a00 */
[----:B------:R-:W-:-:S03]  /*47b80*/  LOP3.LUT R240, R240, 0xfffffffe, RZ, 0xc0, !PT ;  /* 0xfffffffef0f07812 */ /* 0x000fc600078ec0ff */
[----:B------:R0:W5:Y:S04]  /*47b90*/  LDL.LU.64 R162, [R1+0xf08] ;  /* 0x000f080001a27983 */ /* 0x0001680000300a00 */
[----:B------:R0:W5:Y:S04]  /*47ba0*/  LDL.LU.64 R230, [R1+0xee8] ;  /* 0x000ee80001e67983 */ /* 0x0001680000300a00 */
[----:B------:R0:W5:Y:S04]  /*47bb0*/  LDL.LU.64 R232, [R1+0xee0] ;  /* 0x000ee00001e87983 */ /* 0x0001680000300a00 */
[----:B------:R0:W5:Y:S01]  /*47bc0*/  LDL.LU.64 R108, [R1+0xeb8] ;  /* 0x000eb800016c7983 */ /* 0x0001620000300a00 */
[----:B------:R-:W-:-:S02]  /*47bd0*/  LOP3.LUT R142, R99, R46, R110, 0x96, !PT ;  /* 0x0000002e638e7212 */ /* 0x000fc400078e966e */
[----:B------:R-:W-:Y:S01]  /*47be0*/  LOP3.LUT R46, R22, R156, R196, 0x96, !PT ;  /* 0x0000009c162e7212 */ /* 0x000fe200078e96c4 */
[----:B------:R-:W4:Y:S01]  /*47bf0*/  LDL.LU.64 R98, [R1+0xa58] ;  /* 0x000a580001627983 */ /* 0x000f220000300a00 */
[----:B------:R-:W-:Y:S02]  /*47c00*/  LOP3.LUT R143, R30, R47, R111, 0x96, !PT ;  /* 0x0000002f1e8f7212 */ /* 0x000fe400078e966f */
[----:B------:R-:W-:Y:S01]  /*47c10*/  LOP3.LUT R47, R31, R157, R197, 0x96, !PT ;  /* 0x0000009d1f2f7212 */ /* 0x000fe200078e96c5 */
[----:B------:R0:W5:Y:S04]  /*47c20*/  LDL.LU.64 R242, [R1+0xeb0] ;  /* 0x000eb00001f27983 */ /* 0x0001680000300a00 */
[----:B------:R-:W4:Y:S04]  /*47c30*/  LDL.LU.64 R30, [R1+0x630] ;  /* 0x00063000011e7983 */ /* 0x000f280000300a00 */
[----:B------:R-:W4:Y:S01]  /*47c40*/  LDL.LU.64 R156, [R1+0xe90] ;  /* 0x000e9000019c7983 */ /* 0x000f220000300a00 */
[----:B------:R-:W-:-:S02]  /*47c50*/  LOP3.LUT R147, R159, 0xfffffffe, RZ, 0xc0, !PT ;  /* 0xfffffffe9f937812 */ /* 0x000fc400078ec0ff */
[----:B------:R-:W-:Y:S01]  /*47c60*/  LOP3.LUT R149, R177, 0xfffffffe, RZ, 0xc0, !PT ;  /* 0xfffffffeb1957812 */ /* 0x000fe200078ec0ff */
[----:B------:R-:W4:Y:S04]  /*47c70*/  LDL.LU.64 R196, [R1+0xe98] ;  /* 0x000e980001c47983 */ /* 0x000f280000300a00 */
[----:B------:R0:W5:Y:S01]  /*47c80*/  LDL.LU.64 R90, [R1+0xea8] ;  /* 0x000ea800015a7983 */ /* 0x0001620000300a00 */
[----:B---3--:R-:W-:-:S03]  /*47c90*/  LOP3.LUT R22, R23, R24, R150, 0x96, !PT ;  /* 0x0000001817167212 */ /* 0x008fc600078e9696 */
[----:B------:R0:W5:Y:S01]  /*47ca0*/  LDL.LU.64 R110, [R1+0xea0] ;  /* 0x000ea000016e7983 */ /* 0x0001620000300a00 */
[----:B------:R-:W-:-:S03]  /*47cb0*/  LOP3.LUT R23, R32, R25, R151, 0x96, !PT ;  /* 0x0000001920177212 */ /* 0x000fc600078e9697 */
[----:B------:R-:W3:Y:S01]  /*47cc0*/  LDL.LU.64 R150, [R1+0xe88] ;  /* 0x000e880001967983 */ /* 0x000ee20000300a00 */
[----:B--2---:R-:W-:-:S03]  /*47cd0*/  LOP3.LUT R25, R33, R27, R165, 0x96, !PT ;  /* 0x0000001b21197212 */ /* 0x004fc600078e96a5 */
[----:B------:R-:W4:Y:S01]  /*47ce0*/  LDL.LU.64 R32, [R1+0xa60] ;  /* 0x000a600001207983 */ /* 0x000f220000300a00 */
[----:B------:R-:W-:-:S03]  /*47cf0*/  LOP3.LUT R24, R41, R26, R164, 0x96, !PT ;  /* 0x0000001a29187212 */ /* 0x000fc600078e96a4 */
[----:B------:R-:W2:Y:S01]  /*47d00*/  LDL.LU.64 R164, [R1+0xe80] ;  /* 0x000e800001a47983 */ /* 0x000ea20000300a00 */
[----:B------:R-:W-:Y:S01]  /*47d10*/  LOP3.LUT R43, R131, R63, R245, 0x96, !PT ;  /* 0x0000003f832b7212 */ /* 0x000fe200078e96f5 */
[----:B------:R-:W-:Y:S01]  /*47d20*/  IMAD.WIDE.U32 R198, R79, R147, R198 ;  /* 0x000000934fc67225 */ /* 0x000fe200078e00c6 */
[----:B------:R-:W-:Y:S02]  /*47d30*/  LOP3.LUT R147, R220, 0xfffffffe, RZ, 0xc0, !PT ;  /* 0xfffffffedc937812 */ /* 0x000fe400078ec0ff */
[----:B----4-:R-:W-:Y:S02]  /*47d40*/  LOP3.LUT R27, R40, R99, R33, 0x96, !PT ;  /* 0x00000063281b7212 */ /* 0x010fe400078e9621 */
[----:B------:R-:W-:Y:S02]  /*47d50*/  LOP3.LUT R99, R102, R97, R31, 0x96, !PT ;  /* 0x0000006166637212 */ /* 0x000fe400078e961f */
[----:B------:R-:W-:Y:S02]  /*47d60*/  LOP3.LUT R31, R101, R237, R65, 0x96, !PT ;  /* 0x000000ed651f7212 */ /* 0x000fe400078e9641 */
[----:B------:R-:W4:Y:S01]  /*47d70*/  LDL.LU R65, [R1+0x400] ;  /* 0x0004000001417983 */ /* 0x000f220000300800 */
[----:B------:R-:W-:-:S02]  /*47d80*/  LOP3.LUT R26, R42, R98, R32, 0x96, !PT ;  /* 0x000000622a1a7212 */ /* 0x000fc400078e9620 */
[----:B------:R-:W-:Y:S02]  /*47d90*/  LOP3.LUT R98, R11, R96, R30, 0x96, !PT ;  /* 0x000000600b627212 */ /* 0x000fe400078e961e */
[----:B------:R-:W-:Y:S02]  /*47da0*/  LOP3.LUT R30, R10, R236, R64, 0x96, !PT ;  /* 0x000000ec0a1e7212 */ /* 0x000fe400078e9640 */
[----:B---3--:R-:W-:Y:S02]  /*47db0*/  SHF.L.U64.HI R64, R176, 0x1, R151 ;  /* 0x00000001b0407819 */ /* 0x008fe40000010297 */
[----:B------:R-:W-:Y:S01]  /*47dc0*/  IADD3 R176, P5, PT, R0, R176, RZ ;  /* 0x000000b000b07210 */ /* 0x000fe20007fbe0ff */
[----:B------:R-:W-:Y:S01]  /*47dd0*/  IMAD.MOV.U32 R237, RZ, RZ, R35 ;  /* 0x000000ffffed7224 */ /* 0x000fe200078e0023 */
[----:B------:R-:W-:-:S03]  /*47de0*/  LOP3.LUT R97, R103, R87, R95, 0x96, !PT ;  /* 0x0000005767617212 */ /* 0x000fc600078e965f */
[----:B------:R-:W-:Y:S01]  /*47df0*/  IMAD.X R177, R131, 0x1, R151, P5 ;  /* 0x0000000183b17824 */ /* 0x000fe200028e0697 */
[----:B------:R-:W-:Y:S02]  /*47e00*/  LOP3.LUT R131, R61, 0xfffffffe, RZ, 0xc0, !PT ;  /* 0xfffffffe3d837812 */ /* 0x000fe400078ec0ff */
[----:B------:R-:W-:Y:S02]  /*47e10*/  LOP3.LUT R96, R76, R86, R94, 0x96, !PT ;  /* 0x000000564c607212 */ /* 0x000fe400078e965e */
[----:B------:R-:W-:Y:S01]  /*47e20*/  LOP3.LUT R95, R126, R229, R251, 0x96, !PT ;  /* 0x000000e57e5f7212 */ /* 0x000fe200078e96fb */
[----:B--2---:R-:W-:Y:S01]  /*47e30*/  IMAD.SHL.U32 R229, R164, 0x2, RZ ;  /* 0x00000002a4e57824 */ /* 0x004fe200078e00ff */
[----:B------:R-:W-:Y:S01]  /*47e40*/  LOP3.LUT R86, R88, R144, R206, 0x96, !PT ;  /* 0x0000009058567212 */ /* 0x000fe200078e96ce */
[----:B------:R-:W-:Y:S01]  /*47e50*/  IMAD.MOV.U32 R236, RZ, RZ, R34 ;  /* 0x000000ffffec7224 */ /* 0x000fe200078e0022 */
[----:B------:R-:W-:Y:S01]  /*47e60*/  SHF.L.U64.HI R35, R164, 0x1, R165 ;  /* 0x00000001a4237819 */ /* 0x000fe200000102a5 */
[----:B------:R-:W-:Y:S01]  /*47e70*/  IMAD.WIDE.U32 R134, R66, R147, R134 ;  /* 0x0000009342867225 */ /* 0x000fe200078e0086 */
[----:B------:R-:W-:-:S02]  /*47e80*/  LOP3.LUT R42, R0, R62, R244, 0x96, !PT ;  /* 0x0000003e002a7212 */ /* 0x000fc400078e96f4 */
[----:B------:R-:W-:Y:S01]  /*47e90*/  IADD3 R164, P4, PT, R4, R164, RZ ;  /* 0x000000a404a47210 */ /* 0x000fe20007f9e0ff */
[----:B------:R-:W-:Y:S01]  /*47ea0*/  IMAD.WIDE.U32 R136, R59, R131, R136 ;  /* 0x000000833b887225 */ /* 0x000fe200078e0088 */
[----:B------:R-:W-:Y:S01]  /*47eb0*/  LOP3.LUT R206, R60, 0xfffffffe, RZ, 0xc0, !PT ;  /* 0xfffffffe3cce7812 */ /* 0x000fe200078ec0ff */
[----:B------:R-:W2:Y:S01]  /*47ec0*/  LDL.LU.64 R244, [R1+0xcb0] ;  /* 0x000cb00001f47983 */ /* 0x000ea20000300a00 */
[----:B------:R-:W-:Y:S01]  /*47ed0*/  LOP3.LUT R94, R77, R228, R250, 0x96, !PT ;  /* 0x000000e44d5e7212 */ /* 0x000fe200078e96fa */
[----:B------:R-:W-:Y:S01]  /*47ee0*/  IMAD.MOV.U32 R63, RZ, RZ, R71 ;  /* 0x000000ffff3f7224 */ /* 0x000fe200078e0047 */
[----:B------:R-:W-:Y:S01]  /*47ef0*/  SHF.L.U64.HI R34, R158, 0x1, R157 ;  /* 0x000000019e227819 */ /* 0x000fe2000001029d */
[----:B------:R-:W-:Y:S01]  /*47f00*/  IMAD.MOV.U32 R62, RZ, RZ, R204 ;  /* 0x000000ffff3e7224 */ /* 0x000fe200078e00cc */
[----:B------:R-:W-:Y:S01]  /*47f10*/  LOP3.LUT R159, R225, 0xfffffffe, RZ, 0xc0, !PT ;  /* 0xfffffffee19f7812 */ /* 0x000fe200078ec0ff */
[----:B------:R-:W-:Y:S01]  /*47f20*/  IMAD.MOV.U32 R71, RZ, RZ, R55 ;  /* 0x000000ffff477224 */ /* 0x000fe200078e0037 */
[----:B------:R-:W-:Y:S01]  /*47f30*/  LOP3.LUT R147, R9, 0xfffffffe, RZ, 0xc0, !PT ;  /* 0xfffffffe09937812 */ /* 0x000fe200078ec0ff */
[----:B------:R-:W-:Y:S01]  /*47f40*/  IMAD.SHL.U32 R228, R156, 0x2, RZ ;  /* 0x000000029ce47824 */ /* 0x000fe200078e00ff */
[----:B------:R-:W-:Y:S01]  /*47f50*/  LOP3.LUT R131, R8, 0xfffffffe, RZ, 0xc0, !PT ;  /* 0xfffffffe08837812 */ /* 0x000fe200078ec0ff */
[----:B------:R-:W-:Y:S01]  /*47f60*/  IMAD.X R165, R89, 0x1, R165, P4 ;  /* 0x0000000159a57824 */ /* 0x000fe200020e06a5 */
[----:B------:R-:W-:-:S02]  /*47f70*/  IADD3 R158, P3, PT, R5, R158, RZ ;  /* 0x0000009e059e7210 */ /* 0x000fc40007f7e0ff */
[----:B------:R-:W-:Y:S01]  /*47f80*/  LOP3.LUT R41, R89, R239, R193, 0x96, !PT ;  /* 0x000000ef59297212 */ /* 0x000fe200078e96c1 */
[----:B------:R-:W-:Y:S01]  /*47f90*/  IMAD.SHL.U32 R220, R130, 0x2, RZ ;  /* 0x0000000282dc7824 */ /* 0x000fe200078e00ff */
[----:B------:R-:W-:Y:S02]  /*47fa0*/  SHF.L.U64.HI R204, R156, 0x1, R70 ;  /* 0x000000019ccc7819 */ /* 0x000fe40000010246 */
[----:B------:R-:W-:Y:S01]  /*47fb0*/  LOP3.LUT R87, R127, R145, R207, 0x96, !PT ;  /* 0x000000917f577212 */ /* 0x000fe200078e96cf */
[----:B------:R-:W-:Y:S01]  /*47fc0*/  IMAD.WIDE.U32 R194, R67, R159, R194 ;  /* 0x0000009f43c27225 */ /* 0x000fe200078e00c2 */
[----:B------:R-:W-:Y:S01]  /*47fd0*/  IADD3 R156, P2, PT, R10, R156, RZ ;  /* 0x0000009c0a9c7210 */ /* 0x000fe20007f5e0ff */
[----:B------:R-:W2:Y:S01]  /*47fe0*/  LDL.LU.64 R144, [R1+0xcb8] ;  /* 0x000cb80001907983 */ /* 0x000ea20000300a00 */
[----:B------:R-:W-:Y:S01]  /*47ff0*/  LOP3.LUT R89, R2, 0x1, RZ, 0xc0, !PT ;  /* 0x0000000102597812 */ /* 0x000fe200078ec0ff */
[----:B------:R-:W-:Y:S01]  /*48000*/  IMAD.WIDE.U32 R206, R58, R206, R180 ;  /* 0x000000ce3ace7225 */ /* 0x000fe200078e00b4 */
[----:B------:R-:W-:Y:S01]  /*48010*/  SHF.L.U64.HI R251, R146, 0x1, R71 ;  /* 0x0000000192fb7819 */ /* 0x000fe20000010247 */
[----:B------:R-:W3:Y:S02]  /*48020*/  LDL.LU.64 R60, [R1+0x9a8] ;  /* 0x0009a800013c7983 */ /* 0x000ee40000300a00 */
[----:B------:R-:W-:Y:S01]  /*48030*/  IMAD.WIDE.U32 R180, R57, R147, R190 ;  /* 0x0000009339b47225 */ /* 0x000fe200078e00be */
[----:B------:R-:W-:Y:S01]  /*48040*/  LOP3.LUT R147, R7, 0x1, RZ, 0xc0, !PT ;  /* 0x0000000107937812 */ /* 0x000fe200078ec0ff */
[----:B------:R-:W3:Y:S02]  /*48050*/  LDL.LU.64 R190, [R1+0xa40] ;  /* 0x000a400001be7983 */ /* 0x000ee40000300a00 */
[----:B------:R-:W-:Y:S01]  /*48060*/  IMAD.WIDE.U32 R188, R56, R131, R188 ;  /* 0x0000008338bc7225 */ /* 0x000fe200078e00bc */
[----:B------:R-:W-:Y:S01]  /*48070*/  LOP3.LUT R131, R6, 0x1, RZ, 0xc0, !PT ;  /* 0x0000000106837812 */ /* 0x000fe200078ec0ff */
[----:B------:R-:W3:Y:S01]  /*48080*/  LDL.LU.64 R8, [R1+0xa38] ;  /* 0x000a380001087983 */ /* 0x000ee20000300a00 */
[----:B------:R-:W-:Y:S01]  /*48090*/  IADD3 R146, P5, PT, R77, R146, RZ ;  /* 0x000000924d927210 */ /* 0x000fe20007fbe0ff */
[----:B------:R-:W-:-:S02]  /*480a0*/  IMAD.X R159, R100, 0x1, R157, P3 ;  /* 0x00000001649f7824 */ /* 0x000fc400018e069d */
[----:B------:R-:W-:Y:S01]  /*480b0*/  IMAD.WIDE.U32 R138, R78, R149, R138 ;  /* 0x000000954e8a7225 */ /* 0x000fe200078e008a */
[----:B------:R-:W-:Y:S01]  /*480c0*/  LOP3.LUT R40, R4, R238, R192, 0x96, !PT ;  /* 0x000000ee04287212 */ /* 0x000fe200078e96c0 */
[----:B------:R-:W3:Y:S02]  /*480d0*/  LDL.LU.64 R6, [R1+0xa18] ;  /* 0x000a180001067983 */ /* 0x000ee40000300a00 */
[----:B------:R-:W-:Y:S02]  /*480e0*/  IMAD.X R157, R101, 0x1, R70, P2 ;  /* 0x00000001659d7824 */ /* 0x000fe400010e0646 */
[----:B------:R-:W-:Y:S01]  /*480f0*/  IMAD.MOV.U32 R101, RZ, RZ, R71 ;  /* 0x000000ffff657224 */ /* 0x000fe200078e0047 */
[----:B------:R-:W-:Y:S01]  /*48100*/  LOP3.LUT R32, R5, R104, R68, 0x96, !PT ;  /* 0x0000006805207212 */ /* 0x000fe200078e9644 */
[----:B------:R-:W-:Y:S01]  /*48110*/  IMAD R66, R66, R89, R135 ;  /* 0x0000005942427224 */ /* 0x000fe200078e0287 */
[----:B------:R-:W-:Y:S01]  /*48120*/  LOP3.LUT R89, R219, 0x1, RZ, 0xc0, !PT ;  /* 0x00000001db597812 */ /* 0x000fe200078ec0ff */
[----:B------:R-:W-:Y:S01]  /*48130*/  IMAD R79, R79, R147, R199 ;  /* 0x000000934f4f7224 */ /* 0x000fe200078e02c7 */
[----:B------:R-:W-:Y:S01]  /*48140*/  LOP3.LUT R33, R100, R105, R69, 0x96, !PT ;  /* 0x0000006964217212 */ /* 0x000fe200078e9645 */
[----:B------:R-:W-:Y:S01]  /*48150*/  IMAD R78, R78, R131, R139 ;  /* 0x000000834e4e7224 */ /* 0x000fe200078e028b */
[----:B------:R-:W3:Y:S01]  /*48160*/  LDL.LU R219, [R1+0xe78] ;  /* 0x000e780001db7983 */ /* 0x000ee20000300800 */
[----:B------:R-:W-:-:S03]  /*48170*/  IMAD.X R147, R126, 0x1, R101, P5 ;  /* 0x000000017e937824 */ /* 0x000fc600028e0665 */
[----:B------:R-:W3:Y:S04]  /*48180*/  LDL.LU.64 R192, [R1+0xcc8] ;  /* 0x000cc80001c07983 */ /* 0x000ee80000300a00 */
[----:B------:R-:W3:Y:S01]  /*48190*/  LDL.LU.64 R68, [R1+0xcc0] ;  /* 0x000cc00001447983 */ /* 0x000ee20000300a00 */
[----:B----4-:R-:W-:Y:S01]  /*481a0*/  SHF.L.U64.HI R250, R130, 0x1, R65 ;  /* 0x0000000182fa7819 */ /* 0x010fe20000010241 */
[----:B------:R-:W-:Y:S01]  /*481b0*/  IMAD R58, R58, R89, R207 ;  /* 0x000000593a3a7224 */ /* 0x000fe200078e02cf */
[----:B------:R-:W-:Y:S01]  /*481c0*/  IADD3 R130, P6, PT, R88, R130, RZ ;  /* 0x0000008258827210 */ /* 0x000fe20007fde0ff */
[C---:B------:R-:W-:Y:S01]  /*481d0*/  IMAD.SHL.U32 R225, R150.reuse, 0x2, RZ ;  /* 0x0000000296e17824 */ /* 0x040fe200078e00ff */
[----:B------:R-:W-:Y:S02]  /*481e0*/  LOP3.LUT R100, R3, 0x1, RZ, 0xc0, !PT ;  /* 0x0000000103647812 */ /* 0x000fe400078ec0ff */
[----:B------:R-:W-:Y:S01]  /*481f0*/  SHF.L.U64.HI R55, R150, 0x1, R63 ;  /* 0x0000000196377819 */ /* 0x000fe2000001023f */
[----:B------:R-:W-:Y:S01]  /*48200*/  IMAD.X R131, R127, 0x1, R65, P6 ;  /* 0x000000017f837824 */ /* 0x000fe200030e0641 */
[----:B------:R-:W-:Y:S01]  /*48210*/  LOP3.LUT R101, R241, 0x1, RZ, 0xc0, !PT ;  /* 0x00000001f1657812 */ /* 0x000fe200078ec0ff */
[----:B------:R-:W4:Y:S01]  /*48220*/  LDL.LU.64 R126, [R1+0xcd0] ;  /* 0x000cd000017e7983 */ /* 0x000f220000300a00 */
[----:B------:R-:W-:Y:S01]  /*48230*/  IMAD R67, R67, R100, R195 ;  /* 0x0000006443437224 */ /* 0x000fe200078e02c3 */
[----:B------:R-:W-:-:S02]  /*48240*/  LOP3.LUT R100, R218, 0x1, RZ, 0xc0, !PT ;  /* 0x00000001da647812 */ /* 0x000fc400078ec0ff */
[----:B------:R-:W-:Y:S01]  /*48250*/  IMAD R101, R56, R101, R189 ;  /* 0x0000006538657224 */ /* 0x000fe200078e02bd */
[----:B------:R-:W-:Y:S01]  /*48260*/  IADD3 R150, P1, PT, R11, R150, RZ ;  /* 0x000000960b967210 */ /* 0x000fe20007f3e0ff */
[----:B------:R-:W-:Y:S01]  /*48270*/  IMAD.MOV.U32 R151, RZ, RZ, R63 ;  /* 0x000000ffff977224 */ /* 0x000fe200078e003f */
[----:B------:R-:W-:Y:S01]  /*48280*/  LOP3.LUT R56, R206, R196, RZ, 0x3c, !PT ;  /* 0x000000c4ce387212 */ /* 0x000fe200078e3cff */
[----:B------:R-:W-:Y:S01]  /*48290*/  IMAD R100, R57, R100, R181 ;  /* 0x0000006439647224 */ /* 0x000fe200078e02b5 */
[----:B------:R-:W4:Y:S01]  /*482a0*/  LDL.LU R241, [R1+0xe70] ;  /* 0x000e700001f17983 */ /* 0x000f220000300800 */
[----:B------:R-:W-:Y:S01]  /*482b0*/  IMAD.MOV.U32 R238, RZ, RZ, R236 ;  /* 0x000000ffffee7224 */ /* 0x000fe200078e00ec */
[----:B------:R-:W-:Y:S01]  /*482c0*/  LOP3.LUT R210, R188, R210, RZ, 0x3c, !PT ;  /* 0x000000d2bcd27212 */ /* 0x000fe200078e3cff */
[----:B------:R-:W-:Y:S01]  /*482d0*/  IMAD.MOV.U32 R239, RZ, RZ, R237 ;  /* 0x000000ffffef7224 */ /* 0x000fe200078e00ed */
[--C-:B------:R-:W-:Y:S01]  /*482e0*/  SHF.L.U64.HI R252, R148, 0x1, R62.reuse ;  /* 0x0000000194fc7819 */ /* 0x100fe2000001023e */
[----:B------:R-:W-:Y:S01]  /*482f0*/  IMAD.MOV.U32 R149, RZ, RZ, R62 ;  /* 0x000000ffff957224 */ /* 0x000fe200078e003e */
[----:B------:R-:W-:Y:S01]  /*48300*/  LOP3.LUT R57, R198, R197, RZ, 0x3c, !PT ;  /* 0x000000c5c6397212 */ /* 0x000fe200078e3cff */
[----:B------:R-:W4:Y:S01]  /*48310*/  LDL.LU.64 R62, [R1+0x9a0] ;  /* 0x0009a000013e7983 */ /* 0x000f220000300a00 */
[----:B------:R-:W-:Y:S01]  /*48320*/  IMAD.X R151, R102, 0x1, R151, P1 ;  /* 0x0000000166977824 */ /* 0x000fe200008e0697 */
[----:B------:R-:W-:-:S02]  /*48330*/  LOP3.LUT R102, R249, 0x1, RZ, 0xc0, !PT ;  /* 0x00000001f9667812 */ /* 0x000fc400078ec0ff */
[----:B------:R-:W4:Y:S04]  /*48340*/  LDL.LU.64 R70, [R1+0x980] ;  /* 0x0009800001467983 */ /* 0x000f280000300a00 */
[----:B------:R-:W4:Y:S04]  /*48350*/  LDL.LU.64 R236, [R1+0x978] ;  /* 0x0009780001ec7983 */ /* 0x000f280000300a00 */
[----:B------:R-:W4:Y:S04]  /*48360*/  LDL.LU R218, [R1+0xe74] ;  /* 0x000e740001da7983 */ /* 0x000f280000300800 */
[----:B------:R-:W4:Y:S04]  /*48370*/  LDL.LU R249, [R1+0xe7c] ;  /* 0x000e7c0001f97983 */ /* 0x000f280000300800 */
[----:B------:R-:W4:Y:S04]  /*48380*/  LDL.LU.64 R104, [R1+0xca8] ;  /* 0x000ca80001687983 */ /* 0x000f280000300a00 */
[----:B------:R-:W4:Y:S01]  /*48390*/  LDL.LU.64 R2, [R1+0xca0] ;  /* 0x000ca00001027983 */ /* 0x000f220000300a00 */
[----:B--2---:R-:W-:-:S02]  /*483a0*/  LOP3.LUT R206, R206, R244, R144, 0x96, !PT ;  /* 0x000000f4cece7212 */ /* 0x004fc400078e9690 */
[----:B------:R-:W-:Y:S02]  /*483b0*/  LOP3.LUT R207, R58, R245, R145, 0x96, !PT ;  /* 0x000000f53acf7212 */ /* 0x000fe400078e9691 */
[----:B------:R-:W2:Y:S01]  /*483c0*/  LDL.LU.64 R244, [R1+0xe60] ;  /* 0x000e600001f47983 */ /* 0x000ea20000300a00 */
[----:B---3--:R-:W-:Y:S02]  /*483d0*/  LOP3.LUT R181, R134, R219, RZ, 0x3c, !PT ;  /* 0x000000db86b57212 */ /* 0x008fe400078e3cff */
[----:B------:R-:W-:Y:S02]  /*483e0*/  LOP3.LUT R196, R188, R68, R192, 0x96, !PT ;  /* 0x00000044bcc47212 */ /* 0x000fe400078e96c0 */
[----:B------:R-:W-:Y:S01]  /*483f0*/  LOP3.LUT R197, R101, R69, R193, 0x96, !PT ;  /* 0x0000004565c57212 */ /* 0x000fe200078e96c1 */
[----:B------:R-:W3:Y:S04]  /*48400*/  LDL.LU.64 R188, [R1+0xa10] ;  /* 0x000a100001bc7983 */ /* 0x000ee80000300a00 */
[----:B------:R-:W3:Y:S04]  /*48410*/  LDL.LU.64 R192, [R1+0xe50] ;  /* 0x000e500001c07983 */ /* 0x000ee80000300a00 */
[----:B------:R-:W3:Y:S01]  /*48420*/  LDL.LU.64 R68, [R1+0xe48] ;  /* 0x000e480001447983 */ /* 0x000ee20000300a00 */
[----:B----4-:R-:W-:Y:S01]  /*48430*/  LOP3.LUT R198, R198, R126, R238, 0x96, !PT ;  /* 0x0000007ec6c67212 */ /* 0x010fe200078e96ee */
[----:B------:R-:W-:Y:S01]  /*48440*/  IMAD.MOV.U32 R219, RZ, RZ, R127 ;  /* 0x000000ffffdb7224 */ /* 0x000fe200078e007f */
[----:B------:R-:W-:Y:S01]  /*48450*/  IADD3 R148, P0, PT, R76, R148, RZ ;  /* 0x000000944c947210 */ /* 0x000fe20007f1e0ff */
[----:B------:R-:W-:Y:S01]  /*48460*/  IMAD R59, R59, R102, R137 ;  /* 0x000000663b3b7224 */ /* 0x000fe200078e0289 */
[----:B------:R-:W-:-:S02]  /*48470*/  LOP3.LUT R215, R194, R215, RZ, 0x3c, !PT ;  /* 0x000000d7c2d77212 */ /* 0x000fc400078e3cff */
[----:B------:R-:W-:Y:S02]  /*48480*/  LOP3.LUT R228, R228, 0xfffffffe, RZ, 0xc0, !PT ;  /* 0xfffffffee4e47812 */ /* 0x000fe400078ec0ff */
[----:B------:R-:W-:Y:S02]  /*48490*/  LOP3.LUT R224, R224, 0xfffffffe, RZ, 0xc0, !PT ;  /* 0xfffffffee0e07812 */ /* 0x000fe400078ec0ff */
[----:B------:R-:W-:Y:S01]  /*484a0*/  LOP3.LUT R220, R220, 0xfffffffe, RZ, 0xc0, !PT ;  /* 0xfffffffedcdc7812 */ /* 0x000fe200078ec0ff */
[----:B------:R-:W-:Y:S01]  /*484b0*/  IMAD.WIDE.U32 R146, R77, R221, R146 ;  /* 0x000000dd4d927225 */ /* 0x000fe200078e0092 */
[----:B------:R-:W-:Y:S01]  /*484c0*/  LOP3.LUT R199, R79, R219, R239, 0x96, !PT ;  /* 0x000000db4fc77212 */ /* 0x000fe200078e96ef */
[----:B------:R0:W5:Y:S04]  /*484d0*/  LDL.LU.64 R144, [R1+0xe68] ;  /* 0x000e680001907983 */ /* 0x0001680000300a00 */
[----:B------:R-:W4:Y:S01]  /*484e0*/  LDL.LU.64 R238, [R1+0xe58] ;  /* 0x000e580001ee7983 */ /* 0x000f220000300a00 */
[----:B------:R-:W-:Y:S01]  /*484f0*/  IMAD.X R149, R103, 0x1, R149, P0 ;  /* 0x0000000167957824 */ /* 0x000fe200000e0695 */
[----:B------:R-:W-:-:S02]  /*48500*/  LOP3.LUT R103, R138, R241, RZ, 0x3c, !PT ;  /* 0x000000f18a677212 */ /* 0x000fc400078e3cff */
[----:B------:R-:W-:Y:S02]  /*48510*/  LOP3.LUT R135, R66, R63, R61, 0x96, !PT ;  /* 0x0000003f42877212 */ /* 0x000fe400078e963d */
[----:B------:R-:W-:Y:S02]  /*48520*/  LOP3.LUT R127, R100, R237, R71, 0x96, !PT ;  /* 0x000000ed647f7212 */ /* 0x000fe400078e9647 */
[----:B------:R-:W-:Y:S01]  /*48530*/  LOP3.LUT R89, R136, R218, RZ, 0x3c, !PT ;  /* 0x000000da88597212 */ /* 0x000fe200078e3cff */
[----:B------:R-:W-:Y:S01]  /*48540*/  IMAD.MOV.U32 R218, RZ, RZ, R126 ;  /* 0x000000ffffda7224 */ /* 0x000fe200078e007e */
[C---:B------:R-:W-:Y:S02]  /*48550*/  LOP3.LUT R126, R180.reuse, R236, R70, 0x96, !PT ;  /* 0x000000ecb47e7212 */ /* 0x040fe400078e9646 */
[----:B------:R-:W-:Y:S02]  /*48560*/  LOP3.LUT R102, R180, R249, RZ, 0x3c, !PT ;  /* 0x000000f9b4667212 */ /* 0x000fe400078e3cff */
[----:B------:R-:W-:-:S02]  /*48570*/  LOP3.LUT R137, R59, R9, R191, 0x96, !PT ;  /* 0x000000093b897212 */ /* 0x000fc400078e96bf */
[----:B------:R-:W-:Y:S02]  /*48580*/  LOP3.LUT R195, R67, R3, R105, 0x96, !PT ;  /* 0x0000000343c37212 */ /* 0x000fe400078e9669 */
[----:B------:R-:W-:Y:S01]  /*48590*/  LOP3.LUT R225, R225, 0xfffffffe, RZ, 0xc0, !PT ;  /* 0xfffffffee1e17812 */ /* 0x000fe200078ec0ff */
[----:B------:R-:W-:Y:S01]  /*485a0*/  IMAD.WIDE.U32 R156, R10, R228, R156 ;  /* 0x000000e40a9c7225 */ /* 0x000fe200078e009c */
[----:B------:R-:W-:Y:S01]  /*485b0*/  LOP3.LUT R218, R248, 0xfffffffe, RZ, 0xc0, !PT ;  /* 0xfffffffef8da7812 */ /* 0x000fe200078ec0ff */
[----:B------:R-:W4:Y:S01]  /*485c0*/  LDL.LU.64 R70, [R1+0xb18] ;  /* 0x000b180001467983 */ /* 0x000f220000300a00 */
[----:B--2---:R-:W-:-:S03]  /*485d0*/  LOP3.LUT R180, R67, R244, RZ, 0x3c, !PT ;  /* 0x000000f443b47212 */ /* 0x004fc600078e3cff */
[----:B------:R-:W-:Y:S01]  /*485e0*/  IMAD.WIDE.U32 R218, R0, R218, R176 ;  /* 0x000000da00da7225 */ /* 0x000fe200078e00b0 */
[----:B------:R-:W-:Y:S01]  /*485f0*/  SHF.L.W.U32.HI R176, R180, 0x1, R215 ;  /* 0x00000001b4b07819 */ /* 0x000fe20000010ed7 */
[----:B------:R-:W2:Y:S01]  /*48600*/  LDL.LU.64 R236, [R1+0xb10] ;  /* 0x000b100001ec7983 */ /* 0x000ea20000300a00 */
[----:B------:R-:W-:Y:S01]  /*48610*/  LOP3.LUT R136, R136, R8, R190, 0x96, !PT ;  /* 0x0000000888887212 */ /* 0x000fe200078e96be */
[----:B------:R-:W-:Y:S01]  /*48620*/  IMAD.WIDE.U32 R150, R11, R225, R150 ;  /* 0x000000e10b967225 */ /* 0x000fe200078e0096 */
[----:B------:R-:W-:Y:S01]  /*48630*/  LOP3.LUT R134, R134, R62, R60, 0x96, !PT ;  /* 0x0000003e86867212 */ /* 0x000fe200078e963c */
[----:B------:R-:W2:Y:S02]  /*48640*/  LDL.LU.64 R8, [R1+0xce8] ;  /* 0x000ce80001087983 */ /* 0x000ea40000300a00 */
[----:B------:R-:W-:Y:S02]  /*48650*/  IMAD.WIDE.U32 R148, R76, R224, R148 ;  /* 0x000000e04c947225 */ /* 0x000fe400078e0094 */
[----:B------:R-:W2:Y:S04]  /*48660*/  LDL.LU.64 R190, [R1+0xce0] ;  /* 0x000ce00001be7983 */ /* 0x000ea80000300a00 */
[----:B------:R-:W2:Y:S04]  /*48670*/  LDL.LU.64 R60, [R1+0xcf8] ;  /* 0x000cf800013c7983 */ /* 0x000ea80000300a00 */
[----:B------:R-:W2:Y:S01]  /*48680*/  LDL.LU.64 R224, [R1+0xd08] ;  /* 0x000d080001e07983 */ /* 0x000ea20000300a00 */
[----:B---3--:R-:W-:-:S02]  /*48690*/  LOP3.LUT R139, R78, R189, R7, 0x96, !PT ;  /* 0x000000bd4e8b7212 */ /* 0x008fc400078e9607 */
[----:B------:R-:W-:Y:S01]  /*486a0*/  LOP3.LUT R58, R58, R69, RZ, 0x3c, !PT ;  /* 0x000000453a3a7212 */ /* 0x000fe200078e3cff */
[----:B------:R-:W-:Y:S01]  /*486b0*/  IMAD.WIDE.U32 R130, R88, R220, R130 ;  /* 0x000000dc58827225 */ /* 0x000fe200078e0082 */
[----:B------:R-:W-:Y:S01]  /*486c0*/  LOP3.LUT R138, R138, R188, R6, 0x96, !PT ;  /* 0x000000bc8a8a7212 */ /* 0x000fe200078e9606 */
[----:B------:R-:W3:Y:S01]  /*486d0*/  LDL.LU.64 R62, [R1+0xac0] ;  /* 0x000ac000013e7983 */ /* 0x000ee20000300a00 */
[----:B------:R-:W-:Y:S02]  /*486e0*/  LOP3.LUT R188, R66, R245, RZ, 0x3c, !PT ;  /* 0x000000f542bc7212 */ /* 0x000fe400078e3cff */
[----:B------:R-:W-:Y:S01]  /*486f0*/  LOP3.LUT R66, R100, R192, RZ, 0x3c, !PT ;  /* 0x000000c064427212 */ /* 0x000fe200078e3cff */
[----:B------:R-:W3:Y:S01]  /*48700*/  LDL.LU.64 R244, [R1+0xb20] ;  /* 0x000b200001f47983 */ /* 0x000ee20000300a00 */
[----:B------:R-:W-:Y:S02]  /*48710*/  LOP3.LUT R100, R229, 0xfffffffe, RZ, 0xc0, !PT ;  /* 0xfffffffee5647812 */ /* 0x000fe400078ec0ff */
[----:B------:R-:W-:Y:S01]  /*48720*/  LOP3.LUT R67, R101, R193, RZ, 0x3c, !PT ;  /* 0x000000c165437212 */ /* 0x000fe200078e3cff */
[----:B------:R-:W3:Y:S01]  /*48730*/  LDL.LU.64 R228, [R1+0xd00] ;  /* 0x000d000001e47983 */ /* 0x000ee20000300a00 */
[----:B------:R-:W-:Y:S01]  /*48740*/  LOP3.LUT R59, R59, R68, RZ, 0x3c, !PT ;  /* 0x000000443b3b7212 */ /* 0x000fe200078e3cff */
[----:B------:R-:W-:Y:S01]  /*48750*/  IMAD.WIDE.U32 R100, R4, R100, R164 ;  /* 0x0000006404647225 */ /* 0x000fe200078e00a4 */
[----:B------:R-:W-:Y:S01]  /*48760*/  SHF.L.W.U32.HI R165, R188, 0x1, R181 ;  /* 0x00000001bca57819 */ /* 0x000fe20000010eb5 */
[----:B------:R-:W3:Y:S04]  /*48770*/  LDL.LU.64 R68, [R1+0xad8] ;  /* 0x000ad80001447983 */ /* 0x000ee80000300a00 */
[----:B------:R-:W3:Y:S04]  /*48780*/  LDL.LU.64 R192, [R1+0xad0] ;  /* 0x000ad00001c07983 */ /* 0x000ee80000300a00 */
[----:B------:R-:W3:Y:S01]  /*48790*/  LDL.LU.64 R220, [R1+0xab8] ;  /* 0x000ab80001dc7983 */ /* 0x000ee20000300a00 */
[----:B------:R-:W-:-:S03]  /*487a0*/  IMAD.WIDE.U32 R158, R5, R240, R158 ;  /* 0x000000f0059e7225 */ /* 0x000fc600078e009e */
[----:B------:R-:W3:Y:S04]  /*487b0*/  LDL.LU.64 R248, [R1+0xd10] ;  /* 0x000d100001f87983 */ /* 0x000ee80000300a00 */
[----:B------:R-:W3:Y:S01]  /*487c0*/  LDL.LU.64 R240, [R1+0xd18] ;  /* 0x000d180001f07983 */ /* 0x000ee20000300a00 */
[----:B----4-:R-:W-:-:S03]  /*487d0*/  LOP3.LUT R79, R79, R238, RZ, 0x3c, !PT ;  /* 0x000000ee4f4f7212 */ /* 0x010fc600078e3cff */
[----:B------:R0:W5:Y:S01]  /*487e0*/  LDL.LU.64 R6, [R1+0xe30] ;  /* 0x000e300001067983 */ /* 0x0001620000300a00 */
[----:B------:R-:W-:Y:S02]  /*487f0*/  LOP3.LUT R78, R78, R239, RZ, 0x3c, !PT ;  /* 0x000000ef4e4e7212 */ /* 0x000fe400078e3cff */
[----:B------:R-:W-:Y:S01]  /*48800*/  SHF.L.W.U32.HI R164, R57, 0x1, R79 ;  /* 0x0000000139a47819 */ /* 0x000fe20000010e4f */
[----:B------:R-:W4:Y:S01]  /*48810*/  LDL.LU.64 R238, [R1+0xb28] ;  /* 0x000b280001ee7983 */ /* 0x000f220000300a00 */
[----:B------:R-:W-:Y:S02]  /*48820*/  SHF.L.W.U32.HI R189, R79, 0x1, R57 ;  /* 0x000000014fbd7819 */ /* 0x000fe40000010e39 */
[----:B------:R-:W-:Y:S02]  /*48830*/  SHF.L.W.U32.HI R79, R103, 0x1, R78 ;  /* 0x00000001674f7819 */ /* 0x000fe40000010e4e */
[----:B------:R-:W-:Y:S02]  /*48840*/  SHF.L.W.U32.HI R103, R78, 0x1, R103 ;  /* 0x000000014e677819 */ /* 0x000fe40000010e67 */
[----:B------:R-:W-:-:S02]  /*48850*/  SHF.L.W.U32.HI R57, R215, 0x1, R180 ;  /* 0x00000001d7397819 */ /* 0x000fc40000010eb4 */
[----:B------:R-:W-:Y:S02]  /*48860*/  SHF.L.W.U32.HI R78, R181, 0x1, R188 ;  /* 0x00000001b54e7819 */ /* 0x000fe40000010ebc */
[----:B------:R-:W-:Y:S02]  /*48870*/  SHF.L.W.U32.HI R180, R89, 0x1, R59 ;  /* 0x0000000159b47819 */ /* 0x000fe40000010e3b */
[----:B------:R-:W-:Y:S02]  /*48880*/  SHF.L.W.U32.HI R181, R59, 0x1, R89 ;  /* 0x000000013bb57819 */ /* 0x000fe40000010e59 */
[----:B------:R-:W-:Y:S02]  /*48890*/  SHF.L.W.U32.HI R59, R56, 0x1, R58 ;  /* 0x00000001383b7819 */ /* 0x000fe40000010e3a */
[----:B------:R-:W-:Y:S02]  /*488a0*/  SHF.L.W.U32.HI R56, R58, 0x1, R56 ;  /* 0x000000013a387819 */ /* 0x000fe40000010e38 */
[----:B------:R-:W-:-:S02]  /*488b0*/  SHF.L.W.U32.HI R58, R102, 0x1, R66 ;  /* 0x00000001663a7819 */ /* 0x000fc40000010e42 */
[----:B------:R-:W-:Y:S02]  /*488c0*/  SHF.L.W.U32.HI R89, R210, 0x1, R67 ;  /* 0x00000001d2597819 */ /* 0x000fe40000010e43 */
[----:B------:R-:W-:Y:S02]  /*488d0*/  SHF.L.W.U32.HI R102, R66, 0x1, R102 ;  /* 0x0000000142667819 */ /* 0x000fe40000010e66 */
[----:B------:R-:W-:Y:S02]  /*488e0*/  SHF.L.W.U32.HI R210, R67, 0x1, R210 ;  /* 0x0000000143d27819 */ /* 0x000fe40000010ed2 */
[----:B------:R-:W4:Y:S01]  /*488f0*/  LDL.LU.64 R66, [R1+0xcf0] ;  /* 0x000cf00001427983 */ /* 0x000f220000300a00 */
[----:B--2---:R-:W-:Y:S02]  /*48900*/  LOP3.LUT R188, R189, R190, R8, 0x96, !PT ;  /* 0x000000bebdbc7212 */ /* 0x004fe400078e9608 */
[----:B------:R-:W-:Y:S02]  /*48910*/  LOP3.LUT R189, R164, R191, R9, 0x96, !PT ;  /* 0x000000bfa4bd7212 */ /* 0x000fe400078e9609 */
[----:B------:R-:W-:Y:S01]  /*48920*/  LOP3.LUT R251, R251, 0x1, RZ, 0xc0, !PT ;  /* 0x00000001fbfb7812 */ /* 0x000fe200078ec0ff */
[----:B------:R0:W5:Y:S01]  /*48930*/  LDL.LU.64 R8, [R1+0xe28] ;  /* 0x000e280001087983 */ /* 0x0001620000300a00 */
[----:B---3--:R-:W-:-:S02]  /*48940*/  LOP3.LUT R177, R57, R229, R225, 0x96, !PT ;  /* 0x000000e539b17212 */ /* 0x008fc400078e96e1 */
[----:B------:R-:W-:Y:S02]  /*48950*/  LOP3.LUT R57, R58, R193, R69, 0x96, !PT ;  /* 0x000000c13a397212 */ /* 0x000fe400078e9645 */
[----:B----4-:R-:W-:Y:S02]  /*48960*/  LOP3.LUT R190, R103, R66, R60, 0x96, !PT ;  /* 0x0000004267be7212 */ /* 0x010fe400078e963c */
[----:B------:R-:W-:Y:S02]  /*48970*/  LOP3.LUT R191, R79, R67, R61, 0x96, !PT ;  /* 0x000000434fbf7212 */ /* 0x000fe400078e963d */
[----:B------:R-:W-:Y:S02]  /*48980*/  LOP3.LUT R66, R56, R244, R238, 0x96, !PT ;  /* 0x000000f438427212 */ /* 0x000fe400078e96ee */
[----:B------:R-:W-:Y:S02]  /*48990*/  LOP3.LUT R250, R250, 0x1, RZ, 0xc0, !PT ;  /* 0x00000001fafa7812 */ /* 0x000fe400078ec0ff */
[----:B------:R-:W-:Y:S01]  /*489a0*/  LOP3.LUT R164, R165, R248, R240, 0x96, !PT ;  /* 0x000000f8a5a47212 */ /* 0x000fe200078e96f0 */
[----:B------:R-:W-:Y:S01]  /*489b0*/  IMAD R77, R77, R251, R147 ;  /* 0x000000fb4d4d7224 */ /* 0x000fe200078e0293 */
[----:B------:R-:W-:Y:S01]  /*489c0*/  LOP3.LUT R67, R59, R245, R239, 0x96, !PT ;  /* 0x000000f53b437212 */ /* 0x000fe200078e96ef */
[----:B------:R0:W5:Y:S01]  /*489d0*/  LDL.LU.64 R60, [R1+0xe20] ;  /* 0x000e2000013c7983 */ /* 0x0001620000300a00 */
[----:B------:R-:W-:-:S03]  /*489e0*/  LOP3.LUT R56, R102, R192, R68, 0x96, !PT ;  /* 0x000000c066387212 */ /* 0x000fc600078e9644 */
[----:B------:R-:W2:Y:S04]  /*489f0*/  LDL.LU.64 R244, [R1+0x6f0] ;  /* 0x0006f00001f47983 */ /* 0x000ea80000300a00 */
[----:B------:R-:W2:Y:S01]  /*48a00*/  LDL.LU.64 R68, [R1+0x6e8] ;  /* 0x0006e80001447983 */ /* 0x000ea20000300a00 */
[----:B------:R-:W-:Y:S02]  /*48a10*/  LOP3.LUT R59, R89, R221, R63, 0x96, !PT ;  /* 0x000000dd593b7212 */ /* 0x000fe400078e963f */
[----:B------:R-:W-:Y:S01]  /*48a20*/  LOP3.LUT R79, R180, R237, R71, 0x96, !PT ;  /* 0x000000edb44f7212 */ /* 0x000fe200078e9647 */
[----:B------:R-:W3:Y:S01]  /*48a30*/  LDL.LU.64 R192, [R1+0x6f8] ;  /* 0x0006f80001c07983 */ /* 0x000ee20000300a00 */
[----:B------:R-:W-:Y:S02]  /*48a40*/  LOP3.LUT R89, R204, 0x1, RZ, 0xc0, !PT ;  /* 0x00000001cc597812 */ /* 0x000fe400078ec0ff */
[----:B------:R-:W-:-:S02]  /*48a50*/  LOP3.LUT R180, R34, 0x1, RZ, 0xc0, !PT ;  /* 0x0000000122b47812 */ /* 0x000fc400078ec0ff */
[----:B------:R-:W-:Y:S01]  /*48a60*/  LOP3.LUT R103, R35, 0x1, RZ, 0xc0, !PT ;  /* 0x0000000123677812 */ /* 0x000fe200078ec0ff */
[----:B------:R-:W-:Y:S01]  /*48a70*/  IMAD R10, R10, R89, R157 ;  /* 0x000000590a0a7224 */ /* 0x000fe200078e029d */
[----:B------:R-:W3:Y:S01]  /*48a80*/  LDL.LU.64 R34, [R1+0x700] ;  /* 0x0007000001227983 */ /* 0x000ee20000300a00 */
[----:B------:R-:W-:Y:S01]  /*48a90*/  LOP3.LUT R176, R176, R228, R224, 0x96, !PT ;  /* 0x000000e4b0b07212 */ /* 0x000fe200078e96e0 */
[----:B------:R-:W-:Y:S01]  /*48aa0*/  IMAD.MOV.U32 R238, RZ, RZ, R202 ;  /* 0x000000ffffee7224 */ /* 0x000fe200078e00ca */
[----:B------:R-:W-:Y:S01]  /*48ab0*/  LOP3.LUT R165, R78, R249, R241, 0x96, !PT ;  /* 0x000000f94ea57212 */ /* 0x000fe200078e96f1 */
[----:B------:R-:W-:Y:S01]  /*48ac0*/  IMAD.MOV.U32 R239, RZ, RZ, R203 ;  /* 0x000000ffffef7224 */ /* 0x000fe200078e00cb */
[----:B------:R-:W-:Y:S01]  /*48ad0*/  LOP3.LUT R102, R64, 0x1, RZ, 0xc0, !PT ;  /* 0x0000000140667812 */ /* 0x000fe200078ec0ff */
[----:B------:R-:W4:Y:S01]  /*48ae0*/  LDL.LU.64 R224, [R1+0x610] ;  /* 0x0006100001e07983 */ /* 0x000f220000300a00 */
[----:B------:R-:W-:Y:S01]  /*48af0*/  LOP3.LUT R58, R210, R220, R62, 0x96, !PT ;  /* 0x000000dcd23a7212 */ /* 0x000fe200078e963e */
[----:B------:R-:W-:Y:S01]  /*48b00*/  IMAD R5, R5, R180, R159 ;  /* 0x000000b405057224 */ /* 0x000fe200078e029f */
[----:B------:R-:W-:Y:S01]  /*48b10*/  LOP3.LUT R78, R181, R236, R70, 0x96, !PT ;  /* 0x000000ecb54e7212 */ /* 0x000fe200078e9646 */
[----:B------:R-:W4:Y:S01]  /*48b20*/  LDL.LU.64 R64, [R1+0x6d8] ;  /* 0x0006d80001407983 */ /* 0x000f220000300a00 */
[----:B------:R-:W-:Y:S01]  /*48b30*/  IMAD R88, R88, R250, R131 ;  /* 0x000000fa58587224 */ /* 0x000fe200078e0283 */
[----:B------:R-:W-:-:S02]  /*48b40*/  LOP3.LUT R89, R130, R208, RZ, 0x3c, !PT ;  /* 0x000000d082597212 */ /* 0x000fc400078e3cff */
[----:B------:R-:W4:Y:S04]  /*48b50*/  LDL.LU.64 R228, [R1+0x608] ;  /* 0x0006080001e47983 */ /* 0x000f280000300a00 */
[----:B------:R-:W4:Y:S04]  /*48b60*/  LDL.LU.64 R202, [R1+0x628] ;  /* 0x0006280001ca7983 */ /* 0x000f280000300a00 */
[----:B------:R-:W4:Y:S04]  /*48b70*/  LDL.LU.64 R180, [R1+0x648] ;  /* 0x0006480001b47983 */ /* 0x000f280000300a00 */
[----:B------:R-:W4:Y:S04]  /*48b80*/  LDL.LU.64 R250, [R1+0x650] ;  /* 0x0006500001fa7983 */ /* 0x000f280000300a00 */
[----:B------:R-:W4:Y:S04]  /*48b90*/  LDL.LU.64 R70, [R1+0x6d0] ;  /* 0x0006d00001467983 */ /* 0x000f280000300a00 */
[----:B------:R-:W4:Y:S01]  /*48ba0*/  LDL.LU.64 R236, [R1+0x6c8] ;  /* 0x0006c80001ec7983 */ /* 0x000f220000300a00 */
[----:B------:R-:W-:Y:S01]  /*48bb0*/  IMAD R4, R4, R103, R101 ;  /* 0x0000006704047224 */ /* 0x000fe200078e0265 */
[----:B------:R-:W-:-:S02]  /*48bc0*/  LOP3.LUT R252, R252, 0x1, RZ, 0xc0, !PT ;  /* 0x00000001fcfc7812 */ /* 0x000fc400078ec0ff */
[----:B------:R-:W-:Y:S01]  /*48bd0*/  LOP3.LUT R213, R150, R213, RZ, 0x3c, !PT ;  /* 0x000000d596d57212 */ /* 0x000fe200078e3cff */
[----:B------:R-:W-:Y:S01]  /*48be0*/  IMAD R0, R0, R102, R219 ;  /* 0x0000006600007224 */ /* 0x000fe200078e02db */
[----:B------:R-:W-:Y:S01]  /*48bf0*/  LOP3.LUT R212, R156, R212, RZ, 0x3c, !PT ;  /* 0x000000d49cd47212 */ /* 0x000fe200078e3cff */
[----:B------:R-:W4:Y:S01]  /*48c00*/  LDL.LU.64 R240, [R1+0x600] ;  /* 0x0006000001f07983 */ /* 0x000f220000300a00 */
[----:B------:R-:W-:-:S03]  /*48c10*/  LOP3.LUT R200, R148, R200, RZ, 0x3c, !PT ;  /* 0x000000c894c87212 */ /* 0x000fc600078e3cff */
[----:B------:R-:W4:Y:S01]  /*48c20*/  LDL.LU.64 R248, [R1+0x5f8] ;  /* 0x0005f80001f87983 */ /* 0x000f220000300a00 */
[----:B------:R-:W-:Y:S02]  /*48c30*/  LOP3.LUT R201, R218, R201, RZ, 0x3c, !PT ;  /* 0x000000c9dac97212 */ /* 0x000fe400078e3cff */
[----:B------:R-:W-:Y:S01]  /*48c40*/  LOP3.LUT R214, R146, R214, RZ, 0x3c, !PT ;  /* 0x000000d692d67212 */ /* 0x000fe200078e3cff */
[----:B------:R0:W5:Y:S01]  /*48c50*/  LDL.LU.64 R62, [R1+0xe18] ;  /* 0x000e1800013e7983 */ /* 0x0001620000300a00 */
[----:B------:R-:W-:-:S03]  /*48c60*/  LOP3.LUT R194, R194, R2, R104, 0x96, !PT ;  /* 0x00000002c2c27212 */ /* 0x000fc600078e9668 */
[----:B------:R0:W5:Y:S01]  /*48c70*/  LDL.LU R204, [R1+0xe10] ;  /* 0x000e100001cc7983 */ /* 0x0001620000300800 */
[----:B--2---:R-:W-:Y:S02]  /*48c80*/  LOP3.LUT R210, R130, R68, R244, 0x96, !PT ;  /* 0x0000004482d27212 */ /* 0x004fe400078e96f4 */
[----:B------:R-:W-:Y:S01]  /*48c90*/  LOP3.LUT R101, R55, 0x1, RZ, 0xc0, !PT ;  /* 0x0000000137657812 */ /* 0x000fe200078ec0ff */
[----:B------:R-:W2:Y:S01]  /*48ca0*/  LDL.LU.64 R130, [R1+0x620] ;  /* 0x0006200001827983 */ /* 0x000ea20000300a00 */
[----:B------:R-:W-:-:S03]  /*48cb0*/  IMAD R76, R76, R252, R149 ;  /* 0x000000fc4c4c7224 */ /* 0x000fc600078e0295 */
[----:B------:R-:W-:Y:S01]  /*48cc0*/  IMAD R11, R11, R101, R151 ;  /* 0x000000650b0b7224 */ /* 0x000fe200078e0297 */
[C---:B------:R-:W-:Y:S01]  /*48cd0*/  LOP3.LUT R101, R158.reuse, R209, RZ, 0x3c, !PT ;  /* 0x000000d19e657212 */ /* 0x040fe200078e3cff */
[----:B------:R0:W5:Y:S01]  /*48ce0*/  LDL.LU.64 R104, [R1+0xe40] ;  /* 0x000e400001687983 */ /* 0x0001620000300a00 */
[C---:B---3--:R-:W-:Y:S02]  /*48cf0*/  LOP3.LUT R209, R5.reuse, R193, R35, 0x96, !PT ;  /* 0x000000c105d17212 */ /* 0x048fe400078e9623 */
[----:B------:R-:W-:Y:S01]  /*48d00*/  LOP3.LUT R5, R5, R53, RZ, 0x3c, !PT ;  /* 0x0000003505057212 */ /* 0x000fe200078e3cff */
[----:B------:R0:W5:Y:S01]  /*48d10*/  LDL.LU.64 R2, [R1+0xe38] ;  /* 0x000e380001027983 */ /* 0x0001620000300a00 */
[----:B------:R-:W-:Y:S02]  /*48d20*/  LOP3.LUT R208, R158, R192, R34, 0x96, !PT ;  /* 0x000000c09ed07212 */ /* 0x000fe400078e9622 */
[----:B------:R-:W-:Y:S01]  /*48d30*/  LOP3.LUT R102, R100, R211, RZ, 0x3c, !PT ;  /* 0x000000d364667212 */ /* 0x000fe200078e3cff */
[----:B------:R0:W5:Y:S01]  /*48d40*/  LDL.LU.64 R34, [R1+0xdd8] ;  /* 0x000dd80001227983 */ /* 0x0001620000300a00 */
[----:B----4-:R-:W-:Y:S01]  /*48d50*/  IMAD.MOV.U32 R157, RZ, RZ, R65 ;  /* 0x000000ffff9d7224 */ /* 0x010fe200078e0041 */
[----:B------:R-:W-:-:S02]  /*48d60*/  LOP3.LUT R220, R148, R236, R70, 0x96, !PT ;  /* 0x000000ec94dc7212 */ /* 0x000fc400078e9646 */
[----:B------:R0:W5:Y:S01]  /*48d70*/  LDL.LU.64 R192, [R1+0xdd0] ;  /* 0x000dd00001c07983 */ /* 0x0001620000300a00 */
[C---:B------:R-:W-:Y:S02]  /*48d80*/  LOP3.LUT R149, R10.reuse, R229, R225, 0x96, !PT ;  /* 0x000000e50a957212 */ /* 0x040fe400078e96e1 */
[C---:B------:R-:W-:Y:S02]  /*48d90*/  LOP3.LUT R151, R11.reuse, R181, R251, 0x96, !PT ;  /* 0x000000b50b977212 */ /* 0x040fe400078e96fb */
[----:B------:R-:W-:Y:S02]  /*48da0*/  LOP3.LUT R10, R10, R52, RZ, 0x3c, !PT ;  /* 0x000000340a0a7212 */ /* 0x000fe400078e3cff */
[----:B------:R-:W-:Y:S01]  /*48db0*/  LOP3.LUT R221, R76, R237, R71, 0x96, !PT ;  /* 0x000000ed4cdd7212 */ /* 0x000fe200078e9647 */
[----:B------:R-:W3:Y:S01]  /*48dc0*/  LDL.LU.64 R52, [R1+0x728] ;  /* 0x0007280001347983 */ /* 0x000ee20000300a00 */
[----:B------:R-:W-:Y:S02]  /*48dd0*/  LOP3.LUT R11, R11, R54, RZ, 0x3c, !PT ;  /* 0x000000360b0b7212 */ /* 0x000fe400078e3cff */
[----:B------:R-:W-:Y:S01]  /*48de0*/  LOP3.LUT R148, R156, R228, R224, 0x96, !PT ;  /* 0x000000e49c947212 */ /* 0x000fe200078e96e0 */
[----:B------:R-:W-:Y:S01]  /*48df0*/  IMAD.MOV.U32 R156, RZ, RZ, R64 ;  /* 0x000000ffff9c7224 */ /* 0x000fe200078e0040 */
[C---:B------:R-:W-:Y:S01]  /*48e00*/  LOP3.LUT R219, R0.reuse, R157, R239, 0x96, !PT ;  /* 0x0000009d00db7212 */ /* 0x040fe200078e96ef */
[----:B------:R-:W4:Y:S01]  /*48e10*/  LDL.LU.64 R54, [R1+0x738] ;  /* 0x0007380001367983 */ /* 0x000f220000300a00 */
[----:B------:R-:W-:-:S02]  /*48e20*/  LOP3.LUT R0, R0, R51, RZ, 0x3c, !PT ;  /* 0x0000003300007212 */ /* 0x000fc400078e3cff */
[----:B------:R-:W-:Y:S01]  /*48e30*/  SHF.L.W.U32.HI R156, R11, 0x1, R213 ;  /* 0x000000010b9c7819 */ /* 0x000fe20000010ed5 */
[----:B------:R-:W4:Y:S01]  /*48e40*/  LDL.LU.64 R228, [R1+0x6b8] ;  /* 0x0006b80001e47983 */ /* 0x000f220000300a00 */
[----:B--2---:R-:W-:-:S03]  /*48e50*/  LOP3.LUT R158, R100, R130, R202, 0x96, !PT ;  /* 0x00000082649e7212 */ /* 0x004fc600078e96ca */
[----:B------:R0:W5:Y:S01]  /*48e60*/  LDL.LU.64 R70, [R1+0xe00] ;  /* 0x000e000001467983 */ /* 0x0001620000300a00 */
[----:B------:R-:W-:Y:S02]  /*48e70*/  LOP3.LUT R100, R76, R205, RZ, 0x3c, !PT ;  /* 0x000000cd4c647212 */ /* 0x000fe400078e3cff */
[----:B------:R-:W-:Y:S01]  /*48e80*/  SHF.L.W.U32.HI R76, R101, 0x1, R5 ;  /* 0x00000001654c7819 */ /* 0x000fe20000010e05 */
[----:B------:R0:W5:Y:S01]  /*48e90*/  LDL.LU.64 R236, [R1+0xdf8] ;  /* 0x000df80001ec7983 */ /* 0x0001620000300a00 */
[----:B------:R-:W-:Y:S02]  /*48ea0*/  LOP3.LUT R159, R4, R131, R203, 0x96, !PT ;  /* 0x00000083049f7212 */ /* 0x000fe400078e96cb */
[----:B------:R-:W-:Y:S01]  /*48eb0*/  SHF.L.W.U32.HI R101, R5, 0x1, R101 ;  /* 0x0000000105657819 */ /* 0x000fe20000010e65 */
[----:B------:R0:W5:Y:S01]  /*48ec0*/  LDL.LU.64 R202, [R1+0xdc8] ;  /* 0x000dc80001ca7983 */ /* 0x0001620000300a00 */
[----:B------:R-:W-:Y:S02]  /*48ed0*/  SHF.L.W.U32.HI R5, R212, 0x1, R10 ;  /* 0x00000001d4057819 */ /* 0x000fe40000010e0a */
[----:B------:R-:W-:Y:S01]  /*48ee0*/  SHF.L.W.U32.HI R131, R10, 0x1, R212 ;  /* 0x000000010a837819 */ /* 0x000fe20000010ed4 */
[----:B------:R0:W5:Y:S01]  /*48ef0*/  LDL.LU R205, [R1+0xdc0] ;  /* 0x000dc00001cd7983 */ /* 0x0001620000300800 */
[----:B------:R-:W-:-:S02]  /*48f00*/  LOP3.LUT R4, R4, R50, RZ, 0x3c, !PT ;  /* 0x0000003204047212 */ /* 0x000fc400078e3cff */
[----:B------:R-:W-:Y:S01]  /*48f10*/  SHF.L.W.U32.HI R10, R213, 0x1, R11 ;  /* 0x00000001d50a7819 */ /* 0x000fe20000010e0b */
[----:B------:R-:W2:Y:S04]  /*48f20*/  LDL.LU.64 R50, [R1+0x718] ;  /* 0x0007180001327983 */ /* 0x000ea80000300a00 */
[----:B------:R-:W2:Y:S01]  /*48f30*/  LDL.LU.64 R212, [R1+0x710] ;  /* 0x0007100001d47983 */ /* 0x000ea20000300a00 */
[C---:B------:R-:W-:Y:S02]  /*48f40*/  LOP3.LUT R211, R88.reuse, R69, R245, 0x96, !PT ;  /* 0x0000004558d37212 */ /* 0x040fe400078e96f5 */
[----:B------:R-:W-:Y:S01]  /*48f50*/  LOP3.LUT R130, R88, R45, RZ, 0x3c, !PT ;  /* 0x0000002d58827212 */ /* 0x000fe200078e3cff */
[----:B------:R0:W5:Y:S01]  /*48f60*/  LDL.LU.64 R244, [R1+0xde8] ;  /* 0x000de80001f47983 */ /* 0x0001620000300a00 */
[----:B------:R-:W-:-:S02]  /*48f70*/  SHF.L.W.U32.HI R88, R201, 0x1, R0 ;  /* 0x00000001c9587819 */ /* 0x000fc40000010e00 */
[C---:B------:R-:W-:Y:S01]  /*48f80*/  LOP3.LUT R103, R77.reuse, R44, RZ, 0x3c, !PT ;  /* 0x0000002c4d677212 */ /* 0x040fe200078e3cff */
[----:B------:R0:W5:Y:S01]  /*48f90*/  LDL.LU.64 R68, [R1+0xde0] ;  /* 0x000de00001447983 */ /* 0x0001620000300a00 */
[----:B------:R-:W-:Y:S02]  /*48fa0*/  SHF.L.W.U32.HI R201, R0, 0x1, R201 ;  /* 0x0000000100c97819 */ /* 0x000fe40000010ec9 */
[----:B------:R-:W-:Y:S01]  /*48fb0*/  LOP3.LUT R147, R77, R249, R241, 0x96, !PT ;  /* 0x000000f94d937212 */ /* 0x000fe200078e96f1 */
[----:B------:R0:W5:Y:S01]  /*48fc0*/  LDL.LU R44, [R1+0xdbc] ;  /* 0x000dbc00012c7983 */ /* 0x0001620000300800 */
[----:B------:R-:W-:Y:S02]  /*48fd0*/  SHF.L.W.U32.HI R77, R102, 0x1, R4 ;  /* 0x00000001664d7819 */ /* 0x000fe40000010e04 */
[----:B------:R-:W-:Y:S01]  /*48fe0*/  LOP3.LUT R150, R150, R180, R250, 0x96, !PT ;  /* 0x000000b496967212 */ /* 0x000fe200078e96fa */
[----:B------:R0:W5:Y:S01]  /*48ff0*/  LDL.LU R45, [R1+0xdb8] ;  /* 0x000db800012d7983 */ /* 0x0001620000300800 */
[----:B------:R-:W-:-:S02]  /*49000*/  SHF.L.W.U32.HI R102, R4, 0x1, R102 ;  /* 0x0000000104667819 */ /* 0x000fc40000010e66 */
[----:B------:R-:W-:Y:S01]  /*49010*/  SHF.L.W.U32.HI R4, R214, 0x1, R103 ;  /* 0x00000001d6047819 */ /* 0x000fe20000010e67 */
[----:B------:R-:W4:Y:S01]  /*49020*/  LDL.LU.64 R250, [R1+0x6c0] ;  /* 0x0006c00001fa7983 */ /* 0x000f220000300a00 */
[----:B------:R-:W-:Y:S02]  /*49030*/  SHF.L.W.U32.HI R180, R103, 0x1, R214 ;  /* 0x0000000167b47819 */ /* 0x000fe40000010ed6 */
[----:B------:R-:W-:Y:S01]  /*49040*/  SHF.L.W.U32.HI R11, R200, 0x1, R100 ;  /* 0x00000001c80b7819 */ /* 0x000fe20000010e64 */
[----:B------:R-:W3:Y:S01]  /*49050*/  LDL.LU.64 R214, [R1+0x720] ;  /* 0x0007200001d67983 */ /* 0x000ee20000300a00 */
[----:B------:R-:W-:Y:S02]  /*49060*/  SHF.L.W.U32.HI R157, R100, 0x1, R200 ;  /* 0x00000001649d7819 */ /* 0x000fe40000010ec8 */
[----:B--2---:R-:W-:Y:S02]  /*49070*/  LOP3.LUT R224, R201, R212, R50, 0x96, !PT ;  /* 0x000000d4c9e07212 */ /* 0x004fe400078e9632 */
[----:B------:R-:W4:Y:S01]  /*49080*/  LDL.LU.64 R200, [R1+0x730] ;  /* 0x0007300001c87983 */ /* 0x000f220000300a00 */
[----:B------:R-:W-:-:S02]  /*49090*/  LOP3.LUT R225, R88, R213, R51, 0x96, !PT ;  /* 0x000000d558e17212 */ /* 0x000fc400078e9633 */
[----:B------:R-:W-:Y:S01]  /*490a0*/  SHF.L.W.U32.HI R0, R89, 0x1, R130 ;  /* 0x0000000159007819 */ /* 0x000fe20000010e82 */
[----:B------:R0:W5:Y:S01]  /*490b0*/  LDL.LU.64 R50, [R1+0xdb0] ;  /* 0x000db00001327983 */ /* 0x0001620000300a00 */
[----:B------:R-:W-:Y:S02]  /*490c0*/  SHF.L.W.U32.HI R130, R130, 0x1, R89 ;  /* 0x0000000182827819 */ /* 0x000fe40000010e59 */
[----:B------:R-:W-:Y:S01]  /*490d0*/  LOP3.LUT R146, R146, R248, R240, 0x96, !PT ;  /* 0x000000f892927212 */ /* 0x000fe200078e96f0 */
[----:B------:R-:W2:Y:S04]  /*490e0*/  LDL.LU.64 R88, [R1+0x6a8] ;  /* 0x0006a80001587983 */ /* 0x000ea80000300a00 */
[----:B------:R-:W2:Y:S04]  /*490f0*/  LDL.LU.64 R240, [R1+0x6a0] ;  /* 0x0006a00001f07983 */ /* 0x000ea80000300a00 */
[----:B------:R-:W2:Y:S01]  /*49100*/  LDL.LU.64 R248, [R1+0x698] ;  /* 0x0006980001f87983 */ /* 0x000ea20000300a00 */
[----:B---3--:R-:W-:-:S02]  /*49110*/  LOP3.LUT R212, R102, R214, R52, 0x96, !PT ;  /* 0x000000d666d47212 */ /* 0x008fc400078e9634 */
[----:B------:R-:W-:Y:S01]  /*49120*/  LOP3.LUT R213, R77, R215, R53, 0x96, !PT ;  /* 0x000000d74dd57212 */ /* 0x000fe200078e9635 */
[----:B------:R-:W2:Y:S01]  /*49130*/  LDL.LU.64 R102, [R1+0x6b0] ;  /* 0x0006b00001667983 */ /* 0x000ea20000300a00 */
[----:B------:R-:W-:-:S03]  /*49140*/  LOP3.LUT R218, R218, R64, R238, 0x96, !PT ;  /* 0x00000040dada7212 */ /* 0x000fc600078e96ee */
[----:B------:R0:W5:Y:S04]  /*49150*/  LDL.LU.64 R64, [R1+0xe08] ;  /* 0x000e080001407983 */ /* 0x0001680000300a00 */
[----:B------:R0:W5:Y:S04]  /*49160*/  LDL.LU.64 R238, [R1+0xdf0] ;  /* 0x000df00001ee7983 */ /* 0x0001680000300a00 */
[----:B------:R0:W5:Y:S01]  /*49170*/  LDL.LU.64 R52, [R1+0xda8] ;  /* 0x000da80001347983 */ /* 0x0001620000300a00 */
[----:B----4-:R-:W-:Y:S02]  /*49180*/  LOP3.LUT R214, R101, R200, R54, 0x96, !PT ;  /* 0x000000c865d67212 */ /* 0x010fe400078e9636 */
[----:B------:R-:W-:Y:S01]  /*49190*/  LOP3.LUT R215, R76, R201, R55, 0x96, !PT ;  /* 0x000000c94cd77212 */ /* 0x000fe200078e9637 */
[----:B------:R-:W3:Y:S04]  /*491a0*/  LDL.LU.64 R100, [R1+0x740] ;  /* 0x0007400001647983 */ /* 0x000ee80000300a00 */
[----:B------:R-:W3:Y:S04]  /*491b0*/  LDL.LU.64 R76, [R1+0x748] ;  /* 0x00074800014c7983 */ /* 0x000ee80000300a00 */
[----:B------:R0:W5:Y:S01]  /*491c0*/  LDL.LU.64 R54, [R1+0xda0] ;  /* 0x000da00001367983 */ /* 0x0001620000300a00 */
[----:B---3--:R-:W-:-:S02]  /*491d0*/  LOP3.LUT R200, R131, R100, R76, 0x96, !PT ;  /* 0x0000006483c87212 */ /* 0x008fc400078e964c */
[----:B------:R-:W-:Y:S02]  /*491e0*/  LOP3.LUT R201, R5, R101, R77, 0x96, !PT ;  /* 0x0000006505c97212 */ /* 0x000fe400078e964d */
[----:B--2---:R-:W-:Y:S02]  /*491f0*/  LOP3.LUT R100, R156, R88, R102, 0x96, !PT ;  /* 0x000000589c647212 */ /* 0x004fe400078e9666 */
[----:B------:R-:W-:Y:S02]  /*49200*/  LOP3.LUT R101, R10, R89, R103, 0x96, !PT ;  /* 0x000000590a657212 */ /* 0x000fe400078e9667 */
[----:B------:R-:W-:Y:S02]  /*49210*/  LOP3.LUT R102, R157, R228, R250, 0x96, !PT ;  /* 0x000000e49d667212 */ /* 0x000fe400078e96fa */
[----:B------:R-:W-:Y:S02]  /*49220*/  LOP3.LUT R103, R11, R229, R251, 0x96, !PT ;  /* 0x000000e50b677212 */ /* 0x000fe400078e96fb */
[----:B------:R-:W-:Y:S01]  /*49230*/  LOP3.LUT R88, R180, R248, R240, 0x96, !PT ;  /* 0x000000f8b4587212 */ /* 0x000fe200078e96f0 */
[----:B------:R-:W2:Y:S01]  /*49240*/  LDL.64 R250, [R1+0x590] ;  /* 0x0005900001fa7983 */ /* 0x000ea20000100a00 */
[----:B------:R-:W-:-:S03]  /*49250*/  LOP3.LUT R89, R4, R249, R241, 0x96, !PT ;  /* 0x000000f904597212 */ /* 0x000fc600078e96f1 */
[----:B------:R-:W3:Y:S04]  /*49260*/  LDL.64 R228, [R1+0x510] ;  /* 0x0005100001e47983 */ /* 0x000ee80000100a00 */
[----:B------:R-:W4:Y:S04]  /*49270*/  LDL.64 R240, [R1+0x4e0] ;  /* 0x0004e00001f07983 */ /* 0x000f280000100a00 */
[----:B------:R-:W4:Y:S04]  /*49280*/  LDL.LU.64 R4, [R1+0x690] ;  /* 0x0006900001047983 */ /* 0x000f280000300a00 */
[----:B------:R-:W4:Y:S04]  /*49290*/  LDL.LU.64 R180, [R1+0x688] ;  /* 0x0006880001b47983 */ /* 0x000f280000300a00 */
[----:B------:R0:W5:Y:S01]  /*492a0*/  LDL.64 R248, [R1+0x508] ;  /* 0x0005080001f87983 */ /* 0x0001620000100a00 */
[----:B--2---:R-:W-:-:S02]  /*492b0*/  IMAD.MOV.U32 R10, RZ, RZ, R250 ;  /* 0x000000ffff0a7224 */ /* 0x004fc400078e00fa */
[----:B------:R-:W-:Y:S02]  /*492c0*/  IMAD.MOV.U32 R11, RZ, RZ, R251 ;  /* 0x000000ffff0b7224 */ /* 0x000fe400078e00fb */
[----:B---3--:R-:W-:Y:S02]  /*492d0*/  IMAD.MOV.U32 R156, RZ, RZ, R228 ;  /* 0x000000ffff9c7224 */ /* 0x008fe400078e00e4 */
[----:B------:R-:W-:Y:S02]  /*492e0*/  IMAD.MOV.U32 R157, RZ, RZ, R229 ;  /* 0x000000ffff9d7224 */ /* 0x000fe400078e00e5 */
[----:B----4-:R-:W-:Y:S01]  /*492f0*/  IMAD.MOV.U32 R250, RZ, RZ, R240 ;  /* 0x000000fffffa7224 */ /* 0x010fe200078e00f0 */
[----:B------:R0:W5:Y:S01]  /*49300*/  LDL.64 R228, [R1+0x680] ;  /* 0x0006800001e47983 */ /* 0x0001620000100a00 */
[----:B------:R-:W-:-:S03]  /*49310*/  IMAD.MOV.U32 R251, RZ, RZ, R241 ;  /* 0x000000fffffb7224 */ /* 0x000fc600078e00f1 */
[----:B------:R0:W5:Y:S01]  /*49320*/  LDL.64 R240, [R1+0xd90] ;  /* 0x000d900001f07983 */ /* 0x0001620000100a00 */
[----:B------:R-:W-:Y:S01]  /*49330*/  UISETP.NE.AND UP1, UPT, UR6, URZ, UPT ;  /* 0x000000ff0600728c */ /* 0x000fe2000bf25270 */
[----:B------:R-:W-:Y:S02]  /*49340*/  LOP3.LUT R76, R130, R180, R4, 0x96, !PT ;  /* 0x000000b4824c7212 */ /* 0x000fe400078e9604 */
[----:B------:R-:W-:-:S06]  /*49350*/  LOP3.LUT R77, R0, R181, R5, 0x96, !PT ;  /* 0x000000b5004d7212 */ /* 0x000fcc00078e9605 */
[----:B0-----:R-:W-:Y:S05]  /*49360*/  BRA.U UP1, `(.L_x_11) ;  /* 0x0000000901287547 */ /* 0x001fea000b800000 */
[----:B------:R-:W-:Y:S01]  /*49370*/  IMAD.U32 R4, RZ, RZ, UR31 ;  /* 0x0000001fff047e24 */ /* 0x000fe2000f8e00ff */
[----:B------:R-:W2:Y:S03]  /*49380*/  LDL.LU.64 R130, [R1+0x518] ;  /* 0x0005180001827983 */ /* 0x000ea60000300a00 */
[----:B-----5:R-:W-:Y:S01]  /*49390*/  IMAD.WIDE.U32 R4, R4, 0x400, R240 ;  /* 0x0000040004047825 */ /* 0x020fe200078e00f0 */
[----:B------:R-:W3:Y:S04]  /*493a0*/  LDL.LU.64 R180, [R1+0x4f8] ;  /* 0x0004f80001b47983 */ /* 0x000ee80000300a00 */
[----:B------:R-:W4:Y:S04]  /*493b0*/  LDL.LU.64 R240, [R1+0x678] ;  /* 0x0006780001f07983 */ /* 0x000f280000300a00 */
[----:B------:R0:W-:Y:S04]  /*493c0*/  STG.E.64 desc[UR38][R4.64], R228 ;  /* 0x000000e404007986 */ /* 0x0001e8000c101b26 */
[----:B0-----:R-:W4:Y:S04]  /*493d0*/  LDL.LU.64 R228, [R1+0x500] ;  /* 0x0005000001e47983 */ /* 0x001f280000300a00 */
[----:B--2---:R0:W-:Y:S04]  /*493e0*/  STG.E.64 desc[UR38][R4.64+0x10], R130 ;  /* 0x0000108204007986 */ /* 0x0041e8000c101b26 */
[----:B---3--:R1:W-:Y:S04]  /*493f0*/  STG.E.64 desc[UR38][R4.64+0x18], R180 ;  /* 0x000018b404007986 */ /* 0x0083e8000c101b26 */
[----:B----4-:R2:W-:Y:S04]  /*49400*/  STG.E.64 desc[UR38][R4.64+0x8], R240 ;  /* 0x000008f004007986 */ /* 0x0105e8000c101b26 */
[----:B0-----:R-:W3:Y:S04]  /*49410*/  LDL.LU.64 R130, [R1+0x4e8] ;  /* 0x0004e80001827983 */ /* 0x001ee80000300a00 */
[----:B-1----:R-:W4:Y:S04]  /*49420*/  LDL.LU.64 R180, [R1+0x4c0] ;  /* 0x0004c00001b47983 */ /* 0x002f280000300a00 */
[----:B--2---:R-:W2:Y:S04]  /*49430*/  LDL.LU.64 R240, [R1+0x4f0] ;  /* 0x0004f00001f07983 */ /* 0x004ea80000300a00 */
[----:B------:R1:W-:Y:S04]  /*49440*/  STG.E.64 desc[UR38][R4.64+0x20], R226 ;  /* 0x000020e204007986 */ /* 0x0003e8000c101b26 */
        /* <DEDUP_REMOVED lines=92> */
[----:B--2---:R1:W-:Y:S04]  /*49a10*/  STG.E.64 desc[UR38][R4.64+0x308], R240 ;  /* 0x000308f004007986 */ /* 0x0043e8000c101b26 */
[----:B---3--:R1:W-:Y:S04]  /*49a20*/  STG.E.64 desc[UR38][R4.64+0x310], R130 ;  /* 0x0003108204007986 */ /* 0x0083e8000c101b26 */
[----:B----4-:R1:W-:Y:S04]  /*49a30*/  STG.E.64 desc[UR38][R4.64+0x318], R180 ;  /* 0x000318b404007986 */ /* 0x0103e8000c101b26 */
        /* <DEDUP_REMOVED lines=27> */
[----:B------:R1:W-:Y:S01]  /*49bf0*/  STG.E.64 desc[UR38][R4.64+0x3f8], R104 ;  /* 0x0003f86804007986 */ /* 0x0003e2000c101b26 */
[----:B------:R-:W-:Y:S05]  /*49c00*/  BRA `(.L_x_12) ;  /* 0x0000002000a47947 */ /* 0x000fea0003800000 */
.L_x_11:
[----:B------:R-:W-:Y:S01]  /*49c10*/  IMAD.U32 R4, RZ, RZ, UR31 ;  /* 0x0000001fff047e24 */ /* 0x000fe2000f8e00ff */
[----:B------:R0:W-:Y:S03]  /*49c20*/  STL.64 [R1+0xdb8], R16 ;  /* 0x000db81001007387 */ /* 0x0001e60000100a00 */
[----:B-----5:R-:W-:Y:S01]  /*49c30*/  IMAD.WIDE.U32 R4, R4, 0x400, R240 ;  /* 0x0000040004047825 */ /* 0x020fe200078e00f0 */
[----:B------:R-:W-:Y:S04]  /*49c40*/  STL.64 [R1+0xdc0], R18 ;  /* 0x000dc01201007387 */ /* 0x000fe80000100a00 */
[----:B------:R-:W2:Y:S01]  /*49c50*/  LDG.E.64 R180, desc[UR38][R4.64] ;  /* 0x0000002604b47981 */ /* 0x000ea2000c1e1b00 */
[----:B0-----:R-:W-:-:S03]  /*49c60*/  IMAD.MOV.U32 R16, RZ, RZ, R10 ;  /* 0x000000ffff107224 */ /* 0x001fc600078e000a */
[----:B------:R0:W-:Y:S01]  /*49c70*/  STL.64 [R1+0xda0], R2 ;  /* 0x000da00201007387 */ /* 0x0001e20000100a00 */
[----:B------:R-:W-:-:S03]  /*49c80*/  IMAD.MOV.U32 R17, RZ, RZ, R11 ;  /* 0x000000ffff117224 */ /* 0x000fc600078e000b */
[----:B------:R-:W3:Y:S04]  /*49c90*/  LDG.E.64 R10, desc[UR38][R4.64+0x3f8] ;  /* 0x0003f826040a7981 */ /* 0x000ee8000c1e1b00 */
[----:B------:R-:W4:Y:S04]  /*49ca0*/  LDG.E.64 R240, desc[UR38][R4.64+0x18] ;  /* 0x0000182604f07981 */ /* 0x000f28000c1e1b00 */
[----:B0-----:R-:W4:Y:S04]  /*49cb0*/  LDL.LU.64 R2, [R1+0x4f8] ;  /* 0x0004f80001027983 */ /* 0x001f280000300a00 */
[----:B------:R0:W-:Y:S04]  /*49cc0*/  STL.64 [R1+0xda8], R6 ;  /* 0x000da80601007387 */ /* 0x0001e80000100a00 */
[----:B------:R1:W-:Y:S04]  /*49cd0*/  STL.64 [R1+0xdb0], R8 ;  /* 0x000db00801007387 */ /* 0x0003e80000100a00 */
[----:B------:R-:W4:Y:S01]  /*49ce0*/  LDL.LU.64 R18, [R1+0x518] ;  /* 0x0005180001127983 */ /* 0x000f220000300a00 */
[----:B0-----:R-:W-:-:S03]  /*49cf0*/  IMAD.MOV.U32 R6, RZ, RZ, R250 ;  /* 0x000000ffff067224 */ /* 0x001fc600078e00fa */
[----:B------:R-:W4:Y:S01]  /*49d00*/  LDG.E.64 R130, desc[UR38][R4.64+0x10] ;  /* 0x0000102604827981 */ /* 0x000f22000c1e1b00 */
[----:B------:R-:W-:Y:S02]  /*49d10*/  IMAD.MOV.U32 R7, RZ, RZ, R251 ;  /* 0x000000ffff077224 */ /* 0x000fe400078e00fb */
[----:B-1----:R-:W-:Y:S01]  /*49d20*/  IMAD.MOV.U32 R8, RZ, RZ, R156 ;  /* 0x000000ffff087224 */ /* 0x002fe200078e009c */
[----:B------:R-:W4:Y:S01]  /*49d30*/  LDG.E.64 R250, desc[UR38][R4.64+0x20] ;  /* 0x0000202604fa7981 */ /* 0x000f22000c1e1b00 */
[----:B------:R-:W-:-:S03]  /*49d40*/  IMAD.MOV.U32 R9, RZ, RZ, R157 ;  /* 0x000000ffff097224 */ /* 0x000fc600078e009d */
[----:B------:R-:W4:Y:S01]  /*49d50*/  LDG.E.64 R156, desc[UR38][R4.64+0x8] ;  /* 0x00000826049c7981 */ /* 0x000f22000c1e1b00 */
[----:B---3--:R-:W-:Y:S02]  /*49d60*/  LOP3.LUT R10, R10, R104, RZ, 0x3c, !PT ;  /* 0x000000680a0a7212 */ /* 0x008fe400078e3cff */
[----:B------:R-:W-:Y:S02]  /*49d70*/  LOP3.LUT R11, R11, R105, RZ, 0x3c, !PT ;  /* 0x000000690b0b7212 */ /* 0x000fe400078e3cff */
[----:B--2---:R-:W-:Y:S02]  /*49d80*/  LOP3.LUT R104, R180, R228, RZ, 0x3c, !PT ;  /* 0x000000e4b4687212 */ /* 0x004fe400078e3cff */
[----:B------:R-:W-:Y:S01]  /*49d90*/  LOP3.LUT R105, R181, R229, RZ, 0x3c, !PT ;  /* 0x000000e5b5697212 */ /* 0x000fe200078e3cff */
[----:B------:R0:W-:Y:S04]  /*49da0*/  STG.E.64 desc[UR38][R4.64+0x3f8], R10 ;  /* 0x0003f80a04007986 */ /* 0x0001e8000c101b26 */
[----:B------:R-:W2:Y:S04]  /*49db0*/  LDG.E.64 R228, desc[UR38][R4.64+0x30] ;  /* 0x0000302604e47981 */ /* 0x000ea8000c1e1b00 */
[----:B------:R-:W3:Y:S04]  /*49dc0*/  LDL.LU.64 R180, [R1+0x678] ;  /* 0x0006780001b47983 */ /* 0x000ee80000300a00 */
[----:B0-----:R-:W2:Y:S01]  /*49dd0*/  LDG.E.64 R10, desc[UR38][R4.64+0x28] ;  /* 0x00002826040a7981 */ /* 0x001ea2000c1e1b00 */
[----:B----4-:R-:W-:-:S02]  /*49de0*/  LOP3.LUT R240, R240, R2, RZ, 0x3c, !PT ;  /* 0x00000002f0f07212 */ /* 0x010fc400078e3cff */
[----:B------:R-:W-:Y:S01]  /*49df0*/  LOP3.LUT R241, R241, R3, RZ, 0x3c, !PT ;  /* 0x00000003f1f17212 */ /* 0x000fe200078e3cff */
[----:B------:R-:W-:Y:S01]  /*49e00*/  STG.E.64 desc[UR38][R4.64], R104 ;  /* 0x0000006804007986 */ /* 0x000fe2000c101b26 */
[----:B------:R-:W-:Y:S02]  /*49e10*/  LOP3.LUT R226, R250, R226, RZ, 0x3c, !PT ;  /* 0x000000e2fae27212 */ /* 0x000fe400078e3cff */
[----:B------:R-:W-:Y:S01]  /*49e20*/  LOP3.LUT R227, R251, R227, RZ, 0x3c, !PT ;  /* 0x000000e3fbe37212 */ /* 0x000fe200078e3cff */
[----:B------:R0:W-:Y:S04]  /*49e30*/  STG.E.64 desc[UR38][R4.64+0x18], R240 ;  /* 0x000018f004007986 */ /* 0x0001e8000c101b26 */
[----:B------:R-:W4:Y:S04]  /*49e40*/  LDG.E.64 R250, desc[UR38][R4.64+0x60] ;  /* 0x0000602604fa7981 */ /* 0x000f28000c1e1b00 */
[----:B0-----:R-:W4:Y:S01]  /*49e50*/  LDG.E.64 R240, desc[UR38][R4.64+0x80] ;  /* 0x0000802604f07981 */ /* 0x001f22000c1e1b00 */
[----:B--2---:R-:W-:-:S02]  /*49e60*/  LOP3.LUT R10, R10, R178, RZ, 0x3c, !PT ;  /* 0x000000b20a0a7212 */ /* 0x004fc400078e3cff */
[----:B------:R-:W-:Y:S02]  /*49e70*/  LOP3.LUT R11, R11, R179, RZ, 0x3c, !PT ;  /* 0x000000b30b0b7212 */ /* 0x000fe400078e3cff */
[----:B------:R-:W-:Y:S02]  /*49e80*/  LOP3.LUT R178, R228, R216, RZ, 0x3c, !PT ;  /* 0x000000d8e4b27212 */ /* 0x000fe400078e3cff */
[----:B------:R-:W-:Y:S02]  /*49e90*/  LOP3.LUT R179, R229, R217, RZ, 0x3c, !PT ;  /* 0x000000d9e5b37212 */ /* 0x000fe400078e3cff */
[----:B------:R-:W2:Y:S01]  /*49ea0*/  LDG.E.64 R228, desc[UR38][R4.64+0x78] ;  /* 0x0000782604e47981 */ /* 0x000ea2000c1e1b00 */
[----:B---3--:R-:W-:Y:S02]  /*49eb0*/  LOP3.LUT R104, R156, R180, RZ, 0x3c, !PT ;  /* 0x000000b49c687212 */ /* 0x008fe400078e3cff */
[----:B------:R-:W-:Y:S01]  /*49ec0*/  LOP3.LUT R105, R157, R181, RZ, 0x3c, !PT ;  /* 0x000000b59d697212 */ /* 0x000fe200078e3cff */
[----:B------:R0:W-:Y:S04]  /*49ed0*/  STG.E.64 desc[UR38][R4.64+0x28], R10 ;  /* 0x0000280a04007986 */ /* 0x0001e8000c101b26 */
[----:B------:R-:W3:Y:S04]  /*49ee0*/  LDG.E.64 R180, desc[UR38][R4.64+0x38] ;  /* 0x0000382604b47981 */ /* 0x000ee8000c1e1b00 */
[----:B------:R-:W3:Y:S01]  /*49ef0*/  LDG.E.64 R156, desc[UR38][R4.64+0x40] ;  /* 0x00004026049c7981 */ /* 0x000ee2000c1e1b00 */
[----:B------:R-:W-:-:S02]  /*49f00*/  IMAD.MOV.U32 R2, RZ, RZ, R6 ;  /* 0x000000ffff027224 */ /* 0x000fc400078e0006 */
[----:B------:R-:W-:Y:S01]  /*49f10*/  IMAD.MOV.U32 R3, RZ, RZ, R7 ;  /* 0x000000ffff037224 */ /* 0x000fe200078e0007 */
[----:B----4-:R-:W-:Y:S01]  /*49f20*/  LOP3.LUT R204, R250, R204, RZ, 0x3c, !PT ;  /* 0x000000ccfacc7212 */ /* 0x010fe200078e3cff */
[----:B------:R-:W4:Y:S04]  /*49f30*/  LDG.E.64 R216, desc[UR38][R4.64+0x68] ;  /* 0x0000682604d87981 */ /* 0x000f28000c1e1b00 */
[----:B0-----:R-:W4:Y:S04]  /*49f40*/  LDG.E.64 R10, desc[UR38][R4.64+0x88] ;  /* 0x00008826040a7981 */ /* 0x001f28000c1e1b00 */
[----:B------:R0:W-:Y:S01]  /*49f50*/  STG.E.64 desc[UR38][R4.64+0x8], R104 ;  /* 0x0000086804007986 */ /* 0x0001e2000c101b26 */
[----:B------:R-:W-:-:S02]  /*49f60*/  IMAD.MOV.U32 R6, RZ, RZ, R248 ;  /* 0x000000ffff067224 */ /* 0x000fc400078e00f8 */
[----:B------:R-:W-:Y:S02]  /*49f70*/  IMAD.MOV.U32 R7, RZ, RZ, R249 ;  /* 0x000000ffff077224 */ /* 0x000fe400078e00f9 */
[----:B------:R-:W4:Y:S01]  /*49f80*/  LDG.E.64 R248, desc[UR38][R4.64+0x58] ;  /* 0x0000582604f87981 */ /* 0x000f22000c1e1b00 */
[----:B0-----:R-:W-:Y:S02]  /*49f90*/  LOP3.LUT R104, R130, R18, RZ, 0x3c, !PT ;  /* 0x0000001282687212 */ /* 0x001fe400078e3cff */
[----:B------:R-:W-:Y:S02]  /*49fa0*/  LOP3.LUT R105, R131, R19, RZ, 0x3c, !PT ;  /* 0x0000001383697212 */ /* 0x000fe400078e3cff */
[----:B------:R-:W4:Y:S01]  /*49fb0*/  LDG.E.64 R130, desc[UR38][R4.64+0x48] ;  /* 0x0000482604827981 */ /* 0x000f22000c1e1b00 */
[----:B------:R-:W-:Y:S01]  /*49fc0*/  LOP3.LUT R205, R251, R205, RZ, 0x3c, !PT ;  /* 0x000000cdfbcd7212 */ /* 0x000fe200078e3cff */
[----:B------:R-:W-:Y:S02]  /*49fd0*/  IMAD.MOV.U32 R250, RZ, RZ, R6 ;  /* 0x000000fffffa7224 */ /* 0x000fe400078e0006 */
[----:B------:R-:W-:Y:S01]  /*49fe0*/  IMAD.MOV.U32 R251, RZ, RZ, R7 ;  /* 0x000000fffffb7224 */ /* 0x000fe200078e0007 */
[----:B------:R0:W-:Y:S04]  /*49ff0*/  STG.E.64 desc[UR38][R4.64+0x10], R104 ;  /* 0x0000106804007986 */ /* 0x0001e8000c101b26 */
[----:B------:R-:W4:Y:S04]  /*4a000*/  LDG.E.64 R6, desc[UR38][R4.64+0xe0] ;  /* 0x0000e02604067981 */ /* 0x000f28000c1e1b00 */
[----:B------:R1:W-:Y:S04]  /*4a010*/  STG.E.64 desc[UR38][R4.64+0x20], R226 ;  /* 0x000020e204007986 */ /* 0x0003e8000c101b26 */
[----:B------:R1:W-:Y:S04]  /*4a020*/  STG.E.64 desc[UR38][R4.64+0x30], R178 ;  /* 0x000030b204007986 */ /* 0x0003e8000c101b26 */
[----:B0-----:R-:W4:Y:S04]  /*4a030*/  LDG.E.64 R104, desc[UR38][R4.64+0x50] ;  /* 0x0000502604687981 */ /* 0x001f28000c1e1b00 */
[----:B------:R-:W4:Y:S04]  /*4a040*/  LDL.LU.64 R18, [R1+0xdc0] ;  /* 0x000dc00001127983 */ /* 0x000f280000300a00 */
[----:B-1----:R-:W4:Y:S04]  /*4a050*/  LDG.E.64 R226, desc[UR38][R4.64+0x70] ;  /* 0x0000702604e27981 */ /* 0x002f28000c1e1b00 */
[----:B------:R-:W4:Y:S01]  /*4a060*/  LDG.E.64 R178, desc[UR38][R4.64+0xa0] ;  /* 0x0000a02604b27981 */ /* 0x000f22000c1e1b00 */
[----:B--2---:R-:W-:-:S02]  /*4a070*/  LOP3.LUT R34, R228, R34, RZ, 0x3c, !PT ;  /* 0x00000022e4227212 */ /* 0x004fc400078e3cff */
[----:B------:R-:W-:Y:S02]  /*4a080*/  LOP3.LUT R35, R229, R35, RZ, 0x3c, !PT ;  /* 0x00000023e5237212 */ /* 0x000fe400078e3cff */
[----:B---3--:R-:W-:-:S03]  /*4a090*/  LOP3.LUT R180, R180, R12, RZ, 0x3c, !PT ;  /* 0x0000000cb4b47212 */ /* 0x008fc600078e3cff */
[----:B------:R0:W-:Y:S01]  /*4a0a0*/  STG.E.64 desc[UR38][R4.64+0x78], R34 ;  /* 0x0000782204007986 */ /* 0x0001e2000c101b26 */
[----:B------:R-:W-:-:S03]  /*4a0b0*/  LOP3.LUT R181, R181, R13, RZ, 0x3c, !PT ;  /* 0x0000000db5b57212 */ /* 0x000fc600078e3cff */
[----:B------:R-:W2:Y:S04]  /*4a0c0*/  LDG.E.64 R12, desc[UR38][R4.64+0x90] ;  /* 0x00009026040c7981 */ /* 0x000ea8000c1e1b00 */
[----:B------:R1:W-:Y:S01]  /*4a0d0*/  STG.E.64 desc[UR38][R4.64+0x38], R180 ;  /* 0x000038b404007986 */ /* 0x0003e2000c101b26 */
[----:B------:R-:W-:Y:S02]  /*4a0e0*/  LOP3.LUT R144, R156, R144, RZ, 0x3c, !PT ;  /* 0x000000909c907212 */ /* 0x000fe400078e3cff */
[----:B------:R-:W-:Y:S02]  /*4a0f0*/  LOP3.LUT R145, R157, R145, RZ, 0x3c, !PT ;  /* 0x000000919d917212 */ /* 0x000fe400078e3cff */
[----:B----4-:R-:W-:Y:S01]  /*4a100*/  LOP3.LUT R10, R10, R8, RZ, 0x3c, !PT ;  /* 0x000000080a0a7212 */ /* 0x010fe200078e3cff */
[----:B------:R-:W3:Y:S01]  /*4a110*/  LDG.E.64 R156, desc[UR38][R4.64+0xa8] ;  /* 0x0000a826049c7981 */ /* 0x000ee2000c1e1b00 */
[----:B0-----:R-:W-:-:S02]  /*4a120*/  LOP3.LUT R34, R240, R16, RZ, 0x3c, !PT ;  /* 0x00000010f0227212 */ /* 0x001fc400078e3cff */
[----:B------:R-:W-:Y:S02]  /*4a130*/  LOP3.LUT R35, R241, R17, RZ, 0x3c, !PT ;  /* 0x00000011f1237212 */ /* 0x000fe400078e3cff */
[----:B------:R-:W-:Y:S01]  /*4a140*/  LOP3.LUT R11, R11, R9, RZ, 0x3c, !PT ;  /* 0x000000090b0b7212 */ /* 0x000fe200078e3cff */
[----:B------:R-:W4:Y:S04]  /*4a150*/  LDG.E.64 R16, desc[UR38][R4.64+0xe8] ;  /* 0x0000e82604107981 */ /* 0x000f28000c1e1b00 */
[----:B-1----:R-:W2:Y:S04]  /*4a160*/  LDG.E.64 R180, desc[UR38][R4.64+0x98] ;  /* 0x0000982604b47981 */ /* 0x002ea8000c1e1b00 */
[----:B------:R-:W3:Y:S04]  /*4a170*/  LDG.E.64 R8, desc[UR38][R4.64+0xf0] ;  /* 0x0000f02604087981 */ /* 0x000ee8000c1e1b00 */
[----:B------:R0:W-:Y:S01]  /*4a180*/  STG.E.64 desc[UR38][R4.64+0x40], R144 ;  /* 0x0000409004007986 */ /* 0x0001e2000c101b26 */
[----:B------:R-:W-:-:S02]  /*4a190*/  LOP3.LUT R110, R130, R110, RZ, 0x3c, !PT ;  /* 0x0000006e826e7212 */ /* 0x000fc400078e3cff */
[----:B------:R-:W-:Y:S02]  /*4a1a0*/  LOP3.LUT R111, R131, R111, RZ, 0x3c, !PT ;  /* 0x0000006f836f7212 */ /* 0x000fe400078e3cff */
[----:B------:R-:W-:Y:S01]  /*4a1b0*/  LOP3.LUT R242, R248, R242, RZ, 0x3c, !PT ;  /* 0x000000f2f8f27212 */ /* 0x000fe200078e3cff */
[----:B------:R-:W3:Y:S01]  /*4a1c0*/  LDG.E.64 R130, desc[UR38][R4.64+0xb8] ;  /* 0x0000b82604827981 */ /* 0x000ee2000c1e1b00 */
[----:B------:R-:W-:Y:S02]  /*4a1d0*/  LOP3.LUT R243, R249, R243, RZ, 0x3c, !PT ;  /* 0x000000f3f9f37212 */ /* 0x000fe400078e3cff */
[----:B------:R-:W-:Y:S02]  /*4a1e0*/  LOP3.LUT R68, R6, R68, RZ, 0x3c, !PT ;  /* 0x0000004406447212 */ /* 0x000fe400078e3cff */
[----:B------:R-:W-:Y:S01]  /*4a1f0*/  LOP3.LUT R202, R216, R202, RZ, 0x3c, !PT ;  /* 0x000000cad8ca7212 */ /* 0x000fe200078e3cff */
[----:B0-----:R-:W3:Y:S04]  /*4a200*/  LDG.E.64 R144, desc[UR38][R4.64+0xb0] ;  /* 0x0000b02604907981 */ /* 0x001ee8000c1e1b00 */
[----:B------:R0:W-:Y:S04]  /*4a210*/  STG.E.64 desc[UR38][R4.64+0x48], R110 ;  /* 0x0000486e04007986 */ /* 0x0001e8000c101b26 */
[----:B------:R-:W3:Y:S01]  /*4a220*/  LDG.E.64 R248, desc[UR38][R4.64+0xd8] ;  /* 0x0000d82604f87981 */ /* 0x000ee2000c1e1b00 */
[----:B------:R-:W-:-:S02]  /*4a230*/  LOP3.LUT R69, R7, R69, RZ, 0x3c, !PT ;  /* 0x0000004507457212 */ /* 0x000fc400078e3cff */
[----:B------:R-:W-:Y:S01]  /*4a240*/  LOP3.LUT R90, R104, R90, RZ, 0x3c, !PT ;  /* 0x0000005a685a7212 */ /* 0x000fe200078e3cff */
[----:B------:R-:W3:Y:S01]  /*4a250*/  LDG.E.64 R6, desc[UR38][R4.64+0x1e0] ;  /* 0x0001e02604067981 */ /* 0x000ee2000c1e1b00 */
[----:B------:R-:W-:-:S03]  /*4a260*/  LOP3.LUT R91, R105, R91, RZ, 0x3c, !PT ;  /* 0x0000005b695b7212 */ /* 0x000fc600078e3cff */
[----:B------:R1:W-:Y:S04]  /*4a270*/  STG.E.64 desc[UR38][R4.64+0x88], R10 ;  /* 0x0000880a04007986 */ /* 0x0003e8000c101b26 */
[----:B0-----:R-:W3:Y:S04]  /*4a280*/  LDG.E.64 R110, desc[UR38][R4.64+0xc0] ;  /* 0x0000c026046e7981 */ /* 0x001ee8000c1e1b00 */
[----:B------:R-:W3:Y:S01]  /*4a290*/  LDG.E.64 R104, desc[UR38][R4.64+0xc8] ;  /* 0x0000c82604687981 */ /* 0x000ee2000c1e1b00 */
[----:B------:R-:W-:-:S03]  /*4a2a0*/  LOP3.LUT R203, R217, R203, RZ, 0x3c, !PT ;  /* 0x000000cbd9cb7212 */ /* 0x000fc600078e3cff */
[----:B------:R0:W-:Y:S04]  /*4a2b0*/  STG.E.64 desc[UR38][R4.64+0x50], R90 ;  /* 0x0000505a04007986 */ /* 0x0001e8000c101b26 */
[----:B-1----:R-:W3:Y:S04]  /*4a2c0*/  LDG.E.64 R10, desc[UR38][R4.64+0x108] ;  /* 0x00010826040a7981 */ /* 0x002ee8000c1e1b00 */
[----:B------:R-:W3:Y:S04]  /*4a2d0*/  LDG.E.64 R216, desc[UR38][R4.64+0x130] ;  /* 0x0001302604d87981 */ /* 0x000ee8000c1e1b00 */
[----:B------:R1:W-:Y:S04]  /*4a2e0*/  STG.E.64 desc[UR38][R4.64+0x60], R204 ;  /* 0x000060cc04007986 */ /* 0x0003e8000c101b26 */
[----:B0-----:R-:W3:Y:S01]  /*4a2f0*/  LDG.E.64 R90, desc[UR38][R4.64+0xd0] ;  /* 0x0000d026045a7981 */ /* 0x001ee2000c1e1b00 */
[----:B------:R-:W-:-:S02]  /*4a300*/  LOP3.LUT R192, R226, R192, RZ, 0x3c, !PT ;  /* 0x000000c0e2c07212 */ /* 0x000fc400078e3cff */
[----:B------:R-:W-:Y:S01]  /*4a310*/  LOP3.LUT R193, R227, R193, RZ, 0x3c, !PT ;  /* 0x000000c1e3c17212 */ /* 0x000fe200078e3cff */
[----:B------:R-:W3:Y:S01]  /*4a320*/  LDG.E.64 R228, desc[UR38][R4.64+0x120] ;  /* 0x0001202604e47981 */ /* 0x000ee2000c1e1b00 */
[----:B------:R-:W-:Y:S02]  /*4a330*/  LOP3.LUT R168, R178, R168, RZ, 0x3c, !PT ;  /* 0x000000a8b2a87212 */ /* 0x000fe400078e3cff */
[----:B------:R-:W-:Y:S01]  /*4a340*/  LOP3.LUT R169, R179, R169, RZ, 0x3c, !PT ;  /* 0x000000a9b3a97212 */ /* 0x000fe200078e3cff */
[----:B------:R-:W3:Y:S04]  /*4a350*/  LDG.E.64 R240, desc[UR38][R4.64+0x100] ;  /* 0x0001002604f07981 */ /* 0x000ee8000c1e1b00 */
[----:B-1----:R-:W3:Y:S01]  /*4a360*/  LDG.E.64 R204, desc[UR38][R4.64+0x138] ;  /* 0x0001382604cc7981 */ /* 0x002ee2000c1e1b00 */
[----:B----4-:R-:W-:-:S02]  /*4a370*/  LOP3.LUT R244, R16, R244, RZ, 0x3c, !PT ;  /* 0x000000f410f47212 */ /* 0x010fc400078e3cff */
[----:B------:R-:W-:Y:S02]  /*4a380*/  LOP3.LUT R245, R17, R245, RZ, 0x3c, !PT ;  /* 0x000000f511f57212 */ /* 0x000fe400078e3cff */
[----:B--2---:R-:W-:Y:S01]  /*4a390*/  LOP3.LUT R180, R180, R2, RZ, 0x3c, !PT ;  /* 0x00000002b4b47212 */ /* 0x004fe200078e3cff */
[----:B------:R-:W2:Y:S01]  /*4a3a0*/  LDG.E.64 R16, desc[UR38][R4.64+0x1e8] ;  /* 0x0001e82604107981 */ /* 0x000ea2000c1e1b00 */
[----:B------:R-:W-:-:S03]  /*4a3b0*/  LOP3.LUT R181, R181, R3, RZ, 0x3c, !PT ;  /* 0x00000003b5b57212 */ /* 0x000fc600078e3cff */
[----:B------:R-:W4:Y:S04]  /*4a3c0*/  LDG.E.64 R2, desc[UR38][R4.64+0x1d8] ;  /* 0x0001d82604027981 */ /* 0x000f28000c1e1b00 */
[----:B------:R0:W-:Y:S04]  /*4a3d0*/  STG.E.64 desc[UR38][R4.64+0x68], R202 ;  /* 0x000068ca04007986 */ /* 0x0001e8000c101b26 */
[----:B------:R1:W-:Y:S04]  /*4a3e0*/  STG.E.64 desc[UR38][R4.64+0x98], R180 ;  /* 0x000098b404007986 */ /* 0x0003e8000c101b26 */
[----:B------:R1:W-:Y:S04]  /*4a3f0*/  STG.E.64 desc[UR38][R4.64+0x70], R192 ;  /* 0x000070c004007986 */ /* 0x0003e8000c101b26 */
[----:B------:R-:W4:Y:S04]  /*4a400*/  LDG.E.64 R178, desc[UR38][R4.64+0x158] ;  /* 0x0001582604b27981 */ /* 0x000f28000c1e1b00 */
[----:B0-----:R-:W4:Y:S04]  /*4a410*/  LDG.E.64 R202, desc[UR38][R4.64+0x140] ;  /* 0x0001402604ca7981 */ /* 0x001f28000c1e1b00 */
[----:B-1----:R-:W4:Y:S01]  /*4a420*/  LDG.E.64 R180, desc[UR38][R4.64+0x150] ;  /* 0x0001502604b47981 */ /* 0x002f22000c1e1b00 */
[----:B------:R-:W-:-:S02]  /*4a430*/  LOP3.LUT R192, R12, R250, RZ, 0x3c, !PT ;  /* 0x000000fa0cc07212 */ /* 0x000fc400078e3cff */
[----:B------:R-:W-:Y:S01]  /*4a440*/  LOP3.LUT R193, R13, R251, RZ, 0x3c, !PT ;  /* 0x000000fb0dc17212 */ /* 0x000fe200078e3cff */
[----:B------:R0:W-:Y:S04]  /*4a450*/  STG.E.64 desc[UR38][R4.64+0xe0], R68 ;  /* 0x0000e04404007986 */ /* 0x0001e8000c101b26 */
[----:B------:R-:W4:Y:S01]  /*4a460*/  LDG.E.64 R12, desc[UR38][R4.64+0x110] ;  /* 0x00011026040c7981 */ /* 0x000f22000c1e1b00 */
[----:B---3--:R-:W-:Y:S02]  /*4a470*/  LOP3.LUT R154, R156, R154, RZ, 0x3c, !PT ;  /* 0x0000009a9c9a7212 */ /* 0x008fe400078e3cff */
[----:B------:R-:W-:Y:S01]  /*4a480*/  LOP3.LUT R155, R157, R155, RZ, 0x3c, !PT ;  /* 0x0000009b9d9b7212 */ /* 0x000fe200078e3cff */
[----:B------:R1:W-:Y:S04]  /*4a490*/  STG.E.64 desc[UR38][R4.64+0x80], R34 ;  /* 0x0000802204007986 */ /* 0x0003e8000c101b26 */
[----:B------:R-:W3:Y:S01]  /*4a4a0*/  LDG.E.64 R156, desc[UR38][R4.64+0x168] ;  /* 0x00016826049c7981 */ /* 0x000ee2000c1e1b00 */
[----:B0-----:R-:W-:-:S02]  /*4a4b0*/  LOP3.LUT R68, R8, R238, RZ, 0x3c, !PT ;  /* 0x000000ee08447212 */ /* 0x001fc400078e3cff */
[----:B------:R-:W-:Y:S01]  /*4a4c0*/  LOP3.LUT R69, R9, R239, RZ, 0x3c, !PT ;  /* 0x000000ef09457212 */ /* 0x000fe200078e3cff */
[----:B------:R-:W3:Y:S04]  /*4a4d0*/  LDG.E.64 R226, desc[UR38][R4.64+0x128] ;  /* 0x0001282604e27981 */ /* 0x000ee8000c1e1b00 */
[----:B------:R-:W3:Y:S04]  /*4a4e0*/  LDG.E.64 R8, desc[UR38][R4.64+0x1f0] ;  /* 0x0001f02604087981 */ /* 0x000ee8000c1e1b00 */
[----:B-1----:R-:W3:Y:S01]  /*4a4f0*/  LDG.E.64 R34, desc[UR38][R4.64+0x118] ;  /* 0x0001182604227981 */ /* 0x002ee2000c1e1b00 */
[----:B------:R-:W-:-:S02]  /*4a500*/  LOP3.LUT R132, R144, R132, RZ, 0x3c, !PT ;  /* 0x0000008490847212 */ /* 0x000fc400078e3cff */
[----:B------:R-:W-:Y:S01]  /*4a510*/  LOP3.LUT R133, R145, R133, RZ, 0x3c, !PT ;  /* 0x0000008591857212 */ /* 0x000fe200078e3cff */
[----:B------:R0:W-:Y:S04]  /*4a520*/  STG.E.64 desc[UR38][R4.64+0xa8], R154 ;  /* 0x0000a89a04007986 */ /* 0x0001e8000c101b26 */
[----:B------:R1:W-:Y:S04]  /*4a530*/  STG.E.64 desc[UR38][R4.64+0x90], R192 ;  /* 0x000090c004007986 */ /* 0x0003e8000c101b26 */
[----:B------:R1:W-:Y:S04]  /*4a540*/  STG.E.64 desc[UR38][R4.64+0xb0], R132 ;  /* 0x0000b08404007986 */ /* 0x0003e8000c101b26 */
[----:B------:R1:W-:Y:S04]  /*4a550*/  STG.E.64 desc[UR38][R4.64+0xa0], R168 ;  /* 0x0000a0a804007986 */ /* 0x0003e8000c101b26 */
[----:B0-----:R-:W3:Y:S04]  /*4a560*/  LDG.E.64 R154, desc[UR38][R4.64+0x170] ;  /* 0x00017026049a7981 */ /* 0x001ee8000c1e1b00 */
[----:B-1----:R-:W3:Y:S04]  /*4a570*/  LDG.E.64 R192, desc[UR38][R4.64+0x148] ;  /* 0x0001482604c07981 */ /* 0x002ee8000c1e1b00 */
[----:B------:R-:W3:Y:S04]  /*4a580*/  LDG.E.64 R132, desc[UR38][R4.64+0x180] ;  /* 0x0001802604847981 */ /* 0x000ee8000c1e1b00 */
[----:B------:R-:W3:Y:S01]  /*4a590*/  LDG.E.64 R168, desc[UR38][R4.64+0x160] ;  /* 0x0001602604a87981 */ /* 0x000ee2000c1e1b00 */
[----:B------:R-:W-:-:S02]  /*4a5a0*/  LOP3.LUT R120, R130, R120, RZ, 0x3c, !PT ;  /* 0x0000007882787212 */ /* 0x000fc400078e3cff */
[----:B------:R-:W-:Y:S01]  /*4a5b0*/  LOP3.LUT R121, R131, R121, RZ, 0x3c, !PT ;  /* 0x0000007983797212 */ /* 0x000fe200078e3cff */
[----:B------:R-:W3:Y:S04]  /*4a5c0*/  LDG.E.64 R144, desc[UR38][R4.64+0x178] ;  /* 0x0001782604907981 */ /* 0x000ee8000c1e1b00 */
[----:B------:R-:W3:Y:S01]  /*4a5d0*/  LDG.E.64 R130, desc[UR38][R4.64+0x188] ;  /* 0x0001882604827981 */ /* 0x000ee2000c1e1b00 */
[----:B------:R-:W-:Y:S02]  /*4a5e0*/  LOP3.LUT R246, R248, R246, RZ, 0x3c, !PT ;  /* 0x000000f6f8f67212 */ /* 0x000fe400078e3cff */
[----:B------:R-:W-:Y:S01]  /*4a5f0*/  LOP3.LUT R247, R249, R247, RZ, 0x3c, !PT ;  /* 0x000000f7f9f77212 */ /* 0x000fe200078e3cff */
[----:B------:R0:W-:Y:S01]  /*4a600*/  STG.E.64 desc[UR38][R4.64+0xb8], R120 ;  /* 0x0000b87804007986 */ /* 0x0001e2000c101b26 */
[----:B------:R-:W-:-:S02]  /*4a610*/  LOP3.LUT R108, R110, R108, RZ, 0x3c, !PT ;  /* 0x0000006c6e6c7212 */ /* 0x000fc400078e3cff */
[----:B------:R-:W-:Y:S02]  /*4a620*/  LOP3.LUT R109, R111, R109, RZ, 0x3c, !PT ;  /* 0x0000006d6f6d7212 */ /* 0x000fe400078e3cff */
[----:B------:R-:W-:Y:S01]  /*4a630*/  LOP3.LUT R92, R104, R92, RZ, 0x3c, !PT ;  /* 0x0000005c685c7212 */ /* 0x000fe200078e3cff */
[----:B------:R-:W3:Y:S01]  /*4a640*/  LDG.E.64 R110, desc[UR38][R4.64+0x198] ;  /* 0x00019826046e7981 */ /* 0x000ee2000c1e1b00 */
[----:B------:R-:W-:-:S03]  /*4a650*/  LOP3.LUT R93, R105, R93, RZ, 0x3c, !PT ;  /* 0x0000005d695d7212 */ /* 0x000fc600078e3cff */
[----:B------:R1:W-:Y:S04]  /*4a660*/  STG.E.64 desc[UR38][R4.64+0xd8], R246 ;  /* 0x0000d8f604007986 */ /* 0x0003e8000c101b26 */
[----:B0-----:R-:W3:Y:S01]  /*4a670*/  LDG.E.64 R120, desc[UR38][R4.64+0x190] ;  /* 0x0001902604787981 */ /* 0x001ee2000c1e1b00 */
[----:B------:R-:W-:Y:S02]  /*4a680*/  LOP3.LUT R10, R10, R14, RZ, 0x3c, !PT ;  /* 0x0000000e0a0a7212 */ /* 0x000fe400078e3cff */
[----:B------:R-:W-:Y:S01]  /*4a690*/  LOP3.LUT R11, R11, R15, RZ, 0x3c, !PT ;  /* 0x0000000f0b0b7212 */ /* 0x000fe200078e3cff */
[----:B------:R0:W-:Y:S04]  /*4a6a0*/  STG.E.64 desc[UR38][R4.64+0xc0], R108 ;  /* 0x0000c06c04007986 */ /* 0x0001e8000c101b26 */
[----:B------:R-:W3:Y:S01]  /*4a6b0*/  LDG.E.64 R104, desc[UR38][R4.64+0x1a8] ;  /* 0x0001a82604687981 */ /* 0x000ee2000c1e1b00 */
[----:B-1----:R-:W-:-:S02]  /*4a6c0*/  IMAD.MOV.U32 R246, RZ, RZ, R6 ;  /* 0x000000fffff67224 */ /* 0x002fc400078e0006 */
[----:B------:R-:W-:Y:S01]  /*4a6d0*/  IMAD.MOV.U32 R247, RZ, RZ, R7 ;  /* 0x000000fffff77224 */ /* 0x000fe200078e0007 */
[----:B------:R-:W-:Y:S04]  /*4a6e0*/  STG.E.64 desc[UR38][R4.64+0xe8], R244 ;  /* 0x0000e8f404007986 */ /* 0x000fe8000c101b26 */
[----:B------:R-:W3:Y:S04]  /*4a6f0*/  LDG.E.64 R6, desc[UR38][R4.64+0x1f8] ;  /* 0x0001f82604067981 */ /* 0x000ee8000c1e1b00 */
[----:B0-----:R-:W3:Y:S01]  /*4a700*/  LDG.E.64 R108, desc[UR38][R4.64+0x1a0] ;  /* 0x0001a026046c7981 */ /* 0x001ee2000c1e1b00 */
[----:B------:R-:W-:-:S02]  /*4a710*/  LOP3.LUT R250, R90, R80, RZ, 0x3c, !PT ;  /* 0x000000505afa7212 */ /* 0x000fc400078e3cff */
[----:B------:R-:W-:Y:S01]  /*4a720*/  LOP3.LUT R251, R91, R81, RZ, 0x3c, !PT ;  /* 0x000000515bfb7212 */ /* 0x000fe200078e3cff */
[----:B------:R0:W-:Y:S04]  /*4a730*/  STG.E.64 desc[UR38][R4.64+0xc8], R92 ;  /* 0x0000c85c04007986 */ /* 0x0001e8000c101b26 */
[----:B------:R1:W-:Y:S04]  /*4a740*/  STG.E.64 desc[UR38][R4.64+0x108], R10 ;  /* 0x0001080a04007986 */ /* 0x0003e8000c101b26 */
[----:B------:R-:W3:Y:S04]  /*4a750*/  LDG.E.64 R80, desc[UR38][R4.64+0x1c0] ;  /* 0x0001c02604507981 */ /* 0x000ee8000c1e1b00 */
[----:B------:R-:W3:Y:S04]  /*4a760*/  LDG.E.64 R90, desc[UR38][R4.64+0x1b8] ;  /* 0x0001b826045a7981 */ /* 0x000ee8000c1e1b00 */
[----:B0-----:R-:W3:Y:S04]  /*4a770*/  LDG.E.64 R92, desc[UR38][R4.64+0x1b0] ;  /* 0x0001b026045c7981 */ /* 0x001ee8000c1e1b00 */
[----:B-1----:R-:W3:Y:S04]  /*4a780*/  LDG.E.64 R10, desc[UR38][R4.64+0x208] ;  /* 0x00020826040a7981 */ /* 0x002ee8000c1e1b00 */
[----:B------:R-:W3:Y:S04]  /*4a790*/  LDG.E.64 R248, desc[UR38][R4.64+0x1c8] ;  /* 0x0001c82604f87981 */ /* 0x000ee8000c1e1b00 */
[----:B------:R0:W-:Y:S04]  /*4a7a0*/  STG.E.64 desc[UR38][R4.64+0xd0], R250 ;  /* 0x0000d0fa04007986 */ /* 0x0001e8000c101b26 */
[----:B------:R1:W-:Y:S01]  /*4a7b0*/  STG.E.64 desc[UR38][R4.64+0x58], R242 ;  /* 0x000058f204007986 */ /* 0x0003e2000c101b26 */
[----:B------:R-:W-:-:S02]  /*4a7c0*/  LOP3.LUT R216, R216, R214, RZ, 0x3c, !PT ;  /* 0x000000d6d8d87212 */ /* 0x000fc400078e3cff */
[----:B------:R-:W-:Y:S02]  /*4a7d0*/  LOP3.LUT R217, R217, R215, RZ, 0x3c, !PT ;  /* 0x000000d7d9d97212 */ /* 0x000fe400078e3cff */
[----:B--2---:R-:W-:Y:S01]  /*4a7e0*/  LOP3.LUT R22, R16, R22, RZ, 0x3c, !PT ;  /* 0x0000001610167212 */ /* 0x004fe200078e3cff */
[----:B0-----:R-:W2:Y:S01]  /*4a7f0*/  LDG.E.64 R250, desc[UR38][R4.64+0x1d0] ;  /* 0x0001d02604fa7981 */ /* 0x001ea2000c1e1b00 */
[----:B------:R-:W-:Y:S01]  /*4a800*/  LOP3.LUT R23, R17, R23, RZ, 0x3c, !PT ;  /* 0x0000001711177212 */ /* 0x000fe200078e3cff */
[----:B----4-:R-:W-:Y:S02]  /*4a810*/  IMAD.MOV.U32 R244, RZ, RZ, R2 ;  /* 0x000000fffff47224 */ /* 0x010fe400078e0002 */
[----:B-1----:R-:W4:Y:S01]  /*4a820*/  LDG.E.64 R242, desc[UR38][R4.64+0xf8] ;  /* 0x0000f82604f27981 */ /* 0x002f22000c1e1b00 */
[----:B------:R-:W-:-:S03]  /*4a830*/  IMAD.MOV.U32 R245, RZ, RZ, R3 ;  /* 0x000000fffff57224 */ /* 0x000fc600078e0003 */
[----:B------:R0:W-:Y:S04]  /*4a840*/  STG.E.64 desc[UR38][R4.64+0x1e8], R22 ;  /* 0x0001e81604007986 */ /* 0x0001e8000c101b26 */
[----:B------:R-:W2:Y:S04]  /*4a850*/  LDG.E.64 R2, desc[UR38][R4.64+0x200] ;  /* 0x0002002604027981 */ /* 0x000ea8000c1e1b00 */
[----:B------:R1:W-:Y:S04]  /*4a860*/  STG.E.64 desc[UR38][R4.64+0x130], R216 ;  /* 0x000130d804007986 */ /* 0x0003e8000c101b26 */
[----:B------:R-:W-:Y:S04]  /*4a870*/  STG.E.64 desc[UR38][R4.64+0xf0], R68 ;  /* 0x0000f04404007986 */ /* 0x000fe8000c101b26 */
[----:B0-----:R-:W4:Y:S04]  /*4a880*/  LDL.LU.64 R22, [R1+0x4f0] ;  /* 0x0004f00001167983 */ /* 0x001f280000300a00 */
[----:B------:R-:W2:Y:S01]  /*4a890*/  LDG.E.64 R214, desc[UR38][R4.64+0x238] ;  /* 0x0002382604d67981 */ /* 0x000ea2000c1e1b00 */
[----:B-1----:R-:W-:-:S02]  /*4a8a0*/  LOP3.LUT R216, R204, R200, RZ, 0x3c, !PT ;  /* 0x000000c8ccd87212 */ /* 0x002fc400078e3cff */
[----:B------:R-:W-:Y:S01]  /*4a8b0*/  LOP3.LUT R217, R205, R201, RZ, 0x3c, !PT ;  /* 0x000000c9cdd97212 */ /* 0x000fe200078e3cff */
[----:B------:R-:W2:Y:S04]  /*4a8c0*/  LDG.E.64 R238, desc[UR38][R4.64+0x3d0] ;  /* 0x0003d02604ee7981 */ /* 0x000ea8000c1e1b00 */
[----:B------:R0:W-:Y:S01]  /*4a8d0*/  STG.E.64 desc[UR38][R4.64+0x138], R216 ;  /* 0x000138d804007986 */ /* 0x0001e2000c101b26 */
[----:B------:R-:W-:Y:S02]  /*4a8e0*/  LOP3.LUT R14, R12, R38, RZ, 0x3c, !PT ;  /* 0x000000260c0e7212 */ /* 0x000fe400078e3cff */
[----:B------:R-:W-:Y:S01]  /*4a8f0*/  LOP3.LUT R15, R13, R39, RZ, 0x3c, !PT ;  /* 0x000000270d0f7212 */ /* 0x000fe200078e3cff */
[----:B------:R-:W2:Y:S04]  /*4a900*/  LDG.E.64 R204, desc[UR38][R4.64+0x250] ;  /* 0x0002502604cc7981 */ /* 0x000ea8000c1e1b00 */
[----:B------:R-:W2:Y:S01]  /*4a910*/  LDG.E.64 R200, desc[UR38][R4.64+0x258] ;  /* 0x0002582604c87981 */ /* 0x000ea2000c1e1b00 */
[----:B---3--:R-:W-:-:S03]  /*4a920*/  LOP3.LUT R24, R8, R24, RZ, 0x3c, !PT ;  /* 0x0000001808187212 */ /* 0x008fc600078e3cff */
[----:B------:R-:W3:Y:S01]  /*4a930*/  LDL.LU.64 R16, [R1+0xdb8] ;  /* 0x000db80001107983 */ /* 0x000ee20000300a00 */
[----:B0-----:R-:W-:Y:S02]  /*4a940*/  LOP3.LUT R216, R202, R188, RZ, 0x3c, !PT ;  /* 0x000000bccad87212 */ /* 0x001fe400078e3cff */
[----:B------:R-:W-:Y:S01]  /*4a950*/  LOP3.LUT R217, R203, R189, RZ, 0x3c, !PT ;  /* 0x000000bdcbd97212 */ /* 0x000fe200078e3cff */
[----:B------:R0:W-:Y:S04]  /*4a960*/  STG.E.64 desc[UR38][R4.64+0x110], R14 ;  /* 0x0001100e04007986 */ /* 0x0001e8000c101b26 */
[----:B------:R1:W-:Y:S01]  /*4a970*/  STG.E.64 desc[UR38][R4.64+0x140], R216 ;  /* 0x000140d804007986 */ /* 0x0003e2000c101b26 */
[----:B------:R-:W-:Y:S02]  /*4a980*/  LOP3.LUT R25, R9, R25, RZ, 0x3c, !PT ;  /* 0x0000001909197212 */ /* 0x000fe400078e3cff */
[----:B------:R-:W-:Y:S01]  /*4a990*/  LOP3.LUT R34, R34, R36, RZ, 0x3c, !PT ;  /* 0x0000002422227212 */ /* 0x000fe200078e3cff */
[----:B------:R-:W3:Y:S01]  /*4a9a0*/  LDG.E.64 R12, desc[UR38][R4.64+0x210] ;  /* 0x00021026040c7981 */ /* 0x000ee2000c1e1b00 */
[----:B------:R-:W-:-:S02]  /*4a9b0*/  LOP3.LUT R35, R35, R37, RZ, 0x3c, !PT ;  /* 0x0000002523237212 */ /* 0x000fc400078e3cff */
[----:B------:R-:W-:Y:S01]  /*4a9c0*/  LOP3.LUT R38, R228, R224, RZ, 0x3c, !PT ;  /* 0x000000e0e4267212 */ /* 0x000fe200078e3cff */
[----:B------:R-:W3:Y:S01]  /*4a9d0*/  LDG.E.64 R188, desc[UR38][R4.64+0x260] ;  /* 0x0002602604bc7981 */ /* 0x000ee2000c1e1b00 */
[----:B------:R-:W-:Y:S02]  /*4a9e0*/  LOP3.LUT R39, R229, R225, RZ, 0x3c, !PT ;  /* 0x000000e1e5277212 */ /* 0x000fe400078e3cff */
[----:B------:R-:W-:Y:S01]  /*4a9f0*/  LOP3.LUT R68, R226, R212, RZ, 0x3c, !PT ;  /* 0x000000d4e2447212 */ /* 0x000fe200078e3cff */
[----:B0-----:R-:W3:Y:S01]  /*4aa00*/  LDG.E.64 R14, desc[UR38][R4.64+0x218] ;  /* 0x00021826040e7981 */ /* 0x001ee2000c1e1b00 */
[----:B-1----:R-:W-:Y:S02]  /*4aa10*/  LOP3.LUT R216, R180, R176, RZ, 0x3c, !PT ;  /* 0x000000b0b4d87212 */ /* 0x002fe400078e3cff */
[----:B------:R-:W-:Y:S02]  /*4aa20*/  LOP3.LUT R217, R181, R177, RZ, 0x3c, !PT ;  /* 0x000000b1b5d97212 */ /* 0x000fe400078e3cff */
[----:B------:R-:W-:Y:S01]  /*4aa30*/  LOP3.LUT R69, R227, R213, RZ, 0x3c, !PT ;  /* 0x000000d5e3457212 */ /* 0x000fe200078e3cff */
[----:B------:R-:W-:Y:S04]  /*4aa40*/  STG.E.64 desc[UR38][R4.64+0x1f0], R24 ;  /* 0x0001f01804007986 */ /* 0x000fe8000c101b26 */
[----:B------:R0:W-:Y:S01]  /*4aa50*/  STG.E.64 desc[UR38][R4.64+0x150], R216 ;  /* 0x000150d804007986 */ /* 0x0001e2000c101b26 */
[----:B------:R-:W-:-:S02]  /*4aa60*/  LOP3.LUT R190, R192, R190, RZ, 0x3c, !PT ;  /* 0x000000bec0be7212 */ /* 0x000fc400078e3cff */
[----:B------:R-:W-:Y:S01]  /*4aa70*/  LOP3.LUT R191, R193, R191, RZ, 0x3c, !PT ;  /* 0x000000bfc1bf7212 */ /* 0x000fe200078e3cff */
[----:B------:R1:W-:Y:S04]  /*4aa80*/  STG.E.64 desc[UR38][R4.64+0x118], R34 ;  /* 0x0001182204007986 */ /* 0x0003e8000c101b26 */
[----:B------:R1:W-:Y:S04]  /*4aa90*/  STG.E.64 desc[UR38][R4.64+0x120], R38 ;  /* 0x0001202604007986 */ /* 0x0003e8000c101b26 */
[----:B------:R-:W-:Y:S01]  /*4aaa0*/  STG.E.64 desc[UR38][R4.64+0x128], R68 ;  /* 0x0001284404007986 */ /* 0x000fe2000c101b26 */
[----:B0-----:R-:W-:-:S02]  /*4aab0*/  LOP3.LUT R216, R178, R164, RZ, 0x3c, !PT ;  /* 0x000000a4b2d87212 */ /* 0x001fc400078e3cff */
[----:B------:R-:W-:Y:S01]  /*4aac0*/  LOP3.LUT R217, R179, R165, RZ, 0x3c, !PT ;  /* 0x000000a5b3d97212 */ /* 0x000fe200078e3cff */
[----:B------:R-:W3:Y:S04]  /*4aad0*/  LDL.LU.64 R24, [R1+0x500] ;  /* 0x0005000001187983 */ /* 0x000ee80000300a00 */
[----:B------:R0:W-:Y:S04]  /*4aae0*/  STG.E.64 desc[UR38][R4.64+0x158], R216 ;  /* 0x000158d804007986 */ /* 0x0001e8000c101b26 */
[----:B------:R-:W3:Y:S04]  /*4aaf0*/  LDG.E.64 R36, desc[UR38][R4.64+0x220] ;  /* 0x0002202604247981 */ /* 0x000ee8000c1e1b00 */
[----:B-1----:R-:W3:Y:S04]  /*4ab00*/  LDG.E.64 R34, desc[UR38][R4.64+0x228] ;  /* 0x0002282604227981 */ /* 0x002ee8000c1e1b00 */
[----:B------:R-:W3:Y:S01]  /*4ab10*/  LDG.E.64 R38, desc[UR38][R4.64+0x230] ;  /* 0x0002302604267981 */ /* 0x000ee2000c1e1b00 */
[----:B0-----:R-:W-:-:S02]  /*4ab20*/  LOP3.LUT R216, R156, R152, RZ, 0x3c, !PT ;  /* 0x000000989cd87212 */ /* 0x001fc400078e3cff */
[----:B------:R-:W-:Y:S01]  /*4ab30*/  LOP3.LUT R217, R157, R153, RZ, 0x3c, !PT ;  /* 0x000000999dd97212 */ /* 0x000fe200078e3cff */
[----:B------:R-:W3:Y:S04]  /*4ab40*/  LDG.E.64 R212, desc[UR38][R4.64+0x240] ;  /* 0x0002402604d47981 */ /* 0x000ee8000c1e1b00 */
[----:B------:R0:W-:Y:S04]  /*4ab50*/  STG.E.64 desc[UR38][R4.64+0x168], R216 ;  /* 0x000168d804007986 */ /* 0x0001e8000c101b26 */
[----:B------:R-:W3:Y:S01]  /*4ab60*/  LDG.E.64 R68, desc[UR38][R4.64+0x248] ;  /* 0x0002482604447981 */ /* 0x000ee2000c1e1b00 */
[----:B------:R-:W-:-:S02]  /*4ab70*/  LOP3.LUT R166, R168, R166, RZ, 0x3c, !PT ;  /* 0x000000a6a8a67212 */ /* 0x000fc400078e3cff */
[----:B------:R-:W-:Y:S01]  /*4ab80*/  LOP3.LUT R167, R169, R167, RZ, 0x3c, !PT ;  /* 0x000000a7a9a77212 */ /* 0x000fe200078e3cff */
[----:B------:R1:W-:Y:S04]  /*4ab90*/  STG.E.64 desc[UR38][R4.64+0x148], R190 ;  /* 0x000148be04007986 */ /* 0x0003e8000c101b26 */
[----:B------:R-:W3:Y:S01]  /*4aba0*/  LDG.E.64 R202, desc[UR38][R4.64+0x268] ;  /* 0x0002682604ca7981 */ /* 0x000ee2000c1e1b00 */
[----:B0-----:R-:W-:Y:S02]  /*4abb0*/  LOP3.LUT R216, R154, R140, RZ, 0x3c, !PT ;  /* 0x0000008c9ad87212 */ /* 0x001fe400078e3cff */
[----:B------:R-:W-:Y:S01]  /*4abc0*/  LOP3.LUT R217, R155, R141, RZ, 0x3c, !PT ;  /* 0x0000008d9bd97212 */ /* 0x000fe200078e3cff */
[----:B------:R-:W3:Y:S04]  /*4abd0*/  LDG.E.64 R192, desc[UR38][R4.64+0x270] ;  /* 0x0002702604c07981 */ /* 0x000ee8000c1e1b00 */
[----:B------:R0:W-:Y:S04]  /*4abe0*/  STG.E.64 desc[UR38][R4.64+0x170], R216 ;  /* 0x000170d804007986 */ /* 0x0001e8000c101b26 */
[----:B-1----:R-:W3:Y:S01]  /*4abf0*/  LDG.E.64 R190, desc[UR38][R4.64+0x278] ;  /* 0x0002782604be7981 */ /* 0x002ee2000c1e1b00 */
[----:B------:R-:W-:-:S02]  /*4ac00*/  LOP3.LUT R142, R144, R142, RZ, 0x3c, !PT ;  /* 0x0000008e908e7212 */ /* 0x000fc400078e3cff */
[----:B------:R-:W-:Y:S01]  /*4ac10*/  LOP3.LUT R143, R145, R143, RZ, 0x3c, !PT ;  /* 0x0000008f918f7212 */ /* 0x000fe200078e3cff */
[----:B------:R-:W-:Y:S04]  /*4ac20*/  STG.E.64 desc[UR38][R4.64+0x160], R166 ;  /* 0x000160a604007986 */ /* 0x000fe8000c101b26 */
[----:B------:R-:W3:Y:S01]  /*4ac30*/  LDG.E.64 R180, desc[UR38][R4.64+0x280] ;  /* 0x0002802604b47981 */ /* 0x000ee2000c1e1b00 */
[----:B0-----:R-:W-:Y:S02]  /*4ac40*/  LOP3.LUT R216, R132, R128, RZ, 0x3c, !PT ;  /* 0x0000008084d87212 */ /* 0x001fe400078e3cff */
[----:B------:R-:W-:Y:S01]  /*4ac50*/  LOP3.LUT R217, R133, R129, RZ, 0x3c, !PT ;  /* 0x0000008185d97212 */ /* 0x000fe200078e3cff */
[----:B------:R-:W3:Y:S04]  /*4ac60*/  LDG.E.64 R176, desc[UR38][R4.64+0x288] ;  /* 0x0002882604b07981 */ /* 0x000ee8000c1e1b00 */
[----:B------:R0:W-:Y:S04]  /*4ac70*/  STG.E.64 desc[UR38][R4.64+0x180], R216 ;  /* 0x000180d804007986 */ /* 0x0001e8000c101b26 */
[----:B------:R-:W3:Y:S04]  /*4ac80*/  LDG.E.64 R164, desc[UR38][R4.64+0x290] ;  /* 0x0002902604a47981 */ /* 0x000ee8000c1e1b00 */
[----:B------:R-:W3:Y:S04]  /*4ac90*/  LDG.E.64 R178, desc[UR38][R4.64+0x298] ;  /* 0x0002982604b27981 */ /* 0x000ee8000c1e1b00 */
[----:B------:R-:W3:Y:S01]  /*4aca0*/  LDG.E.64 R168, desc[UR38][R4.64+0x2a0] ;  /* 0x0002a02604a87981 */ /* 0x000ee2000c1e1b00 */
[----:B0-----:R-:W-:-:S02]  /*4acb0*/  LOP3.LUT R216, R130, R116, RZ, 0x3c, !PT ;  /* 0x0000007482d87212 */ /* 0x001fc400078e3cff */
[----:B------:R-:W-:Y:S01]  /*4acc0*/  LOP3.LUT R217, R131, R117, RZ, 0x3c, !PT ;  /* 0x0000007583d97212 */ /* 0x000fe200078e3cff */
[----:B------:R-:W3:Y:S01]  /*4acd0*/  LDG.E.64 R166, desc[UR38][R4.64+0x2a8] ;  /* 0x0002a82604a67981 */ /* 0x000ee2000c1e1b00 */
[----:B------:R-:W-:-:S03]  /*4ace0*/  LOP3.LUT R118, R120, R118, RZ, 0x3c, !PT ;  /* 0x0000007678767212 */ /* 0x000fc600078e3cff */
[----:B------:R0:W-:Y:S01]  /*4acf0*/  STG.E.64 desc[UR38][R4.64+0x188], R216 ;  /* 0x000188d804007986 */ /* 0x0001e2000c101b26 */
[----:B------:R-:W-:-:S03]  /*4ad00*/  LOP3.LUT R119, R121, R119, RZ, 0x3c, !PT ;  /* 0x0000007779777212 */ /* 0x000fc600078e3cff */
[----:B------:R1:W-:Y:S04]  /*4ad10*/  STG.E.64 desc[UR38][R4.64+0x178], R142 ;  /* 0x0001788e04007986 */ /* 0x0003e8000c101b26 */
[----:B------:R-:W3:Y:S04]  /*4ad20*/  LDG.E.64 R156, desc[UR38][R4.64+0x2b0] ;  /* 0x0002b026049c7981 */ /* 0x000ee8000c1e1b00 */
[----:B------:R-:W3:Y:S01]  /*4ad30*/  LDG.E.64 R152, desc[UR38][R4.64+0x2b8] ;  /* 0x0002b82604987981 */ /* 0x000ee2000c1e1b00 */
[----:B0-----:R-:W-:Y:S02]  /*4ad40*/  LOP3.LUT R216, R110, R106, RZ, 0x3c, !PT ;  /* 0x0000006a6ed87212 */ /* 0x001fe400078e3cff */
[----:B------:R-:W-:Y:S01]  /*4ad50*/  LOP3.LUT R217, R111, R107, RZ, 0x3c, !PT ;  /* 0x0000006b6fd97212 */ /* 0x000fe200078e3cff */
[----:B------:R-:W3:Y:S04]  /*4ad60*/  LDG.E.64 R140, desc[UR38][R4.64+0x2c0] ;  /* 0x0002c026048c7981 */ /* 0x000ee8000c1e1b00 */
[----:B------:R-:W3:Y:S04]  /*4ad70*/  LDG.E.64 R154, desc[UR38][R4.64+0x2c8] ;  /* 0x0002c826049a7981 */ /* 0x000ee8000c1e1b00 */
[----:B------:R-:W3:Y:S04]  /*4ad80*/  LDG.E.64 R144, desc[UR38][R4.64+0x2d0] ;  /* 0x0002d02604907981 */ /* 0x000ee8000c1e1b00 */
[----:B-1----:R-:W3:Y:S01]  /*4ad90*/  LDG.E.64 R142, desc[UR38][R4.64+0x2d8] ;  /* 0x0002d826048e7981 */ /* 0x002ee2000c1e1b00 */
[----:B------:R-:W-:-:S02]  /*4ada0*/  LOP3.LUT R26, R6, R26, RZ, 0x3c, !PT ;  /* 0x0000001a061a7212 */ /* 0x000fc400078e3cff */
[----:B------:R-:W-:Y:S01]  /*4adb0*/  LOP3.LUT R27, R7, R27, RZ, 0x3c, !PT ;  /* 0x0000001b071b7212 */ /* 0x000fe200078e3cff */
[----:B------:R0:W-:Y:S01]  /*4adc0*/  STG.E.64 desc[UR38][R4.64+0x198], R216 ;  /* 0x000198d804007986 */ /* 0x0001e2000c101b26 */
[----:B------:R-:W-:Y:S02]  /*4add0*/  LOP3.LUT R102, R104, R102, RZ, 0x3c, !PT ;  /* 0x0000006668667212 */ /* 0x000fe400078e3cff */
[----:B------:R-:W-:Y:S01]  /*4ade0*/  LOP3.LUT R103, R105, R103, RZ, 0x3c, !PT ;  /* 0x0000006769677212 */ /* 0x000fe200078e3cff */
[----:B------:R1:W-:Y:S04]  /*4adf0*/  STG.E.64 desc[UR38][R4.64+0x190], R118 ;  /* 0x0001907604007986 */ /* 0x0003e8000c101b26 */
[----:B------:R-:W3:Y:S04]  /*4ae00*/  LDG.E.64 R132, desc[UR38][R4.64+0x2e0] ;  /* 0x0002e02604847981 */ /* 0x000ee8000c1e1b00 */
[----:B------:R-:W3:Y:S01]  /*4ae10*/  LDG.E.64 R128, desc[UR38][R4.64+0x2e8] ;  /* 0x0002e82604807981 */ /* 0x000ee2000c1e1b00 */
[----:B0-----:R-:W-:-:S02]  /*4ae20*/  LOP3.LUT R216, R108, R100, RZ, 0x3c, !PT ;  /* 0x000000646cd87212 */ /* 0x001fc400078e3cff */
[----:B------:R-:W-:Y:S01]  /*4ae30*/  LOP3.LUT R217, R109, R101, RZ, 0x3c, !PT ;  /* 0x000000656dd97212 */ /* 0x000fe200078e3cff */
[----:B------:R-:W3:Y:S04]  /*4ae40*/  LDG.E.64 R116, desc[UR38][R4.64+0x2f0] ;  /* 0x0002f02604747981 */ /* 0x000ee8000c1e1b00 */
[----:B------:R-:W3:Y:S04]  /*4ae50*/  LDG.E.64 R130, desc[UR38][R4.64+0x2f8] ;  /* 0x0002f82604827981 */ /* 0x000ee8000c1e1b00 */
[----:B------:R-:W3:Y:S04]  /*4ae60*/  LDG.E.64 R120, desc[UR38][R4.64+0x300] ;  /* 0x0003002604787981 */ /* 0x000ee8000c1e1b00 */
[----:B-1----:R-:W3:Y:S01]  /*4ae70*/  LDG.E.64 R118, desc[UR38][R4.64+0x308] ;  /* 0x0003082604767981 */ /* 0x002ee2000c1e1b00 */
[----:B------:R-:W-:-:S03]  /*4ae80*/  LOP3.LUT R10, R10, R232, RZ, 0x3c, !PT ;  /* 0x000000e80a0a7212 */ /* 0x000fc600078e3cff */
[----:B------:R-:W-:Y:S01]  /*4ae90*/  STG.E.64 desc[UR38][R4.64+0x1f8], R26 ;  /* 0x0001f81a04007986 */ /* 0x000fe2000c101b26 */
[----:B------:R-:W-:-:S03]  /*4aea0*/  LOP3.LUT R11, R11, R233, RZ, 0x3c, !PT ;  /* 0x000000e90b0b7212 */ /* 0x000fc600078e3cff */
        /* <DEDUP_REMOVED lines=11> */
[----:B-1----:R-:W3:Y:S04]  /*4af60*/  LDG.E.64 R102, desc[UR38][R4.64+0x338] ;  /* 0x0003382604667981 */ /* 0x002ee8000c1e1b00 */
[----:B------:R-:W3:Y:S01]  /*4af70*/  LDL.LU.64 R232, [R1+0x4e8] ;  /* 0x0004e80001e87983 */ /* 0x000ee20000300a00 */
[----:B------:R-:W-:-:S03]  /*4af80*/  LOP3.LUT R224, R248, R66, RZ, 0x3c, !PT ;  /* 0x00000042f8e07212 */ /* 0x000fc600078e3cff */
[----:B------:R0:W-:Y:S01]  /*4af90*/  STG.E.64 desc[UR38][R4.64+0x1b0], R216 ;  /* 0x0001b0d804007986 */ /* 0x0001e2000c101b26 */
[----:B------:R-:W-:Y:S02]  /*4afa0*/  LOP3.LUT R225, R249, R67, RZ, 0x3c, !PT ;  /* 0x00000043f9e17212 */ /* 0x000fe400078e3cff */
[----:B------:R-:W-:Y:S01]  /*4afb0*/  LOP3.LUT R58, R244, R58, RZ, 0x3c, !PT ;  /* 0x0000003af43a7212 */ /* 0x000fe200078e3cff */
[----:B------:R1:W-:Y:S01]  /*4afc0*/  STG.E.64 desc[UR38][R4.64+0x1c0], R78 ;  /* 0x0001c04e04007986 */ /* 0x0003e2000c101b26 */
[----:B------:R-:W-:-:S03]  /*4afd0*/  LOP3.LUT R59, R245, R59, RZ, 0x3c, !PT ;  /* 0x0000003bf53b7212 */ /* 0x000fc600078e3cff */
[----:B------:R-:W3:Y:S04]  /*4afe0*/  LDG.E.64 R92, desc[UR38][R4.64+0x340] ;  /* 0x00034026045c7981 */ /* 0x000ee8000c1e1b00 */
[----:B------:R-:W3:Y:S01]  /*4aff0*/  LDG.E.64 R88, desc[UR38][R4.64+0x348] ;  /* 0x0003482604587981 */ /* 0x000ee2000c1e1b00 */
[----:B0-----:R-:W-:Y:S02]  /*4b000*/  LOP3.LUT R216, R90, R76, RZ, 0x3c, !PT ;  /* 0x0000004c5ad87212 */ /* 0x001fe400078e3cff */
[----:B------:R-:W-:Y:S01]  /*4b010*/  LOP3.LUT R217, R91, R77, RZ, 0x3c, !PT ;  /* 0x0000004d5bd97212 */ /* 0x000fe200078e3cff */
[----:B------:R-:W3:Y:S04]  /*4b020*/  LDG.E.64 R80, desc[UR38][R4.64+0x360] ;  /* 0x0003602604507981 */ /* 0x000ee8000c1e1b00 */
[----:B------:R-:W3:Y:S04]  /*4b030*/  LDG.E.64 R76, desc[UR38][R4.64+0x350] ;  /* 0x00035026044c7981 */ /* 0x000ee8000c1e1b00 */
[----:B------:R-:W3:Y:S01]  /*4b040*/  LDG.E.64 R90, desc[UR38][R4.64+0x358] ;  /* 0x00035826045a7981 */ /* 0x000ee2000c1e1b00 */
[----:B----4-:R-:W-:Y:S01]  /*4b050*/  IMAD.MOV.U32 R26, RZ, RZ, R22 ;  /* 0x000000ffff1a7224 */ /* 0x010fe200078e0016 */
[----:B--2---:R-:W-:Y:S01]  /*4b060*/  LOP3.LUT R22, R2, R48, RZ, 0x3c, !PT ;  /* 0x0000003002167212 */ /* 0x004fe200078e3cff */
[----:B------:R-:W-:Y:S01]  /*4b070*/  IMAD.MOV.U32 R27, RZ, RZ, R23 ;  /* 0x000000ffff1b7224 */ /* 0x000fe200078e0017 */
[----:B------:R-:W-:Y:S01]  /*4b080*/  LOP3.LUT R23, R3, R49, RZ, 0x3c, !PT ;  /* 0x0000003103177212 */ /* 0x000fe200078e3cff */
[----:B-1----:R-:W2:Y:S04]  /*4b090*/  LDG.E.64 R78, desc[UR38][R4.64+0x368] ;  /* 0x00036826044e7981 */ /* 0x002ea8000c1e1b00 */
[----:B------:R-:W4:Y:S01]  /*4b0a0*/  LDL.LU.64 R48, [R1+0x4c0] ;  /* 0x0004c00001307983 */ /* 0x000f220000300a00 */
[----:B------:R-:W-:-:S02]  /*4b0b0*/  LOP3.LUT R228, R250, R56, RZ, 0x3c, !PT ;  /* 0x00000038fae47212 */ /* 0x000fc400078e3cff */
[----:B------:R-:W-:Y:S01]  /*4b0c0*/  LOP3.LUT R229, R251, R57, RZ, 0x3c, !PT ;  /* 0x00000039fbe57212 */ /* 0x000fe200078e3cff */
[----:B------:R0:W-:Y:S01]  /*4b0d0*/  STG.E.64 desc[UR38][R4.64+0x1b8], R216 ;  /* 0x0001b8d804007986 */ /* 0x0001e2000c101b26 */
[----:B------:R-:W-:Y:S02]  /*4b0e0*/  LOP3.LUT R236, R242, R236, RZ, 0x3c, !PT ;  /* 0x000000ecf2ec7212 */ /* 0x000fe400078e3cff */
[----:B------:R-:W-:Y:S01]  /*4b0f0*/  LOP3.LUT R237, R243, R237, RZ, 0x3c, !PT ;  /* 0x000000edf3ed7212 */ /* 0x000fe200078e3cff */
[----:B------:R1:W-:Y:S01]  /*4b100*/  STG.E.64 desc[UR38][R4.64+0x1c8], R224 ;  /* 0x0001c8e004007986 */ /* 0x0003e2000c101b26 */
[----:B------:R-:W-:Y:S02]  /*4b110*/  LOP3.LUT R234, R240, R234, RZ, 0x3c, !PT ;  /* 0x000000eaf0ea7212 */ /* 0x000fe400078e3cff */
[----:B------:R-:W-:Y:S01]  /*4b120*/  LOP3.LUT R235, R241, R235, RZ, 0x3c, !PT ;  /* 0x000000ebf1eb7212 */ /* 0x000fe200078e3cff */
[----:B------:R1:W-:Y:S01]  /*4b130*/  STG.E.64 desc[UR38][R4.64+0x1d8], R58 ;  /* 0x0001d83a04007986 */ /* 0x0003e2000c101b26 */
[----:B------:R-:W-:-:S02]  /*4b140*/  LOP3.LUT R46, R246, R46, RZ, 0x3c, !PT ;  /* 0x0000002ef62e7212 */ /* 0x000fc400078e3cff */
[----:B------:R-:W-:Y:S01]  /*4b150*/  LOP3.LUT R47, R247, R47, RZ, 0x3c, !PT ;  /* 0x0000002ff72f7212 */ /* 0x000fe200078e3cff */
[----:B------:R-:W2:Y:S04]  /*4b160*/  LDG.E.64 R66, desc[UR38][R4.64+0x378] ;  /* 0x0003782604427981 */ /* 0x000ea8000c1e1b00 */
[----:B0-----:R-:W2:Y:S04]  /*4b170*/  LDG.E.64 R216, desc[UR38][R4.64+0x370] ;  /* 0x0003702604d87981 */ /* 0x001ea8000c1e1b00 */
[----:B------:R-:W2:Y:S04]  /*4b180*/  LDG.E.64 R56, desc[UR38][R4.64+0x380] ;  /* 0x0003802604387981 */ /* 0x000ea8000c1e1b00 */
[----:B------:R-:W2:Y:S04]  /*4b190*/  LDG.E.64 R226, desc[UR38][R4.64+0x388] ;  /* 0x0003882604e27981 */ /* 0x000ea8000c1e1b00 */
[----:B-1----:R-:W2:Y:S04]  /*4b1a0*/  LDG.E.64 R224, desc[UR38][R4.64+0x390] ;  /* 0x0003902604e07981 */ /* 0x002ea8000c1e1b00 */
[----:B------:R-:W2:Y:S04]  /*4b1b0*/  LDG.E.64 R58, desc[UR38][R4.64+0x398] ;  /* 0x00039826043a7981 */ /* 0x000ea8000c1e1b00 */
[----:B------:R0:W-:Y:S04]  /*4b1c0*/  STG.E.64 desc[UR38][R4.64+0xf8], R236 ;  /* 0x0000f8ec04007986 */ /* 0x0001e8000c101b26 */
[----:B------:R1:W-:Y:S04]  /*4b1d0*/  STG.E.64 desc[UR38][R4.64+0x100], R234 ;  /* 0x000100ea04007986 */ /* 0x0003e8000c101b26 */
[----:B------:R1:W-:Y:S04]  /*4b1e0*/  STG.E.64 desc[UR38][R4.64+0x1d0], R228 ;  /* 0x0001d0e404007986 */ /* 0x0003e8000c101b26 */
[----:B------:R1:W-:Y:S04]  /*4b1f0*/  STG.E.64 desc[UR38][R4.64+0x1e0], R46 ;  /* 0x0001e02e04007986 */ /* 0x0003e8000c101b26 */
[----:B------:R-:W2:Y:S04]  /*4b200*/  LDG.E.64 R250, desc[UR38][R4.64+0x3a0] ;  /* 0x0003a02604fa7981 */ /* 0x000ea8000c1e1b00 */
[----:B------:R-:W2:Y:S04]  /*4b210*/  LDG.E.64 R248, desc[UR38][R4.64+0x3a8] ;  /* 0x0003a82604f87981 */ /* 0x000ea8000c1e1b00 */
[----:B------:R-:W2:Y:S04]  /*4b220*/  LDG.E.64 R246, desc[UR38][R4.64+0x3b0] ;  /* 0x0003b02604f67981 */ /* 0x000ea8000c1e1b00 */
[----:B------:R-:W2:Y:S04]  /*4b230*/  LDG.E.64 R244, desc[UR38][R4.64+0x3b8] ;  /* 0x0003b82604f47981 */ /* 0x000ea8000c1e1b00 */
[----:B------:R-:W2:Y:S04]  /*4b240*/  LDG.E.64 R242, desc[UR38][R4.64+0x3c0] ;  /* 0x0003c02604f27981 */ /* 0x000ea8000c1e1b00 */
[----:B------:R-:W2:Y:S04]  /*4b250*/  LDG.E.64 R240, desc[UR38][R4.64+0x3c8] ;  /* 0x0003c82604f07981 */ /* 0x000ea8000c1e1b00 */
[----:B0-----:R-:W2:Y:S04]  /*4b260*/  LDG.E.64 R236, desc[UR38][R4.64+0x3d8] ;  /* 0x0003d82604ec7981 */ /* 0x001ea8000c1e1b00 */
[----:B-1----:R-:W2:Y:S04]  /*4b270*/  LDG.E.64 R234, desc[UR38][R4.64+0x3e0] ;  /* 0x0003e02604ea7981 */ /* 0x002ea8000c1e1b00 */
[----:B------:R-:W2:Y:S04]  /*4b280*/  LDG.E.64 R228, desc[UR38][R4.64+0x3e8] ;  /* 0x0003e82604e47981 */ /* 0x000ea8000c1e1b00 */
[----:B------:R-:W2:Y:S04]  /*4b290*/  LDG.E.64 R46, desc[UR38][R4.64+0x3f0] ;  /* 0x0003f026042e7981 */ /* 0x000ea8000c1e1b00 */
[----:B------:R-:W2:Y:S04]  /*4b2a0*/  LDL.LU.64 R8, [R1+0xdb0] ;  /* 0x000db00001087983 */ /* 0x000ea80000300a00 */
[----:B------:R-:W2:Y:S04]  /*4b2b0*/  LDL.LU.64 R6, [R1+0xda8] ;  /* 0x000da80001067983 */ /* 0x000ea80000300a00 */
[----:B------:R-:W2:Y:S01]  /*4b2c0*/  LDL.LU.64 R2, [R1+0xda0] ;  /* 0x000da00001027983 */ /* 0x000ea20000300a00 */
[----:B---3--:R-:W-:-:S02]  /*4b2d0*/  LOP3.LUT R12, R12, R230, RZ, 0x3c, !PT ;  /* 0x000000e60c0c7212 */ /* 0x008fc400078e3cff */
[----:B------:R-:W-:Y:S02]  /*4b2e0*/  LOP3.LUT R13, R13, R231, RZ, 0x3c, !PT ;  /* 0x000000e70d0d7212 */ /* 0x000fe400078e3cff */
[----:B------:R-:W-:Y:S02]  /*4b2f0*/  LOP3.LUT R14, R14, R222, RZ, 0x3c, !PT ;  /* 0x000000de0e0e7212 */ /* 0x000fe400078e3cff */
[----:B------:R-:W-:Y:S01]  /*4b300*/  LOP3.LUT R15, R15, R223, RZ, 0x3c, !PT ;  /* 0x000000df0f0f7212 */ /* 0x000fe200078e3cff */
[----:B------:R-:W-:Y:S01]  /*4b310*/  IMAD.MOV.U32 R230, RZ, RZ, R26 ;  /* 0x000000ffffe67224 */ /* 0x000fe200078e001a */
[----:B------:R0:W-:Y:S01]  /*4b320*/  STG.E.64 desc[UR38][R4.64+0x200], R22 ;  /* 0x0002001604007986 */ /* 0x0001e2000c101b26 */
[----:B------:R-:W-:Y:S01]  /*4b330*/  IMAD.MOV.U32 R231, RZ, RZ, R27 ;  /* 0x000000ffffe77224 */ /* 0x000fe200078e001b */
[----:B------:R-:W-:Y:S01]  /*4b340*/  LOP3.LUT R26, R34, R218, RZ, 0x3c, !PT ;  /* 0x000000da221a7212 */ /* 0x000fe200078e3cff */
[----:B------:R-:W-:Y:S01]  /*4b350*/  IMAD.MOV.U32 R222, RZ, RZ, R24 ;  /* 0x000000ffffde7224 */ /* 0x000fe200078e0018 */
[----:B------:R1:W-:Y:S01]  /*4b360*/  STG.E.64 desc[UR38][R4.64+0x208], R10 ;  /* 0x0002080a04007986 */ /* 0x0003e2000c101b26 */
[----:B------:R-:W-:Y:S01]  /*4b370*/  IMAD.MOV.U32 R223, RZ, RZ, R25 ;  /* 0x000000ffffdf7224 */ /* 0x000fe200078e0019 */
[----:B------:R-:W-:-:S02]  /*4b380*/  LOP3.LUT R24, R36, R220, RZ, 0x3c, !PT ;  /* 0x000000dc24187212 */ /* 0x000fc400078e3cff */
[----:B------:R3:W-:Y:S01]  /*4b390*/  STG.E.64 desc[UR38][R4.64+0x210], R12 ;  /* 0x0002100c04007986 */ /* 0x0007e2000c101b26 */
[----:B------:R-:W-:Y:S02]  /*4b3a0*/  LOP3.LUT R25, R37, R221, RZ, 0x3c, !PT ;  /* 0x000000dd25197212 */ /* 0x000fe400078e3cff */
[----:B------:R-:W-:Y:S01]  /*4b3b0*/  LOP3.LUT R27, R35, R219, RZ, 0x3c, !PT ;  /* 0x000000db231b7212 */ /* 0x000fe200078e3cff */
[----:B------:R3:W-:Y:S01]  /*4b3c0*/  STG.E.64 desc[UR38][R4.64+0x218], R14 ;  /* 0x0002180e04007986 */ /* 0x0007e2000c101b26 */
[----:B0-----:R-:W-:Y:S02]  /*4b3d0*/  LOP3.LUT R22, R212, R206, RZ, 0x3c, !PT ;  /* 0x000000ced4167212 */ /* 0x001fe400078e3cff */
[----:B------:R-:W-:Y:S02]  /*4b3e0*/  LOP3.LUT R23, R213, R207, RZ, 0x3c, !PT ;  /* 0x000000cfd5177212 */ /* 0x000fe400078e3cff */
[----:B-1----:R-:W-:Y:S02]  /*4b3f0*/  LOP3.LUT R10, R38, R210, RZ, 0x3c, !PT ;  /* 0x000000d2260a7212 */ /* 0x002fe400078e3cff */
[----:B------:R-:W-:-:S02]  /*4b400*/  LOP3.LUT R11, R39, R211, RZ, 0x3c, !PT ;  /* 0x000000d3270b7212 */ /* 0x000fc400078e3cff */
[----:B---3--:R-:W-:Y:S02]  /*4b410*/  LOP3.LUT R12, R214, R208, RZ, 0x3c, !PT ;  /* 0x000000d0d60c7212 */ /* 0x008fe400078e3cff */
[----:B------:R-:W-:Y:S02]  /*4b420*/  LOP3.LUT R13, R215, R209, RZ, 0x3c, !PT ;  /* 0x000000d1d70d7212 */ /* 0x000fe400078e3cff */
[----:B------:R-:W-:Y:S02]  /*4b430*/  LOP3.LUT R14, R68, R198, RZ, 0x3c, !PT ;  /* 0x000000c6440e7212 */ /* 0x000fe400078e3cff */
[----:B------:R-:W-:Y:S01]  /*4b440*/  LOP3.LUT R15, R69, R199, RZ, 0x3c, !PT ;  /* 0x000000c7450f7212 */ /* 0x000fe200078e3cff */
[----:B------:R0:W-:Y:S04]  /*4b450*/  STG.E.64 desc[UR38][R4.64+0x220], R24 ;  /* 0x0002201804007986 */ /* 0x0001e8000c101b26 */
[----:B------:R1:W-:Y:S04]  /*4b460*/  STG.E.64 desc[UR38][R4.64+0x228], R26 ;  /* 0x0002281a04007986 */ /* 0x0003e8000c101b26 */
[----:B------:R3:W-:Y:S04]  /*4b470*/  STG.E.64 desc[UR38][R4.64+0x230], R10 ;  /* 0x0002300a04007986 */ /* 0x0007e8000c101b26 */
[----:B------:R3:W-:Y:S01]  /*4b480*/  STG.E.64 desc[UR38][R4.64+0x238], R12 ;  /* 0x0002380c04007986 */ /* 0x0007e2000c101b26 */
[----:B0-----:R-:W-:-:S03]  /*4b490*/  LOP3.LUT R24, R204, R196, RZ, 0x3c, !PT ;  /* 0x000000c4cc187212 */ /* 0x001fc600078e3cff */
[----:B------:R0:W-:Y:S01]  /*4b4a0*/  STG.E.64 desc[UR38][R4.64+0x240], R22 ;  /* 0x0002401604007986 */ /* 0x0001e2000c101b26 */
[----:B------:R-:W-:Y:S02]  /*4b4b0*/  LOP3.LUT R25, R205, R197, RZ, 0x3c, !PT ;  /* 0x000000c5cd197212 */ /* 0x000fe400078e3cff */
[----:B-1----:R-:W-:Y:S01]  /*4b4c0*/  LOP3.LUT R26, R200, R194, RZ, 0x3c, !PT ;  /* 0x000000c2c81a7212 */ /* 0x002fe200078e3cff */
[----:B------:R1:W-:Y:S01]  /*4b4d0*/  STG.E.64 desc[UR38][R4.64+0x248], R14 ;  /* 0x0002480e04007986 */ /* 0x0003e2000c101b26 */
[----:B------:R-:W-:Y:S02]  /*4b4e0*/  LOP3.LUT R27, R201, R195, RZ, 0x3c, !PT ;  /* 0x000000c3c91b7212 */ /* 0x000fe400078e3cff */
[----:B---3--:R-:W-:Y:S02]  /*4b4f0*/  LOP3.LUT R10, R188, R186, RZ, 0x3c, !PT ;  /* 0x000000babc0a7212 */ /* 0x008fe400078e3cff */
[----:B------:R-:W-:Y:S02]  /*4b500*/  LOP3.LUT R11, R189, R187, RZ, 0x3c, !PT ;  /* 0x000000bbbd0b7212 */ /* 0x000fe400078e3cff */
[----:B------:R-:W-:-:S02]  /*4b510*/  LOP3.LUT R12, R202, R184, RZ, 0x3c, !PT ;  /* 0x000000b8ca0c7212 */ /* 0x000fc400078e3cff */
[----:B------:R-:W-:Y:S02]  /*4b520*/  LOP3.LUT R13, R203, R185, RZ, 0x3c, !PT ;  /* 0x000000b9cb0d7212 */ /* 0x000fe400078e3cff */
[----:B0-----:R-:W-:Y:S02]  /*4b530*/  LOP3.LUT R22, R192, R182, RZ, 0x3c, !PT ;  /* 0x000000b6c0167212 */ /* 0x001fe400078e3cff */
[----:B------:R-:W-:Y:S02]  /*4b540*/  LOP3.LUT R23, R193, R183, RZ, 0x3c, !PT ;  /* 0x000000b7c1177212 */ /* 0x000fe400078e3cff */
[----:B-1----:R-:W-:Y:S02]  /*4b550*/  LOP3.LUT R14, R190, R174, RZ, 0x3c, !PT ;  /* 0x000000aebe0e7212 */ /* 0x002fe400078e3cff */
        /* <DEDUP_REMOVED lines=62> */
[----:B----4-:R-:W-:Y:S01]  /*4b940*/  LOP3.LUT R26, R106, R48, RZ, 0x3c, !PT ;  /* 0x000000306a1a7212 */ /* 0x010fe200078e3cff */
[----:B------:R4:W-:Y:S01]  /*4b950*/  STG.E.64 desc[UR38][R4.64+0x308], R14 ;  /* 0x0003080e04007986 */ /* 0x0009e2000c101b26 */
[----:B------:R-:W-:Y:S02]  /*4b960*/  LOP3.LUT R27, R107, R49, RZ, 0x3c, !PT ;  /* 0x000000316b1b7212 */ /* 0x000fe400078e3cff */
[----:B-1----:R-:W-:Y:S02]  /*4b970*/  LOP3.LUT R10, R100, R98, RZ, 0x3c, !PT ;  /* 0x00000062640a7212 */ /* 0x002fe400078e3cff */
[----:B------:R-:W-:Y:S02]  /*4b980*/  LOP3.LUT R11, R101, R99, RZ, 0x3c, !PT ;  /* 0x00000063650b7212 */ /* 0x000fe400078e3cff */
[----:B---3--:R-:W-:-:S02]  /*4b990*/  LOP3.LUT R12, R108, R96, RZ, 0x3c, !PT ;  /* 0x000000606c0c7212 */ /* 0x008fc400078e3cff */
[----:B------:R-:W-:Y:S02]  /*4b9a0*/  LOP3.LUT R13, R109, R97, RZ, 0x3c, !PT ;  /* 0x000000616d0d7212 */ /* 0x000fe400078e3cff */
[----:B0-----:R-:W-:Y:S02]  /*4b9b0*/  LOP3.LUT R22, R104, R94, RZ, 0x3c, !PT ;  /* 0x0000005e68167212 */ /* 0x001fe400078e3cff */
[----:B------:R-:W-:Y:S02]  /*4b9c0*/  LOP3.LUT R23, R105, R95, RZ, 0x3c, !PT ;  /* 0x0000005f69177212 */ /* 0x000fe400078e3cff */
[----:B----4-:R-:W-:Y:S02]  /*4b9d0*/  LOP3.LUT R14, R102, R86, RZ, 0x3c, !PT ;  /* 0x00000056660e7212 */ /* 0x010fe400078e3cff */
        /* <DEDUP_REMOVED lines=13> */
[----:B----4-:R-:W-:-:S02]  /*4bab0*/  LOP3.LUT R12, R90, R72, RZ, 0x3c, !PT ;  /* 0x000000485a0c7212 */ /* 0x010fc400078e3cff */
[----:B------:R-:W-:Y:S02]  /*4bac0*/  LOP3.LUT R13, R91, R73, RZ, 0x3c, !PT ;  /* 0x000000495b0d7212 */ /* 0x000fe400078e3cff */
[----:B0-----:R-:W-:Y:S02]  /*4bad0*/  LOP3.LUT R22, R80, R70, RZ, 0x3c, !PT ;  /* 0x0000004650167212 */ /* 0x001fe400078e3cff */
[----:B------:R-:W-:Y:S02]  /*4bae0*/  LOP3.LUT R23, R81, R71, RZ, 0x3c, !PT ;  /* 0x0000004751177212 */ /* 0x000fe400078e3cff */
[----:B--2---:R-:W-:Y:S02]  /*4baf0*/  LOP3.LUT R14, R78, R64, RZ, 0x3c, !PT ;  /* 0x000000404e0e7212 */ /* 0x004fe400078e3cff */
        /* <DEDUP_REMOVED lines=11> */
[----:B--2---:R-:W-:Y:S02]  /*4bbb0*/  LOP3.LUT R10, R56, R54, RZ, 0x3c, !PT ;  /* 0x00000036380a7212 */ /* 0x004fe400078e3cff */
[----:B------:R-:W-:Y:S02]  /*4bbc0*/  LOP3.LUT R11, R57, R55, RZ, 0x3c, !PT ;  /* 0x00000037390b7212 */ /* 0x000fe400078e3cff */
[----:B---3--:R-:W-:-:S02]  /*4bbd0*/  LOP3.LUT R12, R226, R52, RZ, 0x3c, !PT ;  /* 0x00000034e20c7212 */ /* 0x008fc400078e3cff */
[----:B------:R-:W-:Y:S02]  /*4bbe0*/  LOP3.LUT R13, R227, R53, RZ, 0x3c, !PT ;  /* 0x00000035e30d7212 */ /* 0x000fe400078e3cff */
[----:B0-----:R-:W-:Y:S02]  /*4bbf0*/  LOP3.LUT R22, R224, R50, RZ, 0x3c, !PT ;  /* 0x00000032e0167212 */ /* 0x001fe400078e3cff */
[----:B------:R-:W-:Y:S02]  /*4bc00*/  LOP3.LUT R23, R225, R51, RZ, 0x3c, !PT ;  /* 0x00000033e1177212 */ /* 0x000fe400078e3cff */
[----:B-1----:R-:W-:Y:S02]  /*4bc10*/  LOP3.LUT R14, R58, R44, RZ, 0x3c, !PT ;  /* 0x0000002c3a0e7212 */ /* 0x002fe400078e3cff */
[----:B------:R-:W-:Y:S01]  /*4bc20*/  LOP3.LUT R15, R59, R45, RZ, 0x3c, !PT ;  /* 0x0000002d3b0f7212 */ /* 0x000fe200078e3cff */
[----:B------:R0:W-:Y:S01]  /*4bc30*/  STG.E.64 desc[UR38][R4.64+0x370], R24 ;  /* 0x0003701804007986 */ /* 0x0001e2000c101b26 */
        /* <DEDUP_REMOVED lines=10> */
[----:B0-----:R-:W-:Y:S01]  /*4bce0*/  LOP3.LUT R24, R250, R42, RZ, 0x3c, !PT ;  /* 0x0000002afa187212 */ /* 0x001fe200078e3cff */
[----:B------:R0:W-:Y:S01]  /*4bcf0*/  STG.E.64 desc[UR38][R4.64+0x390], R22 ;  /* 0x0003901604007986 */ /* 0x0001e2000c101b26 */
[----:B------:R-:W-:Y:S02]  /*4bd00*/  LOP3.LUT R25, R251, R43, RZ, 0x3c, !PT ;  /* 0x0000002bfb197212 */ /* 0x000fe400078e3cff */
[----:B-1----:R-:W-:Y:S01]  /*4bd10*/  LOP3.LUT R26, R248, R40, RZ, 0x3c, !PT ;  /* 0x00000028f81a7212 */ /* 0x002fe200078e3cff */
[----:B------:R1:W-:Y:S01]  /*4bd20*/  STG.E.64 desc[UR38][R4.64+0x398], R14 ;  /* 0x0003980e04007986 */ /* 0x0003e2000c101b26 */
[----:B------:R-:W-:Y:S02]  /*4bd30*/  LOP3.LUT R27, R249, R41, RZ, 0x3c, !PT ;  /* 0x00000029f91b7212 */ /* 0x000fe400078e3cff */
[----:B--2---:R-:W-:Y:S02]  /*4bd40*/  LOP3.LUT R10, R246, R32, RZ, 0x3c, !PT ;  /* 0x00000020f60a7212 */ /* 0x004fe400078e3cff */
[----:B------:R-:W-:-:S02]  /*4bd50*/  LOP3.LUT R11, R247, R33, RZ, 0x3c, !PT ;  /* 0x00000021f70b7212 */ /* 0x000fc400078e3cff */
[----:B---3--:R-:W-:Y:S02]  /*4bd60*/  LOP3.LUT R12, R244, R30, RZ, 0x3c, !PT ;  /* 0x0000001ef40c7212 */ /* 0x008fe400078e3cff */
[----:B------:R-:W-:Y:S02]  /*4bd70*/  LOP3.LUT R13, R245, R31, RZ, 0x3c, !PT ;  /* 0x0000001ff50d7212 */ /* 0x000fe400078e3cff */
[----:B0-----:R-:W-:Y:S02]  /*4bd80*/  LOP3.LUT R22, R242, R28, RZ, 0x3c, !PT ;  /* 0x0000001cf2167212 */ /* 0x001fe400078e3cff */
[----:B------:R-:W-:Y:S02]  /*4bd90*/  LOP3.LUT R23, R243, R29, RZ, 0x3c, !PT ;  /* 0x0000001df3177212 */ /* 0x000fe400078e3cff */
[----:B-1----:R-:W-:Y:S02]  /*4bda0*/  LOP3.LUT R14, R240, R20, RZ, 0x3c, !PT ;  /* 0x00000014f00e7212 */ /* 0x002fe400078e3cff */
[----:B------:R-:W-:-:S02]  /*4bdb0*/  LOP3.LUT R15, R241, R21, RZ, 0x3c, !PT ;  /* 0x00000015f10f7212 */ /* 0x000fc400078e3cff */
[----:B------:R-:W-:Y:S02]  /*4bdc0*/  LOP3.LUT R7, R229, R7, RZ, 0x3c, !PT ;  /* 0x00000007e5077212 */ /* 0x000fe400078e3cff */
[----:B------:R-:W-:Y:S02]  /*4bdd0*/  LOP3.LUT R2, R46, R2, RZ, 0x3c, !PT ;  /* 0x000000022e027212 */ /* 0x000fe400078e3cff */
[----:B------:R-:W-:Y:S01]  /*4bde0*/  LOP3.LUT R3, R47, R3, RZ, 0x3c, !PT ;  /* 0x000000032f037212 */ /* 0x000fe200078e3cff */
        /* <DEDUP_REMOVED lines=10> */
[----:B------:R0:W-:Y:S02]  /*4be90*/  STG.E.64 desc[UR38][R4.64+0x3f0], R2 ;  /* 0x0003f00204007986 */ /* 0x0001e4000c101b26 */
.L_x_12:
[----:B------:R-:W-:Y:S02]  /*4bea0*/  UIADD3 UR34, UPT, UPT, UR34, 0x1, URZ ;  /* 0x0000000122227890 */ /* 0x000fe4000fffe0ff */
[----:B------:R-:W-:Y:S02]  /*4beb0*/  USHF.R.U32.HI UR4, URZ, 0x2, UR33 ;  /* 0x00000002ff047899 */ /* 0x000fe40008011621 */
[----:B------:R-:W-:Y:S02]  /*4bec0*/  UIADD3 UR31, UPT, UPT, UR31, 0x1, URZ ;  /* 0x000000011f1f7890 */ /* 0x000fe4000fffe0ff */
[----:B------:R-:W-:Y:S01]  /*4bed0*/  UISETP.NE.AND UP1, UPT, UR34, UR4, UPT ;  /* 0x000000042200728c */ /* 0x000fe2000bf25270 */
[----:B------:R-:W-:-:S08]  /*4bee0*/  UMOV UR32, UR47 ;  /* 0x0000002f00207c82 */ /* 0x000fd00008000000 */
[----:B------:R-:W-:Y:S05]  /*4bef0*/  BRA.U UP1, `(.L_x_13) ;  /* 0xfffffb7101bc7547 */ /* 0x000fea000b83ffff */
.L_x_2:
[----:B------:R-:W-:-:S04]  /*4bf00*/  UIADD3 UR12, UPT, UPT, UR12, 0x1, URZ ;  /* 0x000000010c0c7890 */ /* 0x000fc8000fffe0ff */
[----:B------:R-:W-:-:S09]  /*4bf10*/  UISETP.NE.AND UP0, UPT, UR12, 0x4, UPT ;  /* 0x000000040c00788c */ /* 0x000fd2000bf05270 */
[----:B------:R-:W-:Y:S05]  /*4bf20*/  BRA.U UP0, `(.L_x_14) ;  /* 0xfffffb6500b07547 */ /* 0x000fea000b83ffff */
[----:B------:R-:W3:Y:S01]  /*4bf30*/  LDCU UR4, c[0x0][0x390] ;  /* 0x00007200ff0477ac */ /* 0x000ee20008000800 */
[----:B------:R-:W-:-:S04]  /*4bf40*/  UIADD3 UR6, UPT, UPT, UR6, 0x1, URZ ;  /* 0x0000000106067890 */ /* 0x000fc8000fffe0ff */
[----:B---3--:R-:W-:-:S09]  /*4bf50*/  UISETP.NE.AND UP0, UPT, UR6, UR4, UPT ;  /* 0x000000040600728c */ /* 0x008fd2000bf05270 */
[----:B------:R-:W-:Y:S05]  /*4bf60*/  BRA.U UP0, `(.L_x_15) ;  /* 0xfffffb65009c7547 */ /* 0x000fea000b83ffff */
.L_x_0:
[----:B01----:R-:W3:Y:S01]  /*4bf70*/  LDL.LU.64 R2, [R1+0xd90] ;  /* 0x000d900001027983 */ /* 0x003ee20000300a00 */
[----:B--2---:R-:W-:Y:S01]  /*4bf80*/  IMAD.U32 R4, RZ, RZ, UR33 ;  /* 0x00000021ff047e24 */ /* 0x004fe2000f8e00ff */
[----:B------:R-:W0:Y:S01]  /*4bf90*/  S2R R0, SR_TID.X ;  /* 0x0000000000007919 */ /* 0x000e220000002100 */
[----:B------:R-:W0:Y:S08]  /*4bfa0*/  S2UR UR4, SR_CTAID.X ;  /* 0x00000000000479c3 */ /* 0x000e300000002500 */
[----:B------:R-:W0:Y:S01]  /*4bfb0*/  LDC R9, c[0x0][0x360] ;  /* 0x0000d800ff097b82 */ /* 0x000e220000000800 */
[----:B---3--:R-:W-:-:S07]  /*4bfc0*/  IMAD.WIDE.U32 R4, R4, 0x400, R2 ;  /* 0x0000040004047825 */ /* 0x008fce00078e0002 */
[----:B------:R-:W1:Y:S01]  /*4bfd0*/  LDC.64 R2, c[0x0][0x3a0] ;  /* 0x0000e800ff027b82 */ /* 0x000e620000000a00 */
[----:B------:R-:W2:Y:S01]  /*4bfe0*/  LDG.E.64 R6, desc[UR38][R4.64+-0x400] ;  /* 0xfffc002604067981 */ /* 0x000ea2000c1e1b00 */
[----:B0-----:R-:W-:Y:S01]  /*4bff0*/  IMAD R9, R9, UR4, R0 ;  /* 0x0000000409097c24 */ /* 0x001fe2000f8e0200 */
[----:B------:R-:W0:Y:S03]  /*4c000*/  LDCU.64 UR4, c[0x0][0x3a8] ;  /* 0x00007500ff0477ac */ /* 0x000e260008000a00 */
[----:B-1----:R-:W-:-:S05]  /*4c010*/  IMAD.WIDE.U32 R2, R9, 0x400, R2 ;  /* 0x0000040009027825 */ /* 0x002fca00078e0002 */
        /* <DEDUP_REMOVED lines=247> */
[----:B------:R-:W4:Y:S04]  /*4cf90*/  LDG.E.64 R14, desc[UR38][R4.64+-0x20] ;  /* 0xffffe026040e7981 */ /* 0x000f28000c1e1b00 */
[----:B----4-:R3:W-:Y:S04]  /*4cfa0*/  STG.E.64 desc[UR38][R2.64+0x3e0], R14 ;  /* 0x0003e00e02007986 */ /* 0x0107e8000c101b26 */
[----:B-----5:R-:W4:Y:S04]  /*4cfb0*/  LDG.E.64 R16, desc[UR38][R4.64+-0x18] ;  /* 0xffffe82604107981 */ /* 0x020f28000c1e1b00 */
[----:B----4-:R3:W-:Y:S04]  /*4cfc0*/  STG.E.64 desc[UR38][R2.64+0x3e8], R16 ;  /* 0x0003e81002007986 */ /* 0x0107e8000c101b26 */
[----:B-1----:R-:W4:Y:S01]  /*4cfd0*/  LDG.E.64 R6, desc[UR38][R4.64+-0x10] ;  /* 0xfffff02604067981 */ /* 0x002f22000c1e1b00 */
[----:B0-----:R-:W-:-:S04]  /*4cfe0*/  ISETP.NE.U32.AND P0, PT, RZ, UR4, PT ;  /* 0x00000004ff007c0c */ /* 0x001fc8000bf05070 */
[----:B------:R-:W-:Y:S01]  /*4cff0*/  ISETP.NE.AND.EX P0, PT, RZ, UR5, PT, P0 ;  /* 0x00000005ff007c0c */ /* 0x000fe2000bf05300 */
[----:B----4-:R3:W-:Y:S04]  /*4d000*/  STG.E.64 desc[UR38][R2.64+0x3f0], R6 ;  /* 0x0003f00602007986 */ /* 0x0107e8000c101b26 */
[----:B--2---:R-:W2:Y:S04]  /*4d010*/  LDG.E.64 R8, desc[UR38][R4.64+-0x8] ;  /* 0xfffff82604087981 */ /* 0x004ea8000c1e1b00 */
[----:B--2---:R3:W-:Y:S04]  /*4d020*/  STG.E.64 desc[UR38][R2.64+0x3f8], R8 ;  /* 0x0003f80802007986 */ /* 0x0047e8000c101b26 */
[----:B------:R-:W-:Y:S05]  /*4d030*/  @!P0 EXIT ;  /* 0x000000000000894d */ /* 0x000fea0003800000 */
[----:B------:R-:W0:Y:S01]  /*4d040*/  S2R R0, SR_LANEID ;  /* 0x0000000000007919 */ /* 0x000e220000000000 */
[----:B---3--:R-:W1:Y:S01]  /*4d050*/  LDC.64 R2, c[0x0][0x3a8] ;  /* 0x0000ea00ff027b82 */ /* 0x008e620000000a00 */
[----:B------:R-:W-:Y:S02]  /*4d060*/  VOTEU.ANY UR4, UPT, PT ;  /* 0x0000000000047886 */ /* 0x000fe400038e0100 */
[----:B------:R-:W-:Y:S02]  /*4d070*/  UPOPC UR6, UR4 ;  /* 0x00000004000672bf */ /* 0x000fe40008000000 */
[----:B------:R-:W-:Y:S02]  /*4d080*/  UFLO.U32 UR5, UR4 ;  /* 0x00000004000572bd */ /* 0x000fe400080e0000 */
[----:B------:R-:W-:Y:S01]  /*4d090*/  UIMAD.WIDE.U32 UR6, UR6, 0x1, URZ ;  /* 0x00000001060678a5 */ /* 0x000fe2000f8e00ff */
[----:B------:R-:W-:-:S03]  /*4d0a0*/  UMOV UR4, URZ ;  /* 0x000000ff00047c82 */ /* 0x000fc60008000000 */
[----:B------:R-:W-:Y:S02]  /*4d0b0*/  UIADD3 UR4, UPT, UPT, UR7, UR4, URZ ;  /* 0x0000000407047290 */ /* 0x000fe4000fffe0ff */
[----:B------:R-:W-:Y:S02]  /*4d0c0*/  IMAD.U32 R5, RZ, RZ, UR7 ;  /* 0x00000007ff057e24 */ /* 0x000fe4000f8e00ff */
[----:B------:R-:W-:Y:S02]  /*4d0d0*/  IMAD.U32 R4, RZ, RZ, UR6 ;  /* 0x00000006ff047e24 */ /* 0x000fe4000f8e00ff */
[----:B------:R-:W-:Y:S01]  /*4d0e0*/  IMAD.U32 R5, RZ, RZ, UR4 ;  /* 0x00000004ff057e24 */ /* 0x000fe2000f8e00ff */
[----:B0-----:R-:W-:-:S13]  /*4d0f0*/  ISETP.EQ.U32.AND P0, PT, R0, UR5, PT ;  /* 0x0000000500007c0c */ /* 0x001fda000bf02070 */
[----:B-1----:R-:W-:Y:S01]  /*4d100*/  @P0 REDG.E.ADD.64.STRONG.GPU desc[UR38][R2.64], R4 ;  /* 0x000000040200098e */ /* 0x002fe2000c12e526 */
[----:B------:R-:W-:Y:S05]  /*4d110*/  EXIT ;  /* 0x000000000000794d */ /* 0x000fea0003800000 */
        .weak           $__internal_0_$__cuda_sm20_rem_u64
        .type           $__internal_0_$__cuda_sm20_rem_u64,@function
        .size           $__internal_0_$__cuda_sm20_rem_u64,(.L_x_17 - $__internal_0_$__cuda_sm20_rem_u64)
$__internal_0_$__cuda_sm20_rem_u64:
[----:B------:R-:W0:Y:S01]  /*4d120*/  LDCU UR4, c[0x0][0x38c] ;  /* 0x00007180ff0477ac */ /* 0x000e220008000800 */
[----:B------:R-:W-:Y:S02]  /*4d130*/  UMOV UR5, URZ ;  /* 0x000000ff00057c82 */ /* 0x000fe40008000000 */
[----:B0-----:R-:W0:Y:S08]  /*4d140*/  I2F.U64.RP R0, UR4 ;  /* 0x0000000400007d12 */ /* 0x001e300008309000 */
[----:B0-----:R-:W0:Y:S02]  /*4d150*/  MUFU.RCP R0, R0 ;  /* 0x0000000000007308 */ /* 0x001e240000001000 */
[----:B0-----:R-:W-:-:S06]  /*4d160*/  VIADD R2, R0, 0x1ffffffe ;  /* 0x1ffffffe00027836 */ /* 0x001fcc0000000000 */
[----:B------:R-:W0:Y:S02]  /*4d170*/  F2I.U64.TRUNC R2, R2 ;  /* 0x0000000200027311 */ /* 0x000e24000020d800 */
[----:B0-----:R-:W-:-:S04]  /*4d180*/  IMAD.WIDE.U32 R4, R2, UR4, RZ ;  /* 0x0000000402047c25 */ /* 0x001fc8000f8e00ff */
[----:B------:R-:W-:Y:S01]  /*4d190*/  IMAD R5, R3, UR4, R5 ;  /* 0x0000000403057c24 */ /* 0x000fe2000f8e0205 */
[----:B------:R-:W-:-:S05]  /*4d1a0*/  IADD3 R7, P0, PT, RZ, -R4, RZ ;  /* 0x80000004ff077210 */ /* 0x000fca0007f1e0ff */
[----:B------:R-:W-:-:S04]  /*4d1b0*/  IMAD.HI.U32 R4, R2, R7, RZ ;  /* 0x0000000702047227 */ /* 0x000fc800078e00ff */
[----:B------:R-:W-:Y:S02]  /*4d1c0*/  IMAD.X R9, RZ, RZ, ~R5, P0 ;  /* 0x000000ffff097224 */ /* 0x000fe400000e0e05 */
[----:B------:R-:W-:Y:S02]  /*4d1d0*/  IMAD.MOV.U32 R5, RZ, RZ, R2 ;  /* 0x000000ffff057224 */ /* 0x000fe400078e0002 */
[-C--:B------:R-:W-:Y:S02]  /*4d1e0*/  IMAD R11, R3, R9.reuse, RZ ;  /* 0x00000009030b7224 */ /* 0x080fe400078e02ff */
[----:B------:R-:W-:-:S04]  /*4d1f0*/  IMAD.WIDE.U32 R4, P0, R2, R9, R4 ;  /* 0x0000000902047225 */ /* 0x000fc80007800004 */
[----:B------:R-:W-:-:S04]  /*4d200*/  IMAD.HI.U32 R9, R3, R9, RZ ;  /* 0x0000000903097227 */ /* 0x000fc800078e00ff */
[----:B------:R-:W-:-:S04]  /*4d210*/  IMAD.HI.U32 R4, P1, R3, R7, R4 ;  /* 0x0000000703047227 */ /* 0x000fc80007820004 */
[----:B------:R-:W-:Y:S01]  /*4d220*/  IMAD.X R0, R9, 0x1, R3, P0 ;  /* 0x0000000109007824 */ /* 0x000fe200000e0603 */
[----:B------:R-:W-:-:S04]  /*4d230*/  IADD3 R5, P2, PT, R11, R4, RZ ;  /* 0x000000040b057210 */ /* 0x000fc80007f5e0ff */
[----:B------:R-:W-:Y:S01]  /*4d240*/  IADD3.X R7, PT, PT, RZ, RZ, R0, P2, P1 ;  /* 0x000000ffff077210 */ /* 0x000fe200017e2400 */
[----:B------:R-:W-:-:S03]  /*4d250*/  IMAD.WIDE.U32 R2, R5, UR4, RZ ;  /* 0x0000000405027c25 */ /* 0x000fc6000f8e00ff */
[----:B------:R-:W-:Y:S01]  /*4d260*/  IADD3 R9, P0, PT, RZ, -R2, RZ ;  /* 0x80000002ff097210 */ /* 0x000fe20007f1e0ff */
[----:B------:R-:W-:Y:S02]  /*4d270*/  IMAD R2, R7, UR4, R3 ;  /* 0x0000000407027c24 */ /* 0x000fe4000f8e0203 */
[----:B------:R-:W-:Y:S02]  /*4d280*/  IMAD.MOV.U32 R3, RZ, RZ, RZ ;  /* 0x000000ffff037224 */ /* 0x000fe400078e00ff */
[----:B------:R-:W-:-:S04]  /*4d290*/  IMAD.HI.U32 R4, R5, R9, RZ ;  /* 0x0000000905047227 */ /* 0x000fc800078e00ff */
[----:B------:R-:W-:-:S04]  /*4d2a0*/  IMAD.X R2, RZ, RZ, ~R2, P0 ;  /* 0x000000ffff027224 */ /* 0x000fc800000e0e02 */
[----:B------:R-:W-:-:S04]  /*4d2b0*/  IMAD.WIDE.U32 R4, P0, R5, R2, R4 ;  /* 0x0000000205047225 */ /* 0x000fc80007800004 */
[C---:B------:R-:W-:Y:S02]  /*4d2c0*/  IMAD R0, R7.reuse, R2, RZ ;  /* 0x0000000207007224 */ /* 0x040fe400078e02ff */
[----:B------:R-:W-:-:S04]  /*4d2d0*/  IMAD.HI.U32 R5, P1, R7, R9, R4 ;  /* 0x0000000907057227 */ /* 0x000fc80007820004 */
[----:B------:R-:W-:Y:S01]  /*4d2e0*/  IMAD.HI.U32 R2, R7, R2, RZ ;  /* 0x0000000207027227 */ /* 0x000fe200078e00ff */
[----:B------:R-:W-:-:S03]  /*4d2f0*/  IADD3 R5, P2, PT, R0, R5, RZ ;  /* 0x0000000500057210 */ /* 0x000fc60007f5e0ff */
[----:B------:R-:W-:Y:S02]  /*4d300*/  IMAD.X R7, R2, 0x1, R7, P0 ;  /* 0x0000000102077824 */ /* 0x000fe400000e0607 */
[----:B------:R-:W-:-:S03]  /*4d310*/  IMAD.HI.U32 R2, R5, R8, RZ ;  /* 0x0000000805027227 */ /* 0x000fc600078e00ff */
[----:B------:R-:W-:Y:S01]  /*4d320*/  IADD3.X R7, PT, PT, RZ, RZ, R7, P2, P1 ;  /* 0x000000ffff077210 */ /* 0x000fe200017e2407 */
[----:B------:R-:W-:-:S04]  /*4d330*/  IMAD.WIDE.U32 R2, R5, R10, R2 ;  /* 0x0000000a05027225 */ /* 0x000fc800078e0002 */
[C---:B------:R-:W-:Y:S02]  /*4d340*/  IMAD R5, R7.reuse, R10, RZ ;  /* 0x0000000a07057224 */ /* 0x040fe400078e02ff */
[----:B------:R-:W-:-:S04]  /*4d350*/  IMAD.HI.U32 R2, P0, R7, R8, R2 ;  /* 0x0000000807027227 */ /* 0x000fc80007800002 */
[----:B------:R-:W-:Y:S01]  /*4d360*/  IMAD.HI.U32 R0, R7, R10, RZ ;  /* 0x0000000a07007227 */ /* 0x000fe200078e00ff */
[----:B------:R-:W-:-:S03]  /*4d370*/  IADD3 R2, P1, PT, R5, R2, RZ ;  /* 0x0000000205027210 */ /* 0x000fc60007f3e0ff */
[----:B------:R-:W-:Y:S02]  /*4d380*/  IMAD.X R0, RZ, RZ, R0, P0 ;  /* 0x000000ffff007224 */ /* 0x000fe400000e0600 */
[----:B------:R-:W-:-:S04]  /*4d390*/  IMAD.WIDE.U32 R2, R2, UR4, RZ ;  /* 0x0000000402027c25 */ /* 0x000fc8000f8e00ff */
[----:B------:R-:W-:Y:S01]  /*4d3a0*/  IMAD.X R5, RZ, RZ, R0, P1 ;  /* 0x000000ffff057224 */ /* 0x000fe200008e0600 */
[----:B------:R-:W-:-:S03]  /*4d3b0*/  IADD3 R0, P0, PT, -R2, R8, RZ ;  /* 0x0000000802007210 */ /* 0x000fc60007f1e1ff */
[----:B------:R-:W-:Y:S01]  /*4d3c0*/  IMAD R5, R5, UR4, R3 ;  /* 0x0000000405057c24 */ /* 0x000fe2000f8e0203 */
[----:B------:R-:W-:-:S03]  /*4d3d0*/  IADD3 R3, P1, PT, R0, -UR4, RZ ;  /* 0x8000000400037c10 */ /* 0x000fc6000ff3e0ff */
[----:B------:R-:W-:Y:S01]  /*4d3e0*/  IMAD.X R5, R10, 0x1, ~R5, P0 ;  /* 0x000000010a057824 */ /* 0x000fe200000e0e05 */
[----:B------:R-:W-:-:S04]  /*4d3f0*/  ISETP.GE.U32.AND P0, PT, R0, UR4, PT ;  /* 0x0000000400007c0c */ /* 0x000fc8000bf06070 */
[C---:B------:R-:W-:Y:S02]  /*4d400*/  ISETP.GE.U32.AND.EX P0, PT, R5.reuse, RZ, PT, P0 ;  /* 0x000000ff0500720c */ /* 0x040fe40003f06100 */
[----:B------:R-:W-:Y:S02]  /*4d410*/  IADD3.X R2, PT, PT, R5, -0x1, RZ, P1, !PT ;  /* 0xffffffff05027810 */ /* 0x000fe40000ffe4ff */
[----:B------:R-:W-:Y:S02]  /*4d420*/  SEL R3, R3, R0, P0 ;  /* 0x0000000003037207 */ /* 0x000fe40000000000 */
[----:B------:R-:W-:Y:S02]  /*4d430*/  SEL R2, R2, R5, P0 ;  /* 0x0000000502027207 */ /* 0x000fe40000000000 */
[C---:B------:R-:W-:Y:S02]  /*4d440*/  ISETP.GE.U32.AND P0, PT, R3.reuse, UR4, PT ;  /* 0x0000000403007c0c */ /* 0x040fe4000bf06070 */
[----:B------:R-:W-:-:S02]  /*4d450*/  IADD3 R0, P2, PT, R3, -UR4, RZ ;  /* 0x8000000403007c10 */ /* 0x000fc4000ff5e0ff */
[C---:B------:R-:W-:Y:S02]  /*4d460*/  ISETP.GE.U32.AND.EX P0, PT, R2.reuse, RZ, PT, P0 ;  /* 0x000000ff0200720c */ /* 0x040fe40003f06100 */
[----:B------:R-:W-:Y:S02]  /*4d470*/  IADD3.X R5, PT, PT, R2, -0x1, RZ, P2, !PT ;  /* 0xffffffff02057810 */ /* 0x000fe400017fe4ff */
[----:B------:R-:W-:Y:S02]  /*4d480*/  ISETP.NE.U32.AND P1, PT, RZ, UR4, PT ;  /* 0x00000004ff007c0c */ /* 0x000fe4000bf25070 */
[----:B------:R-:W-:Y:S01]  /*4d490*/  SEL R0, R0, R3, P0 ;  /* 0x0000000300007207 */ /* 0x000fe20000000000 */
[----:B------:R-:W-:Y:S01]  /*4d4a0*/  IMAD.MOV.U32 R3, RZ, RZ, 0x0 ;  /* 0x00000000ff037424 */ /* 0x000fe200078e00ff */
[----:B------:R-:W-:Y:S01]  /*4d4b0*/  SEL R5, R5, R2, P0 ;  /* 0x0000000205057207 */ /* 0x000fe20000000000 */
[----:B------:R-:W-:Y:S01]  /*4d4c0*/  IMAD.MOV.U32 R2, RZ, RZ, R6 ;  /* 0x000000ffff027224 */ /* 0x000fe200078e0006 */
[----:B------:R-:W-:-:S04]  /*4d4d0*/  ISETP.NE.AND.EX P1, PT, RZ, RZ, PT, P1 ;  /* 0x000000ffff00720c */ /* 0x000fc80003f25310 */
[----:B------:R-:W-:Y:S02]  /*4d4e0*/  SEL R0, R0, 0xffffffff, P1 ;  /* 0xffffffff00007807 */ /* 0x000fe40000800000 */
[----:B------:R-:W-:Y:S01]  /*4d4f0*/  SEL R5, R5, 0xffffffff, P1 ;  /* 0xffffffff05057807 */ /* 0x000fe20000800000 */
[----:B------:R-:W-:Y:S06]  /*4d500*/  RET.REL.NODEC R2 `(argon2id_fill_kernel) ;  /* 0xfffffb2802bc7950 */ /* 0x000fec0003c3ffff */
.L_x_16:
[----:B------:R-:W-:-:S00]  /*4d510*/  BRA `(.L_x_16) ;  /* 0xfffffffc00fc7947 */ /* 0x000fc0000383ffff */
[----:B------:R-:W-:-:S00]  /*4d520*/  NOP ;  /* 0x0000000000007918 */ /* 0x000fc00000000000 */
        /* <DEDUP_REMOVED lines=13> */
.L_x_17:


//--------------------- .nv.shared.reserved.0     --------------------------
	.section	.nv.shared.reserved.0,"aw",@nobits
	.weak		__nv_reservedSMEM_offset_0_alias
	.size		__nv_reservedSMEM_offset_0_alias, 0, 64
	.other		__nv_reservedSMEM_offset_0_alias,@"STO_CUDA_RESERVED_SHARED STV_DEFAULT"
__nv_reservedSMEM_offset_0_alias:
	.zero		0
	.zero		64


//--------------------- .nv.constant0.argon2id_fill_kernel --------------------------
	.section	.nv.constant0.argon2id_fill_kernel,"a",@progbits
	.sectionflags	@""
	.align	4
.nv.constant0.argon2id_fill_kernel:
	.zero		944


//--------------------- SYMBOLS --------------------------

	.type		.nv.reservedSmem.offset0,@object
	.size		.nv.reservedSmem.offset0,0x4
